//
// Generated by NVIDIA NVVM Compiler
//
// Compiler Build ID: CL-36424714
// Cuda compilation tools, release 13.0, V13.0.88
// Based on NVVM 20.0.0
//

.version 9.0
.target sm_100
.address_size 64

	// .globl	_Z13Find_TrianglePjS_S_jj
// _ZZ13Find_TrianglePjS_S_jjE5start has been demoted
// _ZZ13Find_TrianglePjS_S_jjE3end has been demoted
// _ZZ13Find_TrianglePjS_S_jjE3neb has been demoted
// _ZZ13Find_TrianglePjS_S_jjE5s_sum has been demoted
// _ZZN3cub18CUB_300001_SM_10006detail10radix_sort30DeviceSegmentedRadixSortKernelINS1_5radix10policy_hubIjNS0_8NullTypeEiE10Policy1000ELb0ELNS0_9SortOrderE0EjS6_PjSA_iNS1_21identity_decomposer_tEEEvPKT2_PSC_PKT3_PSG_T4_T5_iiiT7_E12temp_storage has been demoted
// _ZZN3cub18CUB_300001_SM_10006detail10radix_sort30DeviceSegmentedRadixSortKernelINS1_5radix10policy_hubIjNS0_8NullTypeEiE10Policy1000ELb1ELNS0_9SortOrderE0EjS6_PjSA_iNS1_21identity_decomposer_tEEEvPKT2_PSC_PKT3_PSG_T4_T5_iiiT7_E12temp_storage has been demoted
// _ZZN3cub18CUB_300001_SM_10006detail6reduce28DeviceReduceSingleTileKernelINS2_10policy_hubIjjN4cuda3std3__44plusIvEEE10Policy1000EPjSC_jS9_jjNS7_10__identityEEEvT0_T1_T2_T3_T4_T6_E12temp_storage has been demoted
// _ZZN3cub18CUB_300001_SM_10006detail6reduce18DeviceReduceKernelINS2_10policy_hubIjjN4cuda3std3__44plusIvEEE10Policy1000EPjjS9_jNS7_10__identityEEEvT0_PT3_T1_NS0_13GridEvenShareISH_EET2_T4_E12temp_storage has been demoted
// _ZZN3cub18CUB_300001_SM_10006detail6reduce28DeviceReduceSingleTileKernelINS2_10policy_hubIjjN4cuda3std3__44plusIvEEE10Policy1000EPjSC_iS9_jjNS7_10__identityEEEvT0_T1_T2_T3_T4_T6_E12temp_storage has been demoted
.global .align 1 .b8 _ZN34_INTERNAL_fa8fcdbb_4_k_cu_90d334d24cuda3std3__45__cpo5beginE[1];
.global .align 1 .b8 _ZN34_INTERNAL_fa8fcdbb_4_k_cu_90d334d24cuda3std3__45__cpo3endE[1];
.global .align 1 .b8 _ZN34_INTERNAL_fa8fcdbb_4_k_cu_90d334d24cuda3std3__45__cpo6cbeginE[1];
.global .align 1 .b8 _ZN34_INTERNAL_fa8fcdbb_4_k_cu_90d334d24cuda3std3__45__cpo4cendE[1];
.global .align 1 .b8 _ZN34_INTERNAL_fa8fcdbb_4_k_cu_90d334d24cuda3std3__45__cpo6rbeginE[1];
.global .align 1 .b8 _ZN34_INTERNAL_fa8fcdbb_4_k_cu_90d334d24cuda3std3__45__cpo4rendE[1];
.global .align 1 .b8 _ZN34_INTERNAL_fa8fcdbb_4_k_cu_90d334d24cuda3std3__45__cpo7crbeginE[1];
.global .align 1 .b8 _ZN34_INTERNAL_fa8fcdbb_4_k_cu_90d334d24cuda3std3__45__cpo5crendE[1];
.global .align 1 .b8 _ZN34_INTERNAL_fa8fcdbb_4_k_cu_90d334d24cuda3std3__436_GLOBAL__N__fa8fcdbb_4_k_cu_90d334d26ignoreE[1];
.global .align 1 .b8 _ZN34_INTERNAL_fa8fcdbb_4_k_cu_90d334d24cuda3std3__419piecewise_constructE[1];
.global .align 1 .b8 _ZN34_INTERNAL_fa8fcdbb_4_k_cu_90d334d24cuda3std3__48in_placeE[1];
.global .align 1 .b8 _ZN34_INTERNAL_fa8fcdbb_4_k_cu_90d334d24cuda3std3__420unreachable_sentinelE[1];
.global .align 1 .b8 _ZN34_INTERNAL_fa8fcdbb_4_k_cu_90d334d24cuda3std3__47nulloptE[1];
.global .align 1 .b8 _ZN34_INTERNAL_fa8fcdbb_4_k_cu_90d334d24cuda3std3__48unexpectE[1];
.global .align 1 .b8 _ZN34_INTERNAL_fa8fcdbb_4_k_cu_90d334d24cuda3std6ranges3__45__cpo4swapE[1];
.global .align 1 .b8 _ZN34_INTERNAL_fa8fcdbb_4_k_cu_90d334d24cuda3std6ranges3__45__cpo9iter_moveE[1];
.global .align 1 .b8 _ZN34_INTERNAL_fa8fcdbb_4_k_cu_90d334d24cuda3std6ranges3__45__cpo5beginE[1];
.global .align 1 .b8 _ZN34_INTERNAL_fa8fcdbb_4_k_cu_90d334d24cuda3std6ranges3__45__cpo3endE[1];
.global .align 1 .b8 _ZN34_INTERNAL_fa8fcdbb_4_k_cu_90d334d24cuda3std6ranges3__45__cpo6cbeginE[1];
.global .align 1 .b8 _ZN34_INTERNAL_fa8fcdbb_4_k_cu_90d334d24cuda3std6ranges3__45__cpo4cendE[1];
.global .align 1 .b8 _ZN34_INTERNAL_fa8fcdbb_4_k_cu_90d334d24cuda3std6ranges3__45__cpo7advanceE[1];
.global .align 1 .b8 _ZN34_INTERNAL_fa8fcdbb_4_k_cu_90d334d24cuda3std6ranges3__45__cpo9iter_swapE[1];
.global .align 1 .b8 _ZN34_INTERNAL_fa8fcdbb_4_k_cu_90d334d24cuda3std6ranges3__45__cpo4nextE[1];
.global .align 1 .b8 _ZN34_INTERNAL_fa8fcdbb_4_k_cu_90d334d24cuda3std6ranges3__45__cpo4prevE[1];
.global .align 1 .b8 _ZN34_INTERNAL_fa8fcdbb_4_k_cu_90d334d24cuda3std6ranges3__45__cpo4dataE[1];
.global .align 1 .b8 _ZN34_INTERNAL_fa8fcdbb_4_k_cu_90d334d24cuda3std6ranges3__45__cpo5cdataE[1];
.global .align 1 .b8 _ZN34_INTERNAL_fa8fcdbb_4_k_cu_90d334d24cuda3std6ranges3__45__cpo4sizeE[1];
.global .align 1 .b8 _ZN34_INTERNAL_fa8fcdbb_4_k_cu_90d334d24cuda3std6ranges3__45__cpo5ssizeE[1];
.global .align 1 .b8 _ZN34_INTERNAL_fa8fcdbb_4_k_cu_90d334d24cuda3std6ranges3__45__cpo8distanceE[1];
.global .align 1 .b8 _ZN34_INTERNAL_fa8fcdbb_4_k_cu_90d334d26thrust24THRUST_300001_SM_1000_NS6system6detail10sequential3seqE[1];
.global .align 1 .b8 _ZN34_INTERNAL_fa8fcdbb_4_k_cu_90d334d26thrust24THRUST_300001_SM_1000_NS12placeholders2_1E[1];
.global .align 1 .b8 _ZN34_INTERNAL_fa8fcdbb_4_k_cu_90d334d26thrust24THRUST_300001_SM_1000_NS12placeholders2_2E[1];
.global .align 1 .b8 _ZN34_INTERNAL_fa8fcdbb_4_k_cu_90d334d26thrust24THRUST_300001_SM_1000_NS12placeholders2_3E[1];
.global .align 1 .b8 _ZN34_INTERNAL_fa8fcdbb_4_k_cu_90d334d26thrust24THRUST_300001_SM_1000_NS12placeholders2_4E[1];
.global .align 1 .b8 _ZN34_INTERNAL_fa8fcdbb_4_k_cu_90d334d26thrust24THRUST_300001_SM_1000_NS12placeholders2_5E[1];
.global .align 1 .b8 _ZN34_INTERNAL_fa8fcdbb_4_k_cu_90d334d26thrust24THRUST_300001_SM_1000_NS12placeholders2_6E[1];
.global .align 1 .b8 _ZN34_INTERNAL_fa8fcdbb_4_k_cu_90d334d26thrust24THRUST_300001_SM_1000_NS12placeholders2_7E[1];
.global .align 1 .b8 _ZN34_INTERNAL_fa8fcdbb_4_k_cu_90d334d26thrust24THRUST_300001_SM_1000_NS12placeholders2_8E[1];
.global .align 1 .b8 _ZN34_INTERNAL_fa8fcdbb_4_k_cu_90d334d26thrust24THRUST_300001_SM_1000_NS12placeholders2_9E[1];
.global .align 1 .b8 _ZN34_INTERNAL_fa8fcdbb_4_k_cu_90d334d26thrust24THRUST_300001_SM_1000_NS12placeholders3_10E[1];

.visible .entry _Z13Find_TrianglePjS_S_jj(
	.param .u64 .ptr .align 1 _Z13Find_TrianglePjS_S_jj_param_0,
	.param .u64 .ptr .align 1 _Z13Find_TrianglePjS_S_jj_param_1,
	.param .u64 .ptr .align 1 _Z13Find_TrianglePjS_S_jj_param_2,
	.param .u32 _Z13Find_TrianglePjS_S_jj_param_3,
	.param .u32 _Z13Find_TrianglePjS_S_jj_param_4
)
{
	.reg .pred 	%p<142>;
	.reg .b32 	%r<691>;
	.reg .b32 	%f<13>;
	.reg .b64 	%rd<67>;
	// demoted variable
	.shared .align 4 .u32 _ZZ13Find_TrianglePjS_S_jjE5start;
	// demoted variable
	.shared .align 4 .u32 _ZZ13Find_TrianglePjS_S_jjE3end;
	// demoted variable
	.shared .align 4 .b8 _ZZ13Find_TrianglePjS_S_jjE3neb[512];
	// demoted variable
	.shared .align 4 .b8 _ZZ13Find_TrianglePjS_S_jjE5s_sum[512];
	ld.param.u64 	%rd4, [_Z13Find_TrianglePjS_S_jj_param_0];
	ld.param.u64 	%rd5, [_Z13Find_TrianglePjS_S_jj_param_1];
	ld.param.u64 	%rd3, [_Z13Find_TrianglePjS_S_jj_param_2];
	cvta.to.global.u64 	%rd1, %rd4;
	cvta.to.global.u64 	%rd2, %rd5;
	mov.u32 	%r1, %ctaid.x;
	mov.u32 	%r2, %tid.x;
	setp.ne.s32 	%p1, %r2, 0;
	@%p1 bra 	$L__BB0_2;
	mul.wide.u32 	%rd6, %r1, 4;
	add.s64 	%rd7, %rd2, %rd6;
	ld.global.u32 	%r211, [%rd7];
	st.shared.u32 	[_ZZ13Find_TrianglePjS_S_jjE5start], %r211;
	ld.global.u32 	%r212, [%rd7+4];
	add.s32 	%r213, %r212, -1;
	st.shared.u32 	[_ZZ13Find_TrianglePjS_S_jjE3end], %r213;
$L__BB0_2:
	bar.sync 	0;
	ld.shared.u32 	%r214, [_ZZ13Find_TrianglePjS_S_jjE3end];
	ld.shared.u32 	%r3, [_ZZ13Find_TrianglePjS_S_jjE5start];
	sub.s32 	%r215, %r214, %r3;
	setp.gt.u32 	%p2, %r215, 127;
	@%p2 bra 	$L__BB0_67;
	setp.gt.u32 	%p82, %r2, %r215;
	@%p82 bra 	$L__BB0_5;
	add.s32 	%r299, %r3, %r2;
	mul.wide.u32 	%rd42, %r299, 4;
	add.s64 	%rd43, %rd1, %rd42;
	ld.global.u32 	%r300, [%rd43];
	shl.b32 	%r301, %r2, 2;
	mov.u32 	%r302, _ZZ13Find_TrianglePjS_S_jjE3neb;
	add.s32 	%r303, %r302, %r301;
	st.shared.u32 	[%r303], %r300;
$L__BB0_5:
	bar.sync 	0;
	ld.shared.u32 	%r5, [_ZZ13Find_TrianglePjS_S_jjE3neb];
	mov.u32 	%r305, _ZZ13Find_TrianglePjS_S_jjE3neb;
	shl.b32 	%r306, %r215, 2;
	add.s32 	%r6, %r305, %r306;
	add.s32 	%r7, %r215, -1;
	mov.b32 	%r687, 0;
	mov.u32 	%r616, %r687;
$L__BB0_6:
	mov.u32 	%r9, %r616;
	shl.b32 	%r307, %r9, 2;
	add.s32 	%r309, %r305, %r307;
	ld.shared.u32 	%r310, [%r309];
	mul.wide.u32 	%rd44, %r310, 4;
	add.s64 	%rd45, %rd2, %rd44;
	ld.global.u32 	%r10, [%rd45];
	add.s32 	%r311, %r310, 1;
	mul.wide.u32 	%rd46, %r311, 4;
	add.s64 	%rd47, %rd2, %rd46;
	ld.global.u32 	%r312, [%rd47];
	not.b32 	%r313, %r10;
	add.s32 	%r11, %r312, %r313;
	sub.s32 	%r314, %r312, %r10;
	cvt.rn.f32.u32 	%f10, %r314;
	mul.f32 	%f11, %f10, 0f3C000000;
	cvt.rpi.f32.f32 	%f12, %f11;
	cvt.rzi.u32.f32 	%r12, %f12;
	setp.eq.s32 	%p83, %r12, 0;
	@%p83 bra 	$L__BB0_66;
	setp.eq.s32 	%p84, %r7, 0;
	@%p84 bra 	$L__BB0_16;
	mov.b32 	%r636, 0;
$L__BB0_9:
	shl.b32 	%r316, %r636, 7;
	add.s32 	%r71, %r316, %r2;
	setp.gt.u32 	%p85, %r71, %r11;
	@%p85 bra 	$L__BB0_65;
	add.s32 	%r318, %r71, %r10;
	mul.wide.u32 	%rd48, %r318, 4;
	add.s64 	%rd49, %rd1, %rd48;
	ld.global.u32 	%r72, [%rd49];
	setp.lt.u32 	%p86, %r72, %r5;
	mov.b32 	%r317, 0;
	mov.u32 	%r641, %r317;
	@%p86 bra 	$L__BB0_64;
	ld.shared.u32 	%r73, [%r6];
	setp.gt.u32 	%p87, %r72, %r73;
	@%p87 bra 	$L__BB0_64;
	setp.eq.s32 	%p88, %r72, %r5;
	setp.eq.s32 	%p89, %r72, %r73;
	or.pred  	%p90, %p88, %p89;
	mov.b32 	%r641, 1;
	@%p90 bra 	$L__BB0_64;
	mov.b32 	%r639, 1;
	mov.u32 	%r640, %r7;
$L__BB0_14:
	add.s32 	%r322, %r640, %r639;
	shr.u32 	%r76, %r322, 1;
	shl.b32 	%r323, %r76, 2;
	add.s32 	%r325, %r305, %r323;
	ld.shared.u32 	%r77, [%r325];
	setp.ge.u32 	%p91, %r77, %r72;
	@%p91 bra 	$L__BB0_60;
	add.s32 	%r639, %r76, 1;
	bra.uni 	$L__BB0_63;
$L__BB0_16:
	and.b32  	%r13, %r12, 3;
	setp.lt.u32 	%p96, %r12, 4;
	mov.b32 	%r629, 0;
	@%p96 bra 	$L__BB0_39;
	and.b32  	%r629, %r12, -4;
	mov.b32 	%r618, 0;
$L__BB0_18:
	.pragma "nounroll";
	shl.b32 	%r331, %r618, 7;
	add.s32 	%r17, %r331, %r2;
	setp.gt.u32 	%p97, %r17, %r11;
	@%p97 bra 	$L__BB0_23;
	add.s32 	%r333, %r17, %r10;
	mul.wide.u32 	%rd50, %r333, 4;
	add.s64 	%rd51, %rd1, %rd50;
	ld.global.u32 	%r18, [%rd51];
	setp.lt.u32 	%p98, %r18, %r5;
	mov.b32 	%r619, 0;
	@%p98 bra 	$L__BB0_22;
	ld.shared.u32 	%r19, [%r6];
	setp.gt.u32 	%p99, %r18, %r19;
	@%p99 bra 	$L__BB0_22;
	setp.eq.s32 	%p100, %r18, %r5;
	setp.eq.s32 	%p101, %r18, %r19;
	or.pred  	%p102, %p100, %p101;
	selp.u32 	%r619, 1, 0, %p102;
$L__BB0_22:
	add.s32 	%r687, %r619, %r687;
$L__BB0_23:
	add.s32 	%r24, %r17, 128;
	setp.gt.u32 	%p103, %r24, %r11;
	@%p103 bra 	$L__BB0_28;
	add.s32 	%r336, %r24, %r10;
	mul.wide.u32 	%rd52, %r336, 4;
	add.s64 	%rd53, %rd1, %rd52;
	ld.global.u32 	%r25, [%rd53];
	setp.lt.u32 	%p104, %r25, %r5;
	mov.b32 	%r621, 0;
	@%p104 bra 	$L__BB0_27;
	ld.shared.u32 	%r26, [%r6];
	setp.gt.u32 	%p105, %r25, %r26;
	@%p105 bra 	$L__BB0_27;
	setp.eq.s32 	%p106, %r25, %r5;
	setp.eq.s32 	%p107, %r25, %r26;
	or.pred  	%p108, %p106, %p107;
	selp.u32 	%r621, 1, 0, %p108;
$L__BB0_27:
	add.s32 	%r687, %r621, %r687;
$L__BB0_28:
	add.s32 	%r31, %r17, 256;
	setp.gt.u32 	%p109, %r31, %r11;
	@%p109 bra 	$L__BB0_33;
	add.s32 	%r339, %r31, %r10;
	mul.wide.u32 	%rd54, %r339, 4;
	add.s64 	%rd55, %rd1, %rd54;
	ld.global.u32 	%r32, [%rd55];
	setp.lt.u32 	%p110, %r32, %r5;
	mov.b32 	%r623, 0;
	@%p110 bra 	$L__BB0_32;
	ld.shared.u32 	%r33, [%r6];
	setp.gt.u32 	%p111, %r32, %r33;
	@%p111 bra 	$L__BB0_32;
	setp.eq.s32 	%p112, %r32, %r5;
	setp.eq.s32 	%p113, %r32, %r33;
	or.pred  	%p114, %p112, %p113;
	selp.u32 	%r623, 1, 0, %p114;
$L__BB0_32:
	add.s32 	%r687, %r623, %r687;
$L__BB0_33:
	add.s32 	%r38, %r17, 384;
	setp.gt.u32 	%p115, %r38, %r11;
	@%p115 bra 	$L__BB0_38;
	add.s32 	%r342, %r38, %r10;
	mul.wide.u32 	%rd56, %r342, 4;
	add.s64 	%rd57, %rd1, %rd56;
	ld.global.u32 	%r39, [%rd57];
	setp.lt.u32 	%p116, %r39, %r5;
	mov.b32 	%r625, 0;
	@%p116 bra 	$L__BB0_37;
	ld.shared.u32 	%r40, [%r6];
	setp.gt.u32 	%p117, %r39, %r40;
	@%p117 bra 	$L__BB0_37;
	setp.eq.s32 	%p118, %r39, %r5;
	setp.eq.s32 	%p119, %r39, %r40;
	or.pred  	%p120, %p118, %p119;
	selp.u32 	%r625, 1, 0, %p120;
$L__BB0_37:
	add.s32 	%r687, %r625, %r687;
$L__BB0_38:
	add.s32 	%r618, %r618, 4;
	setp.ne.s32 	%p121, %r618, %r629;
	@%p121 bra 	$L__BB0_18;
$L__BB0_39:
	setp.eq.s32 	%p122, %r13, 0;
	@%p122 bra 	$L__BB0_66;
	shl.b32 	%r344, %r629, 7;
	add.s32 	%r49, %r344, %r2;
	setp.gt.u32 	%p123, %r49, %r11;
	@%p123 bra 	$L__BB0_46;
	add.s32 	%r346, %r49, %r10;
	mul.wide.u32 	%rd58, %r346, 4;
	add.s64 	%rd59, %rd1, %rd58;
	ld.global.u32 	%r50, [%rd59];
	setp.lt.u32 	%p124, %r50, %r5;
	mov.b32 	%r630, 0;
	@%p124 bra 	$L__BB0_45;
	ld.shared.u32 	%r51, [%r6];
	setp.gt.u32 	%p125, %r50, %r51;
	@%p125 bra 	$L__BB0_45;
	setp.eq.s32 	%p126, %r50, %r5;
	mov.b32 	%r630, 1;
	@%p126 bra 	$L__BB0_45;
	setp.eq.s32 	%p127, %r50, %r51;
	selp.u32 	%r630, 1, 0, %p127;
$L__BB0_45:
	add.s32 	%r687, %r630, %r687;
$L__BB0_46:
	setp.eq.s32 	%p128, %r13, 1;
	@%p128 bra 	$L__BB0_66;
	add.s32 	%r56, %r49, 128;
	setp.gt.u32 	%p129, %r56, %r11;
	@%p129 bra 	$L__BB0_53;
	add.s32 	%r350, %r56, %r10;
	mul.wide.u32 	%rd60, %r350, 4;
	add.s64 	%rd61, %rd1, %rd60;
	ld.global.u32 	%r57, [%rd61];
	setp.lt.u32 	%p130, %r57, %r5;
	mov.b32 	%r632, 0;
	@%p130 bra 	$L__BB0_52;
	ld.shared.u32 	%r58, [%r6];
	setp.gt.u32 	%p131, %r57, %r58;
	@%p131 bra 	$L__BB0_52;
	setp.eq.s32 	%p132, %r57, %r5;
	mov.b32 	%r632, 1;
	@%p132 bra 	$L__BB0_52;
	setp.eq.s32 	%p133, %r57, %r58;
	selp.u32 	%r632, 1, 0, %p133;
$L__BB0_52:
	add.s32 	%r687, %r632, %r687;
$L__BB0_53:
	setp.eq.s32 	%p134, %r13, 2;
	@%p134 bra 	$L__BB0_66;
	add.s32 	%r63, %r49, 256;
	setp.gt.u32 	%p135, %r63, %r11;
	@%p135 bra 	$L__BB0_66;
	add.s32 	%r354, %r63, %r10;
	mul.wide.u32 	%rd62, %r354, 4;
	add.s64 	%rd63, %rd1, %rd62;
	ld.global.u32 	%r64, [%rd63];
	setp.lt.u32 	%p136, %r64, %r5;
	mov.b32 	%r634, 0;
	@%p136 bra 	$L__BB0_59;
	ld.shared.u32 	%r65, [%r6];
	setp.gt.u32 	%p137, %r64, %r65;
	@%p137 bra 	$L__BB0_59;
	setp.eq.s32 	%p138, %r64, %r5;
	mov.b32 	%r634, 1;
	@%p138 bra 	$L__BB0_59;
	setp.eq.s32 	%p139, %r64, %r65;
	selp.u32 	%r634, 1, 0, %p139;
$L__BB0_59:
	add.s32 	%r687, %r634, %r687;
	bra.uni 	$L__BB0_66;
$L__BB0_60:
	setp.le.u32 	%p92, %r77, %r72;
	@%p92 bra 	$L__BB0_62;
	add.s32 	%r640, %r76, -1;
	bra.uni 	$L__BB0_63;
$L__BB0_62:
	setp.eq.s32 	%p93, %r77, %r72;
	mov.b32 	%r641, 1;
	@%p93 bra 	$L__BB0_64;
$L__BB0_63:
	setp.le.u32 	%p94, %r639, %r640;
	mov.u32 	%r641, %r317;
	@%p94 bra 	$L__BB0_14;
$L__BB0_64:
	add.s32 	%r687, %r641, %r687;
$L__BB0_65:
	add.s32 	%r636, %r636, 1;
	setp.ne.s32 	%p95, %r636, %r12;
	@%p95 bra 	$L__BB0_9;
$L__BB0_66:
	add.s32 	%r616, %r9, 1;
	setp.eq.s32 	%p140, %r9, %r215;
	@%p140 bra 	$L__BB0_155;
	bra.uni 	$L__BB0_6;
$L__BB0_67:
	add.s32 	%r217, %r215, 1;
	cvt.rn.f32.u32 	%f1, %r217;
	mul.f32 	%f2, %f1, 0f3C000000;
	cvt.rpi.f32.f32 	%f3, %f2;
	cvt.rzi.u32.f32 	%r88, %f3;
	setp.eq.s32 	%p3, %r88, 0;
	mov.b32 	%r687, 0;
	@%p3 bra 	$L__BB0_155;
	shl.b32 	%r219, %r2, 2;
	mov.u32 	%r220, _ZZ13Find_TrianglePjS_S_jjE3neb;
	add.s32 	%r89, %r220, %r219;
	mov.b32 	%r644, 0;
	mov.u32 	%r687, %r644;
	mov.u32 	%r688, %r215;
$L__BB0_69:
	shl.b32 	%r221, %r644, 7;
	add.s32 	%r93, %r221, %r2;
	setp.lt.u32 	%p4, %r688, 128;
	@%p4 bra 	$L__BB0_89;
	setp.gt.u32 	%p65, %r93, %r215;
	@%p65 bra 	$L__BB0_72;
	ld.shared.u32 	%r276, [_ZZ13Find_TrianglePjS_S_jjE5start];
	add.s32 	%r277, %r276, %r93;
	mul.wide.u32 	%rd32, %r277, 4;
	add.s64 	%rd33, %rd1, %rd32;
	ld.global.u32 	%r278, [%rd33];
	st.shared.u32 	[%r89], %r278;
$L__BB0_72:
	bar.sync 	0;
	ld.shared.u32 	%r647, [_ZZ13Find_TrianglePjS_S_jjE5start];
	ld.shared.u32 	%r279, [_ZZ13Find_TrianglePjS_S_jjE3end];
	setp.gt.u32 	%p66, %r647, %r279;
	@%p66 bra 	$L__BB0_88;
$L__BB0_73:
	mul.wide.u32 	%rd34, %r647, 4;
	add.s64 	%rd35, %rd1, %rd34;
	ld.global.u32 	%r280, [%rd35];
	mul.wide.u32 	%rd36, %r280, 4;
	add.s64 	%rd37, %rd2, %rd36;
	ld.global.u32 	%r97, [%rd37];
	add.s32 	%r281, %r280, 1;
	mul.wide.u32 	%rd38, %r281, 4;
	add.s64 	%rd39, %rd2, %rd38;
	ld.global.u32 	%r98, [%rd39];
	sub.s32 	%r282, %r98, %r97;
	cvt.rn.f32.u32 	%f7, %r282;
	mul.f32 	%f8, %f7, 0f3C000000;
	cvt.rpi.f32.f32 	%f9, %f8;
	cvt.rzi.u32.f32 	%r99, %f9;
	setp.eq.s32 	%p67, %r99, 0;
	@%p67 bra 	$L__BB0_87;
	ld.shared.u32 	%r100, [_ZZ13Find_TrianglePjS_S_jjE3neb];
	ld.shared.u32 	%r101, [_ZZ13Find_TrianglePjS_S_jjE3neb+508];
	not.b32 	%r284, %r97;
	add.s32 	%r102, %r98, %r284;
	mov.b32 	%r649, 0;
$L__BB0_75:
	shl.b32 	%r285, %r649, 7;
	add.s32 	%r105, %r285, %r2;
	setp.gt.u32 	%p68, %r105, %r102;
	@%p68 bra 	$L__BB0_86;
	add.s32 	%r287, %r105, %r97;
	mul.wide.u32 	%rd40, %r287, 4;
	add.s64 	%rd41, %rd1, %rd40;
	ld.global.u32 	%r288, [%rd41];
	setp.lt.u32 	%p69, %r288, %r100;
	setp.gt.u32 	%p70, %r288, %r101;
	or.pred  	%p71, %p69, %p70;
	mov.b32 	%r286, 0;
	mov.u32 	%r655, %r286;
	@%p71 bra 	$L__BB0_85;
	setp.eq.s32 	%p72, %r288, %r100;
	setp.eq.s32 	%p73, %r288, %r101;
	or.pred  	%p74, %p72, %p73;
	mov.b32 	%r655, 1;
	@%p74 bra 	$L__BB0_85;
	mov.b32 	%r653, 1;
	mov.b32 	%r654, 126;
$L__BB0_79:
	add.s32 	%r292, %r654, %r653;
	shr.u32 	%r109, %r292, 1;
	shl.b32 	%r293, %r109, 2;
	add.s32 	%r295, %r220, %r293;
	ld.shared.u32 	%r110, [%r295];
	setp.ge.u32 	%p75, %r110, %r288;
	@%p75 bra 	$L__BB0_81;
	add.s32 	%r653, %r109, 1;
	bra.uni 	$L__BB0_84;
$L__BB0_81:
	setp.le.u32 	%p76, %r110, %r288;
	@%p76 bra 	$L__BB0_83;
	add.s32 	%r654, %r109, -1;
	bra.uni 	$L__BB0_84;
$L__BB0_83:
	setp.eq.s32 	%p77, %r110, %r288;
	mov.b32 	%r655, 1;
	@%p77 bra 	$L__BB0_85;
$L__BB0_84:
	setp.le.u32 	%p78, %r653, %r654;
	mov.u32 	%r655, %r286;
	@%p78 bra 	$L__BB0_79;
$L__BB0_85:
	add.s32 	%r687, %r655, %r687;
$L__BB0_86:
	add.s32 	%r649, %r649, 1;
	setp.ne.s32 	%p79, %r649, %r99;
	@%p79 bra 	$L__BB0_75;
$L__BB0_87:
	bar.sync 	0;
	add.s32 	%r647, %r647, 1;
	ld.shared.u32 	%r298, [_ZZ13Find_TrianglePjS_S_jjE3end];
	setp.le.u32 	%p80, %r647, %r298;
	@%p80 bra 	$L__BB0_73;
$L__BB0_88:
	bar.sync 	0;
	add.s32 	%r688, %r688, -128;
	bra.uni 	$L__BB0_154;
$L__BB0_89:
	setp.gt.u32 	%p5, %r93, %r215;
	@%p5 bra 	$L__BB0_91;
	ld.shared.u32 	%r222, [_ZZ13Find_TrianglePjS_S_jjE5start];
	add.s32 	%r223, %r222, %r93;
	mul.wide.u32 	%rd8, %r223, 4;
	add.s64 	%rd9, %rd1, %rd8;
	ld.global.u32 	%r224, [%rd9];
	st.shared.u32 	[%r89], %r224;
$L__BB0_91:
	bar.sync 	0;
	ld.shared.u32 	%r659, [_ZZ13Find_TrianglePjS_S_jjE5start];
	ld.shared.u32 	%r225, [_ZZ13Find_TrianglePjS_S_jjE3end];
	setp.gt.u32 	%p6, %r659, %r225;
	@%p6 bra 	$L__BB0_154;
	shl.b32 	%r226, %r688, 2;
	add.s32 	%r124, %r220, %r226;
	add.s32 	%r125, %r688, -1;
$L__BB0_93:
	mul.wide.u32 	%rd10, %r659, 4;
	add.s64 	%rd11, %rd1, %rd10;
	ld.global.u32 	%r228, [%rd11];
	mul.wide.u32 	%rd12, %r228, 4;
	add.s64 	%rd13, %rd2, %rd12;
	ld.global.u32 	%r128, [%rd13];
	add.s32 	%r229, %r228, 1;
	mul.wide.u32 	%rd14, %r229, 4;
	add.s64 	%rd15, %rd2, %rd14;
	ld.global.u32 	%r230, [%rd15];
	not.b32 	%r231, %r128;
	add.s32 	%r129, %r230, %r231;
	sub.s32 	%r232, %r230, %r128;
	cvt.rn.f32.u32 	%f4, %r232;
	mul.f32 	%f5, %f4, 0f3C000000;
	cvt.rpi.f32.f32 	%f6, %f5;
	cvt.rzi.u32.f32 	%r130, %f6;
	setp.eq.s32 	%p7, %r130, 0;
	@%p7 bra 	$L__BB0_153;
	setp.eq.s32 	%p8, %r125, 0;
	ld.shared.u32 	%r131, [_ZZ13Find_TrianglePjS_S_jjE3neb];
	@%p8 bra 	$L__BB0_103;
	mov.b32 	%r679, 0;
$L__BB0_96:
	shl.b32 	%r234, %r679, 7;
	add.s32 	%r190, %r234, %r2;
	setp.gt.u32 	%p9, %r190, %r129;
	@%p9 bra 	$L__BB0_152;
	add.s32 	%r236, %r190, %r128;
	mul.wide.u32 	%rd16, %r236, 4;
	add.s64 	%rd17, %rd1, %rd16;
	ld.global.u32 	%r191, [%rd17];
	setp.lt.u32 	%p10, %r191, %r131;
	mov.b32 	%r235, 0;
	mov.u32 	%r685, %r235;
	@%p10 bra 	$L__BB0_151;
	ld.shared.u32 	%r192, [%r124];
	setp.gt.u32 	%p11, %r191, %r192;
	@%p11 bra 	$L__BB0_151;
	setp.eq.s32 	%p12, %r191, %r131;
	setp.eq.s32 	%p13, %r191, %r192;
	or.pred  	%p14, %p12, %p13;
	mov.b32 	%r685, 1;
	@%p14 bra 	$L__BB0_151;
	mov.b32 	%r683, 1;
	mov.u32 	%r684, %r125;
$L__BB0_101:
	add.s32 	%r240, %r684, %r683;
	shr.u32 	%r195, %r240, 1;
	shl.b32 	%r241, %r195, 2;
	add.s32 	%r243, %r220, %r241;
	ld.shared.u32 	%r196, [%r243];
	setp.ge.u32 	%p15, %r196, %r191;
	@%p15 bra 	$L__BB0_147;
	add.s32 	%r683, %r195, 1;
	bra.uni 	$L__BB0_150;
$L__BB0_103:
	and.b32  	%r132, %r130, 3;
	setp.lt.u32 	%p20, %r130, 4;
	mov.b32 	%r672, 0;
	@%p20 bra 	$L__BB0_126;
	and.b32  	%r672, %r130, -4;
	mov.b32 	%r661, 0;
$L__BB0_105:
	.pragma "nounroll";
	shl.b32 	%r249, %r661, 7;
	add.s32 	%r136, %r249, %r2;
	setp.gt.u32 	%p21, %r136, %r129;
	@%p21 bra 	$L__BB0_110;
	add.s32 	%r251, %r136, %r128;
	mul.wide.u32 	%rd18, %r251, 4;
	add.s64 	%rd19, %rd1, %rd18;
	ld.global.u32 	%r137, [%rd19];
	setp.lt.u32 	%p22, %r137, %r131;
	mov.b32 	%r663, 0;
	@%p22 bra 	$L__BB0_109;
	ld.shared.u32 	%r138, [%r124];
	setp.gt.u32 	%p23, %r137, %r138;
	@%p23 bra 	$L__BB0_109;
	setp.eq.s32 	%p24, %r137, %r131;
	setp.eq.s32 	%p25, %r137, %r138;
	or.pred  	%p26, %p24, %p25;
	selp.u32 	%r663, 1, 0, %p26;
$L__BB0_109:
	add.s32 	%r687, %r663, %r687;
$L__BB0_110:
	add.s32 	%r143, %r136, 128;
	setp.gt.u32 	%p27, %r143, %r129;
	@%p27 bra 	$L__BB0_115;
	add.s32 	%r254, %r143, %r128;
	mul.wide.u32 	%rd20, %r254, 4;
	add.s64 	%rd21, %rd1, %rd20;
	ld.global.u32 	%r144, [%rd21];
	setp.lt.u32 	%p28, %r144, %r131;
	mov.b32 	%r665, 0;
	@%p28 bra 	$L__BB0_114;
	ld.shared.u32 	%r145, [%r124];
	setp.gt.u32 	%p29, %r144, %r145;
	@%p29 bra 	$L__BB0_114;
	setp.eq.s32 	%p30, %r144, %r131;
	setp.eq.s32 	%p31, %r144, %r145;
	or.pred  	%p32, %p30, %p31;
	selp.u32 	%r665, 1, 0, %p32;
$L__BB0_114:
	add.s32 	%r687, %r665, %r687;
$L__BB0_115:
	add.s32 	%r150, %r136, 256;
	setp.gt.u32 	%p33, %r150, %r129;
	@%p33 bra 	$L__BB0_120;
	add.s32 	%r257, %r150, %r128;
	mul.wide.u32 	%rd22, %r257, 4;
	add.s64 	%rd23, %rd1, %rd22;
	ld.global.u32 	%r151, [%rd23];
	setp.lt.u32 	%p34, %r151, %r131;
	mov.b32 	%r667, 0;
	@%p34 bra 	$L__BB0_119;
	ld.shared.u32 	%r152, [%r124];
	setp.gt.u32 	%p35, %r151, %r152;
	@%p35 bra 	$L__BB0_119;
	setp.eq.s32 	%p36, %r151, %r131;
	setp.eq.s32 	%p37, %r151, %r152;
	or.pred  	%p38, %p36, %p37;
	selp.u32 	%r667, 1, 0, %p38;
$L__BB0_119:
	add.s32 	%r687, %r667, %r687;
$L__BB0_120:
	add.s32 	%r157, %r136, 384;
	setp.gt.u32 	%p39, %r157, %r129;
	@%p39 bra 	$L__BB0_125;
	add.s32 	%r260, %r157, %r128;
	mul.wide.u32 	%rd24, %r260, 4;
	add.s64 	%rd25, %rd1, %rd24;
	ld.global.u32 	%r158, [%rd25];
	setp.lt.u32 	%p40, %r158, %r131;
	mov.b32 	%r669, 0;
	@%p40 bra 	$L__BB0_124;
	ld.shared.u32 	%r159, [%r124];
	setp.gt.u32 	%p41, %r158, %r159;
	@%p41 bra 	$L__BB0_124;
	setp.eq.s32 	%p42, %r158, %r131;
	setp.eq.s32 	%p43, %r158, %r159;
	or.pred  	%p44, %p42, %p43;
	selp.u32 	%r669, 1, 0, %p44;
$L__BB0_124:
	add.s32 	%r687, %r669, %r687;
$L__BB0_125:
	add.s32 	%r661, %r661, 4;
	setp.ne.s32 	%p45, %r661, %r672;
	@%p45 bra 	$L__BB0_105;
$L__BB0_126:
	setp.eq.s32 	%p46, %r132, 0;
	@%p46 bra 	$L__BB0_153;
	shl.b32 	%r262, %r672, 7;
	add.s32 	%r168, %r262, %r2;
	setp.gt.u32 	%p47, %r168, %r129;
	@%p47 bra 	$L__BB0_133;
	add.s32 	%r264, %r168, %r128;
	mul.wide.u32 	%rd26, %r264, 4;
	add.s64 	%rd27, %rd1, %rd26;
	ld.global.u32 	%r169, [%rd27];
	setp.lt.u32 	%p48, %r169, %r131;
	mov.b32 	%r674, 0;
	@%p48 bra 	$L__BB0_132;
	ld.shared.u32 	%r170, [%r124];
	setp.gt.u32 	%p49, %r169, %r170;
	@%p49 bra 	$L__BB0_132;
	setp.eq.s32 	%p50, %r169, %r131;
	mov.b32 	%r674, 1;
	@%p50 bra 	$L__BB0_132;
	setp.eq.s32 	%p51, %r169, %r170;
	selp.u32 	%r674, 1, 0, %p51;
$L__BB0_132:
	add.s32 	%r687, %r674, %r687;
$L__BB0_133:
	setp.eq.s32 	%p52, %r132, 1;
	@%p52 bra 	$L__BB0_153;
	add.s32 	%r175, %r168, 128;
	setp.gt.u32 	%p53, %r175, %r129;
	@%p53 bra 	$L__BB0_140;
	add.s32 	%r268, %r175, %r128;
	mul.wide.u32 	%rd28, %r268, 4;
	add.s64 	%rd29, %rd1, %rd28;
	ld.global.u32 	%r176, [%rd29];
	setp.lt.u32 	%p54, %r176, %r131;
	mov.b32 	%r676, 0;
	@%p54 bra 	$L__BB0_139;
	ld.shared.u32 	%r177, [%r124];
	setp.gt.u32 	%p55, %r176, %r177;
	@%p55 bra 	$L__BB0_139;
	setp.eq.s32 	%p56, %r176, %r131;
	mov.b32 	%r676, 1;
	@%p56 bra 	$L__BB0_139;
	setp.eq.s32 	%p57, %r176, %r177;
	selp.u32 	%r676, 1, 0, %p57;
$L__BB0_139:
	add.s32 	%r687, %r676, %r687;
$L__BB0_140:
	setp.eq.s32 	%p58, %r132, 2;
	@%p58 bra 	$L__BB0_153;
	add.s32 	%r182, %r168, 256;
	setp.gt.u32 	%p59, %r182, %r129;
	@%p59 bra 	$L__BB0_153;
	add.s32 	%r272, %r182, %r128;
	mul.wide.u32 	%rd30, %r272, 4;
	add.s64 	%rd31, %rd1, %rd30;
	ld.global.u32 	%r183, [%rd31];
	setp.lt.u32 	%p60, %r183, %r131;
	mov.b32 	%r678, 0;
	@%p60 bra 	$L__BB0_146;
	ld.shared.u32 	%r184, [%r124];
	setp.gt.u32 	%p61, %r183, %r184;
	@%p61 bra 	$L__BB0_146;
	setp.eq.s32 	%p62, %r183, %r131;
	mov.b32 	%r678, 1;
	@%p62 bra 	$L__BB0_146;
	setp.eq.s32 	%p63, %r183, %r184;
	selp.u32 	%r678, 1, 0, %p63;
$L__BB0_146:
	add.s32 	%r687, %r678, %r687;
	bra.uni 	$L__BB0_153;
$L__BB0_147:
	setp.le.u32 	%p16, %r196, %r191;
	@%p16 bra 	$L__BB0_149;
	add.s32 	%r684, %r195, -1;
	bra.uni 	$L__BB0_150;
$L__BB0_149:
	setp.eq.s32 	%p17, %r196, %r191;
	mov.b32 	%r685, 1;
	@%p17 bra 	$L__BB0_151;
$L__BB0_150:
	setp.le.u32 	%p18, %r683, %r684;
	mov.u32 	%r685, %r235;
	@%p18 bra 	$L__BB0_101;
$L__BB0_151:
	add.s32 	%r687, %r685, %r687;
$L__BB0_152:
	add.s32 	%r679, %r679, 1;
	setp.ne.s32 	%p19, %r679, %r130;
	@%p19 bra 	$L__BB0_96;
$L__BB0_153:
	bar.sync 	0;
	add.s32 	%r659, %r659, 1;
	ld.shared.u32 	%r275, [_ZZ13Find_TrianglePjS_S_jjE3end];
	setp.le.u32 	%p64, %r659, %r275;
	@%p64 bra 	$L__BB0_93;
$L__BB0_154:
	add.s32 	%r644, %r644, 1;
	setp.ne.s32 	%p81, %r644, %r88;
	@%p81 bra 	$L__BB0_69;
$L__BB0_155:
	setp.ne.s32 	%p141, %r2, 0;
	shl.b32 	%r357, %r2, 2;
	mov.u32 	%r358, _ZZ13Find_TrianglePjS_S_jjE5s_sum;
	add.s32 	%r359, %r358, %r357;
	st.shared.u32 	[%r359], %r687;
	bar.sync 	0;
	@%p141 bra 	$L__BB0_157;
	ld.shared.u32 	%r360, [_ZZ13Find_TrianglePjS_S_jjE5s_sum];
	ld.shared.u32 	%r361, [_ZZ13Find_TrianglePjS_S_jjE5s_sum+4];
	add.s32 	%r362, %r361, %r360;
	ld.shared.u32 	%r363, [_ZZ13Find_TrianglePjS_S_jjE5s_sum+8];
	add.s32 	%r364, %r363, %r362;
	ld.shared.u32 	%r365, [_ZZ13Find_TrianglePjS_S_jjE5s_sum+12];
	add.s32 	%r366, %r365, %r364;
	ld.shared.u32 	%r367, [_ZZ13Find_TrianglePjS_S_jjE5s_sum+16];
	add.s32 	%r368, %r367, %r366;
	ld.shared.u32 	%r369, [_ZZ13Find_TrianglePjS_S_jjE5s_sum+20];
	add.s32 	%r370, %r369, %r368;
	ld.shared.u32 	%r371, [_ZZ13Find_TrianglePjS_S_jjE5s_sum+24];
	add.s32 	%r372, %r371, %r370;
	ld.shared.u32 	%r373, [_ZZ13Find_TrianglePjS_S_jjE5s_sum+28];
	add.s32 	%r374, %r373, %r372;
	ld.shared.u32 	%r375, [_ZZ13Find_TrianglePjS_S_jjE5s_sum+32];
	add.s32 	%r376, %r375, %r374;
	ld.shared.u32 	%r377, [_ZZ13Find_TrianglePjS_S_jjE5s_sum+36];
	add.s32 	%r378, %r377, %r376;
	ld.shared.u32 	%r379, [_ZZ13Find_TrianglePjS_S_jjE5s_sum+40];
	add.s32 	%r380, %r379, %r378;
	ld.shared.u32 	%r381, [_ZZ13Find_TrianglePjS_S_jjE5s_sum+44];
	add.s32 	%r382, %r381, %r380;
	ld.shared.u32 	%r383, [_ZZ13Find_TrianglePjS_S_jjE5s_sum+48];
	add.s32 	%r384, %r383, %r382;
	ld.shared.u32 	%r385, [_ZZ13Find_TrianglePjS_S_jjE5s_sum+52];
	add.s32 	%r386, %r385, %r384;
	ld.shared.u32 	%r387, [_ZZ13Find_TrianglePjS_S_jjE5s_sum+56];
	add.s32 	%r388, %r387, %r386;
	ld.shared.u32 	%r389, [_ZZ13Find_TrianglePjS_S_jjE5s_sum+60];
	add.s32 	%r390, %r389, %r388;
	ld.shared.u32 	%r391, [_ZZ13Find_TrianglePjS_S_jjE5s_sum+64];
	add.s32 	%r392, %r391, %r390;
	ld.shared.u32 	%r393, [_ZZ13Find_TrianglePjS_S_jjE5s_sum+68];
	add.s32 	%r394, %r393, %r392;
	ld.shared.u32 	%r395, [_ZZ13Find_TrianglePjS_S_jjE5s_sum+72];
	add.s32 	%r396, %r395, %r394;
	ld.shared.u32 	%r397, [_ZZ13Find_TrianglePjS_S_jjE5s_sum+76];
	add.s32 	%r398, %r397, %r396;
	ld.shared.u32 	%r399, [_ZZ13Find_TrianglePjS_S_jjE5s_sum+80];
	add.s32 	%r400, %r399, %r398;
	ld.shared.u32 	%r401, [_ZZ13Find_TrianglePjS_S_jjE5s_sum+84];
	add.s32 	%r402, %r401, %r400;
	ld.shared.u32 	%r403, [_ZZ13Find_TrianglePjS_S_jjE5s_sum+88];
	add.s32 	%r404, %r403, %r402;
	ld.shared.u32 	%r405, [_ZZ13Find_TrianglePjS_S_jjE5s_sum+92];
	add.s32 	%r406, %r405, %r404;
	ld.shared.u32 	%r407, [_ZZ13Find_TrianglePjS_S_jjE5s_sum+96];
	add.s32 	%r408, %r407, %r406;
	ld.shared.u32 	%r409, [_ZZ13Find_TrianglePjS_S_jjE5s_sum+100];
	add.s32 	%r410, %r409, %r408;
	ld.shared.u32 	%r411, [_ZZ13Find_TrianglePjS_S_jjE5s_sum+104];
	add.s32 	%r412, %r411, %r410;
	ld.shared.u32 	%r413, [_ZZ13Find_TrianglePjS_S_jjE5s_sum+108];
	add.s32 	%r414, %r413, %r412;
	ld.shared.u32 	%r415, [_ZZ13Find_TrianglePjS_S_jjE5s_sum+112];
	add.s32 	%r416, %r415, %r414;
	ld.shared.u32 	%r417, [_ZZ13Find_TrianglePjS_S_jjE5s_sum+116];
	add.s32 	%r418, %r417, %r416;
	ld.shared.u32 	%r419, [_ZZ13Find_TrianglePjS_S_jjE5s_sum+120];
	add.s32 	%r420, %r419, %r418;
	ld.shared.u32 	%r421, [_ZZ13Find_TrianglePjS_S_jjE5s_sum+124];
	add.s32 	%r422, %r421, %r420;
	ld.shared.u32 	%r423, [_ZZ13Find_TrianglePjS_S_jjE5s_sum+128];
	add.s32 	%r424, %r423, %r422;
	ld.shared.u32 	%r425, [_ZZ13Find_TrianglePjS_S_jjE5s_sum+132];
	add.s32 	%r426, %r425, %r424;
	ld.shared.u32 	%r427, [_ZZ13Find_TrianglePjS_S_jjE5s_sum+136];
	add.s32 	%r428, %r427, %r426;
	ld.shared.u32 	%r429, [_ZZ13Find_TrianglePjS_S_jjE5s_sum+140];
	add.s32 	%r430, %r429, %r428;
	ld.shared.u32 	%r431, [_ZZ13Find_TrianglePjS_S_jjE5s_sum+144];
	add.s32 	%r432, %r431, %r430;
	ld.shared.u32 	%r433, [_ZZ13Find_TrianglePjS_S_jjE5s_sum+148];
	add.s32 	%r434, %r433, %r432;
	ld.shared.u32 	%r435, [_ZZ13Find_TrianglePjS_S_jjE5s_sum+152];
	add.s32 	%r436, %r435, %r434;
	ld.shared.u32 	%r437, [_ZZ13Find_TrianglePjS_S_jjE5s_sum+156];
	add.s32 	%r438, %r437, %r436;
	ld.shared.u32 	%r439, [_ZZ13Find_TrianglePjS_S_jjE5s_sum+160];
	add.s32 	%r440, %r439, %r438;
	ld.shared.u32 	%r441, [_ZZ13Find_TrianglePjS_S_jjE5s_sum+164];
	add.s32 	%r442, %r441, %r440;
	ld.shared.u32 	%r443, [_ZZ13Find_TrianglePjS_S_jjE5s_sum+168];
	add.s32 	%r444, %r443, %r442;
	ld.shared.u32 	%r445, [_ZZ13Find_TrianglePjS_S_jjE5s_sum+172];
	add.s32 	%r446, %r445, %r444;
	ld.shared.u32 	%r447, [_ZZ13Find_TrianglePjS_S_jjE5s_sum+176];
	add.s32 	%r448, %r447, %r446;
	ld.shared.u32 	%r449, [_ZZ13Find_TrianglePjS_S_jjE5s_sum+180];
	add.s32 	%r450, %r449, %r448;
	ld.shared.u32 	%r451, [_ZZ13Find_TrianglePjS_S_jjE5s_sum+184];
	add.s32 	%r452, %r451, %r450;
	ld.shared.u32 	%r453, [_ZZ13Find_TrianglePjS_S_jjE5s_sum+188];
	add.s32 	%r454, %r453, %r452;
	ld.shared.u32 	%r455, [_ZZ13Find_TrianglePjS_S_jjE5s_sum+192];
	add.s32 	%r456, %r455, %r454;
	ld.shared.u32 	%r457, [_ZZ13Find_TrianglePjS_S_jjE5s_sum+196];
	add.s32 	%r458, %r457, %r456;
	ld.shared.u32 	%r459, [_ZZ13Find_TrianglePjS_S_jjE5s_sum+200];
	add.s32 	%r460, %r459, %r458;
	ld.shared.u32 	%r461, [_ZZ13Find_TrianglePjS_S_jjE5s_sum+204];
	add.s32 	%r462, %r461, %r460;
	ld.shared.u32 	%r463, [_ZZ13Find_TrianglePjS_S_jjE5s_sum+208];
	add.s32 	%r464, %r463, %r462;
	ld.shared.u32 	%r465, [_ZZ13Find_TrianglePjS_S_jjE5s_sum+212];
	add.s32 	%r466, %r465, %r464;
	ld.shared.u32 	%r467, [_ZZ13Find_TrianglePjS_S_jjE5s_sum+216];
	add.s32 	%r468, %r467, %r466;
	ld.shared.u32 	%r469, [_ZZ13Find_TrianglePjS_S_jjE5s_sum+220];
	add.s32 	%r470, %r469, %r468;
	ld.shared.u32 	%r471, [_ZZ13Find_TrianglePjS_S_jjE5s_sum+224];
	add.s32 	%r472, %r471, %r470;
	ld.shared.u32 	%r473, [_ZZ13Find_TrianglePjS_S_jjE5s_sum+228];
	add.s32 	%r474, %r473, %r472;
	ld.shared.u32 	%r475, [_ZZ13Find_TrianglePjS_S_jjE5s_sum+232];
	add.s32 	%r476, %r475, %r474;
	ld.shared.u32 	%r477, [_ZZ13Find_TrianglePjS_S_jjE5s_sum+236];
	add.s32 	%r478, %r477, %r476;
	ld.shared.u32 	%r479, [_ZZ13Find_TrianglePjS_S_jjE5s_sum+240];
	add.s32 	%r480, %r479, %r478;
	ld.shared.u32 	%r481, [_ZZ13Find_TrianglePjS_S_jjE5s_sum+244];
	add.s32 	%r482, %r481, %r480;
	ld.shared.u32 	%r483, [_ZZ13Find_TrianglePjS_S_jjE5s_sum+248];
	add.s32 	%r484, %r483, %r482;
	ld.shared.u32 	%r485, [_ZZ13Find_TrianglePjS_S_jjE5s_sum+252];
	add.s32 	%r486, %r485, %r484;
	ld.shared.u32 	%r487, [_ZZ13Find_TrianglePjS_S_jjE5s_sum+256];
	add.s32 	%r488, %r487, %r486;
	ld.shared.u32 	%r489, [_ZZ13Find_TrianglePjS_S_jjE5s_sum+260];
	add.s32 	%r490, %r489, %r488;
	ld.shared.u32 	%r491, [_ZZ13Find_TrianglePjS_S_jjE5s_sum+264];
	add.s32 	%r492, %r491, %r490;
	ld.shared.u32 	%r493, [_ZZ13Find_TrianglePjS_S_jjE5s_sum+268];
	add.s32 	%r494, %r493, %r492;
	ld.shared.u32 	%r495, [_ZZ13Find_TrianglePjS_S_jjE5s_sum+272];
	add.s32 	%r496, %r495, %r494;
	ld.shared.u32 	%r497, [_ZZ13Find_TrianglePjS_S_jjE5s_sum+276];
	add.s32 	%r498, %r497, %r496;
	ld.shared.u32 	%r499, [_ZZ13Find_TrianglePjS_S_jjE5s_sum+280];
	add.s32 	%r500, %r499, %r498;
	ld.shared.u32 	%r501, [_ZZ13Find_TrianglePjS_S_jjE5s_sum+284];
	add.s32 	%r502, %r501, %r500;
	ld.shared.u32 	%r503, [_ZZ13Find_TrianglePjS_S_jjE5s_sum+288];
	add.s32 	%r504, %r503, %r502;
	ld.shared.u32 	%r505, [_ZZ13Find_TrianglePjS_S_jjE5s_sum+292];
	add.s32 	%r506, %r505, %r504;
	ld.shared.u32 	%r507, [_ZZ13Find_TrianglePjS_S_jjE5s_sum+296];
	add.s32 	%r508, %r507, %r506;
	ld.shared.u32 	%r509, [_ZZ13Find_TrianglePjS_S_jjE5s_sum+300];
	add.s32 	%r510, %r509, %r508;
	ld.shared.u32 	%r511, [_ZZ13Find_TrianglePjS_S_jjE5s_sum+304];
	add.s32 	%r512, %r511, %r510;
	ld.shared.u32 	%r513, [_ZZ13Find_TrianglePjS_S_jjE5s_sum+308];
	add.s32 	%r514, %r513, %r512;
	ld.shared.u32 	%r515, [_ZZ13Find_TrianglePjS_S_jjE5s_sum+312];
	add.s32 	%r516, %r515, %r514;
	ld.shared.u32 	%r517, [_ZZ13Find_TrianglePjS_S_jjE5s_sum+316];
	add.s32 	%r518, %r517, %r516;
	ld.shared.u32 	%r519, [_ZZ13Find_TrianglePjS_S_jjE5s_sum+320];
	add.s32 	%r520, %r519, %r518;
	ld.shared.u32 	%r521, [_ZZ13Find_TrianglePjS_S_jjE5s_sum+324];
	add.s32 	%r522, %r521, %r520;
	ld.shared.u32 	%r523, [_ZZ13Find_TrianglePjS_S_jjE5s_sum+328];
	add.s32 	%r524, %r523, %r522;
	ld.shared.u32 	%r525, [_ZZ13Find_TrianglePjS_S_jjE5s_sum+332];
	add.s32 	%r526, %r525, %r524;
	ld.shared.u32 	%r527, [_ZZ13Find_TrianglePjS_S_jjE5s_sum+336];
	add.s32 	%r528, %r527, %r526;
	ld.shared.u32 	%r529, [_ZZ13Find_TrianglePjS_S_jjE5s_sum+340];
	add.s32 	%r530, %r529, %r528;
	ld.shared.u32 	%r531, [_ZZ13Find_TrianglePjS_S_jjE5s_sum+344];
	add.s32 	%r532, %r531, %r530;
	ld.shared.u32 	%r533, [_ZZ13Find_TrianglePjS_S_jjE5s_sum+348];
	add.s32 	%r534, %r533, %r532;
	ld.shared.u32 	%r535, [_ZZ13Find_TrianglePjS_S_jjE5s_sum+352];
	add.s32 	%r536, %r535, %r534;
	ld.shared.u32 	%r537, [_ZZ13Find_TrianglePjS_S_jjE5s_sum+356];
	add.s32 	%r538, %r537, %r536;
	ld.shared.u32 	%r539, [_ZZ13Find_TrianglePjS_S_jjE5s_sum+360];
	add.s32 	%r540, %r539, %r538;
	ld.shared.u32 	%r541, [_ZZ13Find_TrianglePjS_S_jjE5s_sum+364];
	add.s32 	%r542, %r541, %r540;
	ld.shared.u32 	%r543, [_ZZ13Find_TrianglePjS_S_jjE5s_sum+368];
	add.s32 	%r544, %r543, %r542;
	ld.shared.u32 	%r545, [_ZZ13Find_TrianglePjS_S_jjE5s_sum+372];
	add.s32 	%r546, %r545, %r544;
	ld.shared.u32 	%r547, [_ZZ13Find_TrianglePjS_S_jjE5s_sum+376];
	add.s32 	%r548, %r547, %r546;
	ld.shared.u32 	%r549, [_ZZ13Find_TrianglePjS_S_jjE5s_sum+380];
	add.s32 	%r550, %r549, %r548;
	ld.shared.u32 	%r551, [_ZZ13Find_TrianglePjS_S_jjE5s_sum+384];
	add.s32 	%r552, %r551, %r550;
	ld.shared.u32 	%r553, [_ZZ13Find_TrianglePjS_S_jjE5s_sum+388];
	add.s32 	%r554, %r553, %r552;
	ld.shared.u32 	%r555, [_ZZ13Find_TrianglePjS_S_jjE5s_sum+392];
	add.s32 	%r556, %r555, %r554;
	ld.shared.u32 	%r557, [_ZZ13Find_TrianglePjS_S_jjE5s_sum+396];
	add.s32 	%r558, %r557, %r556;
	ld.shared.u32 	%r559, [_ZZ13Find_TrianglePjS_S_jjE5s_sum+400];
	add.s32 	%r560, %r559, %r558;
	ld.shared.u32 	%r561, [_ZZ13Find_TrianglePjS_S_jjE5s_sum+404];
	add.s32 	%r562, %r561, %r560;
	ld.shared.u32 	%r563, [_ZZ13Find_TrianglePjS_S_jjE5s_sum+408];
	add.s32 	%r564, %r563, %r562;
	ld.shared.u32 	%r565, [_ZZ13Find_TrianglePjS_S_jjE5s_sum+412];
	add.s32 	%r566, %r565, %r564;
	ld.shared.u32 	%r567, [_ZZ13Find_TrianglePjS_S_jjE5s_sum+416];
	add.s32 	%r568, %r567, %r566;
	ld.shared.u32 	%r569, [_ZZ13Find_TrianglePjS_S_jjE5s_sum+420];
	add.s32 	%r570, %r569, %r568;
	ld.shared.u32 	%r571, [_ZZ13Find_TrianglePjS_S_jjE5s_sum+424];
	add.s32 	%r572, %r571, %r570;
	ld.shared.u32 	%r573, [_ZZ13Find_TrianglePjS_S_jjE5s_sum+428];
	add.s32 	%r574, %r573, %r572;
	ld.shared.u32 	%r575, [_ZZ13Find_TrianglePjS_S_jjE5s_sum+432];
	add.s32 	%r576, %r575, %r574;
	ld.shared.u32 	%r577, [_ZZ13Find_TrianglePjS_S_jjE5s_sum+436];
	add.s32 	%r578, %r577, %r576;
	ld.shared.u32 	%r579, [_ZZ13Find_TrianglePjS_S_jjE5s_sum+440];
	add.s32 	%r580, %r579, %r578;
	ld.shared.u32 	%r581, [_ZZ13Find_TrianglePjS_S_jjE5s_sum+444];
	add.s32 	%r582, %r581, %r580;
	ld.shared.u32 	%r583, [_ZZ13Find_TrianglePjS_S_jjE5s_sum+448];
	add.s32 	%r584, %r583, %r582;
	ld.shared.u32 	%r585, [_ZZ13Find_TrianglePjS_S_jjE5s_sum+452];
	add.s32 	%r586, %r585, %r584;
	ld.shared.u32 	%r587, [_ZZ13Find_TrianglePjS_S_jjE5s_sum+456];
	add.s32 	%r588, %r587, %r586;
	ld.shared.u32 	%r589, [_ZZ13Find_TrianglePjS_S_jjE5s_sum+460];
	add.s32 	%r590, %r589, %r588;
	ld.shared.u32 	%r591, [_ZZ13Find_TrianglePjS_S_jjE5s_sum+464];
	add.s32 	%r592, %r591, %r590;
	ld.shared.u32 	%r593, [_ZZ13Find_TrianglePjS_S_jjE5s_sum+468];
	add.s32 	%r594, %r593, %r592;
	ld.shared.u32 	%r595, [_ZZ13Find_TrianglePjS_S_jjE5s_sum+472];
	add.s32 	%r596, %r595, %r594;
	ld.shared.u32 	%r597, [_ZZ13Find_TrianglePjS_S_jjE5s_sum+476];
	add.s32 	%r598, %r597, %r596;
	ld.shared.u32 	%r599, [_ZZ13Find_TrianglePjS_S_jjE5s_sum+480];
	add.s32 	%r600, %r599, %r598;
	ld.shared.u32 	%r601, [_ZZ13Find_TrianglePjS_S_jjE5s_sum+484];
	add.s32 	%r602, %r601, %r600;
	ld.shared.u32 	%r603, [_ZZ13Find_TrianglePjS_S_jjE5s_sum+488];
	add.s32 	%r604, %r603, %r602;
	ld.shared.u32 	%r605, [_ZZ13Find_TrianglePjS_S_jjE5s_sum+492];
	add.s32 	%r606, %r605, %r604;
	ld.shared.u32 	%r607, [_ZZ13Find_TrianglePjS_S_jjE5s_sum+496];
	add.s32 	%r608, %r607, %r606;
	ld.shared.u32 	%r609, [_ZZ13Find_TrianglePjS_S_jjE5s_sum+500];
	add.s32 	%r610, %r609, %r608;
	ld.shared.u32 	%r611, [_ZZ13Find_TrianglePjS_S_jjE5s_sum+504];
	add.s32 	%r612, %r611, %r610;
	ld.shared.u32 	%r613, [_ZZ13Find_TrianglePjS_S_jjE5s_sum+508];
	add.s32 	%r614, %r613, %r612;
	bar.sync 	0;
	cvta.to.global.u64 	%rd64, %rd3;
	mul.wide.u32 	%rd65, %r1, 4;
	add.s64 	%rd66, %rd64, %rd65;
	st.global.u32 	[%rd66], %r614;
$L__BB0_157:
	ret;

}
	// .globl	_ZN3cub18CUB_300001_SM_10006detail11EmptyKernelIvEEvv
.visible .entry _ZN3cub18CUB_300001_SM_10006detail11EmptyKernelIvEEvv()
{


	ret;

}
	// .globl	_ZN3cub18CUB_300001_SM_10006detail10radix_sort30DeviceSegmentedRadixSortKernelINS1_5radix10policy_hubIjNS0_8NullTypeEiE10Policy1000ELb0ELNS0_9SortOrderE0EjS6_PjSA_iNS1_21identity_decomposer_tEEEvPKT2_PSC_PKT3_PSG_T4_T5_iiiT7_
.visible .entry _ZN3cub18CUB_300001_SM_10006detail10radix_sort30DeviceSegmentedRadixSortKernelINS1_5radix10policy_hubIjNS0_8NullTypeEiE10Policy1000ELb0ELNS0_9SortOrderE0EjS6_PjSA_iNS1_21identity_decomposer_tEEEvPKT2_PSC_PKT3_PSG_T4_T5_iiiT7_(
	.param .u64 .ptr .align 1 _ZN3cub18CUB_300001_SM_10006detail10radix_sort30DeviceSegmentedRadixSortKernelINS1_5radix10policy_hubIjNS0_8NullTypeEiE10Policy1000ELb0ELNS0_9SortOrderE0EjS6_PjSA_iNS1_21identity_decomposer_tEEEvPKT2_PSC_PKT3_PSG_T4_T5_iiiT7__param_0,
	.param .u64 .ptr .align 1 _ZN3cub18CUB_300001_SM_10006detail10radix_sort30DeviceSegmentedRadixSortKernelINS1_5radix10policy_hubIjNS0_8NullTypeEiE10Policy1000ELb0ELNS0_9SortOrderE0EjS6_PjSA_iNS1_21identity_decomposer_tEEEvPKT2_PSC_PKT3_PSG_T4_T5_iiiT7__param_1,
	.param .u64 .ptr .align 1 _ZN3cub18CUB_300001_SM_10006detail10radix_sort30DeviceSegmentedRadixSortKernelINS1_5radix10policy_hubIjNS0_8NullTypeEiE10Policy1000ELb0ELNS0_9SortOrderE0EjS6_PjSA_iNS1_21identity_decomposer_tEEEvPKT2_PSC_PKT3_PSG_T4_T5_iiiT7__param_2,
	.param .u64 .ptr .align 1 _ZN3cub18CUB_300001_SM_10006detail10radix_sort30DeviceSegmentedRadixSortKernelINS1_5radix10policy_hubIjNS0_8NullTypeEiE10Policy1000ELb0ELNS0_9SortOrderE0EjS6_PjSA_iNS1_21identity_decomposer_tEEEvPKT2_PSC_PKT3_PSG_T4_T5_iiiT7__param_3,
	.param .u64 .ptr .align 1 _ZN3cub18CUB_300001_SM_10006detail10radix_sort30DeviceSegmentedRadixSortKernelINS1_5radix10policy_hubIjNS0_8NullTypeEiE10Policy1000ELb0ELNS0_9SortOrderE0EjS6_PjSA_iNS1_21identity_decomposer_tEEEvPKT2_PSC_PKT3_PSG_T4_T5_iiiT7__param_4,
	.param .u64 .ptr .align 1 _ZN3cub18CUB_300001_SM_10006detail10radix_sort30DeviceSegmentedRadixSortKernelINS1_5radix10policy_hubIjNS0_8NullTypeEiE10Policy1000ELb0ELNS0_9SortOrderE0EjS6_PjSA_iNS1_21identity_decomposer_tEEEvPKT2_PSC_PKT3_PSG_T4_T5_iiiT7__param_5,
	.param .u32 _ZN3cub18CUB_300001_SM_10006detail10radix_sort30DeviceSegmentedRadixSortKernelINS1_5radix10policy_hubIjNS0_8NullTypeEiE10Policy1000ELb0ELNS0_9SortOrderE0EjS6_PjSA_iNS1_21identity_decomposer_tEEEvPKT2_PSC_PKT3_PSG_T4_T5_iiiT7__param_6,
	.param .u32 _ZN3cub18CUB_300001_SM_10006detail10radix_sort30DeviceSegmentedRadixSortKernelINS1_5radix10policy_hubIjNS0_8NullTypeEiE10Policy1000ELb0ELNS0_9SortOrderE0EjS6_PjSA_iNS1_21identity_decomposer_tEEEvPKT2_PSC_PKT3_PSG_T4_T5_iiiT7__param_7,
	.param .u32 _ZN3cub18CUB_300001_SM_10006detail10radix_sort30DeviceSegmentedRadixSortKernelINS1_5radix10policy_hubIjNS0_8NullTypeEiE10Policy1000ELb0ELNS0_9SortOrderE0EjS6_PjSA_iNS1_21identity_decomposer_tEEEvPKT2_PSC_PKT3_PSG_T4_T5_iiiT7__param_8,
	.param .align 1 .b8 _ZN3cub18CUB_300001_SM_10006detail10radix_sort30DeviceSegmentedRadixSortKernelINS1_5radix10policy_hubIjNS0_8NullTypeEiE10Policy1000ELb0ELNS0_9SortOrderE0EjS6_PjSA_iNS1_21identity_decomposer_tEEEvPKT2_PSC_PKT3_PSG_T4_T5_iiiT7__param_9[1]
)
.maxntid 192
{
	.reg .pred 	%p<219>;
	.reg .b16 	%rs<323>;
	.reg .b32 	%r<4211>;
	.reg .b64 	%rd<215>;
	// demoted variable
	.shared .align 16 .b8 _ZZN3cub18CUB_300001_SM_10006detail10radix_sort30DeviceSegmentedRadixSortKernelINS1_5radix10policy_hubIjNS0_8NullTypeEiE10Policy1000ELb0ELNS0_9SortOrderE0EjS6_PjSA_iNS1_21identity_decomposer_tEEEvPKT2_PSC_PKT3_PSG_T4_T5_iiiT7_E12temp_storage[30208];
	ld.param.u64 	%rd14, [_ZN3cub18CUB_300001_SM_10006detail10radix_sort30DeviceSegmentedRadixSortKernelINS1_5radix10policy_hubIjNS0_8NullTypeEiE10Policy1000ELb0ELNS0_9SortOrderE0EjS6_PjSA_iNS1_21identity_decomposer_tEEEvPKT2_PSC_PKT3_PSG_T4_T5_iiiT7__param_0];
	ld.param.u64 	%rd15, [_ZN3cub18CUB_300001_SM_10006detail10radix_sort30DeviceSegmentedRadixSortKernelINS1_5radix10policy_hubIjNS0_8NullTypeEiE10Policy1000ELb0ELNS0_9SortOrderE0EjS6_PjSA_iNS1_21identity_decomposer_tEEEvPKT2_PSC_PKT3_PSG_T4_T5_iiiT7__param_1];
	ld.param.u64 	%rd16, [_ZN3cub18CUB_300001_SM_10006detail10radix_sort30DeviceSegmentedRadixSortKernelINS1_5radix10policy_hubIjNS0_8NullTypeEiE10Policy1000ELb0ELNS0_9SortOrderE0EjS6_PjSA_iNS1_21identity_decomposer_tEEEvPKT2_PSC_PKT3_PSG_T4_T5_iiiT7__param_4];
	ld.param.u64 	%rd17, [_ZN3cub18CUB_300001_SM_10006detail10radix_sort30DeviceSegmentedRadixSortKernelINS1_5radix10policy_hubIjNS0_8NullTypeEiE10Policy1000ELb0ELNS0_9SortOrderE0EjS6_PjSA_iNS1_21identity_decomposer_tEEEvPKT2_PSC_PKT3_PSG_T4_T5_iiiT7__param_5];
	ld.param.u32 	%r773, [_ZN3cub18CUB_300001_SM_10006detail10radix_sort30DeviceSegmentedRadixSortKernelINS1_5radix10policy_hubIjNS0_8NullTypeEiE10Policy1000ELb0ELNS0_9SortOrderE0EjS6_PjSA_iNS1_21identity_decomposer_tEEEvPKT2_PSC_PKT3_PSG_T4_T5_iiiT7__param_7];
	cvta.to.global.u64 	%rd1, %rd14;
	cvta.to.global.u64 	%rd2, %rd15;
	cvta.to.global.u64 	%rd18, %rd17;
	cvta.to.global.u64 	%rd19, %rd16;
	mov.u32 	%r775, %ctaid.x;
	mul.wide.u32 	%rd20, %r775, 4;
	add.s64 	%rd21, %rd19, %rd20;
	ld.global.u32 	%r4113, [%rd21];
	add.s64 	%rd22, %rd18, %rd20;
	ld.global.u32 	%r2, [%rd22];
	sub.s32 	%r4114, %r2, %r4113;
	setp.lt.s32 	%p1, %r4114, 1;
	@%p1 bra 	$L__BB2_385;
	mov.u32 	%r4, %tid.x;
	cvt.u64.u32 	%rd3, %r4;
	shl.b32 	%r777, %r4, 2;
	mov.u32 	%r778, _ZZN3cub18CUB_300001_SM_10006detail10radix_sort30DeviceSegmentedRadixSortKernelINS1_5radix10policy_hubIjNS0_8NullTypeEiE10Policy1000ELb0ELNS0_9SortOrderE0EjS6_PjSA_iNS1_21identity_decomposer_tEEEvPKT2_PSC_PKT3_PSG_T4_T5_iiiT7_E12temp_storage;
	add.s32 	%r5, %r778, %r777;
	mov.b32 	%r4085, 0;
	st.shared.u32 	[%r5], %r4085;
	st.shared.u32 	[%r5+768], %r4085;
	st.shared.u32 	[%r5+1536], %r4085;
	st.shared.u32 	[%r5+2304], %r4085;
	st.shared.u32 	[%r5+3072], %r4085;
	st.shared.u32 	[%r5+3840], %r4085;
	st.shared.u32 	[%r5+4608], %r4085;
	st.shared.u32 	[%r5+5376], %r4085;
	st.shared.u32 	[%r5+6144], %r4085;
	st.shared.u32 	[%r5+6912], %r4085;
	st.shared.u32 	[%r5+7680], %r4085;
	st.shared.u32 	[%r5+8448], %r4085;
	st.shared.u32 	[%r5+9216], %r4085;
	st.shared.u32 	[%r5+9984], %r4085;
	st.shared.u32 	[%r5+10752], %r4085;
	st.shared.u32 	[%r5+11520], %r4085;
	setp.lt.u32 	%p2, %r4114, 44928;
	mov.u32 	%r4086, %r4085;
	mov.u32 	%r4087, %r4085;
	mov.u32 	%r4088, %r4085;
	mov.u32 	%r4081, %r4085;
	mov.u32 	%r4082, %r4085;
	mov.u32 	%r4083, %r4085;
	mov.u32 	%r4084, %r4085;
	mov.u32 	%r4056, %r4085;
	mov.u32 	%r4057, %r4085;
	mov.u32 	%r4058, %r4085;
	mov.u32 	%r4059, %r4085;
	mov.u32 	%r4060, %r4113;
	@%p2 bra 	$L__BB2_12;
	shr.u32 	%r780, %r4, 5;
	mad.lo.s32 	%r6, %r780, 768, %r778;
	add.s64 	%rd4, %rd1, 14592;
	mov.b32 	%r4085, 0;
	mov.u32 	%r4060, %r4113;
$L__BB2_3:
	sub.s32 	%r4074, %r2, %r4060;
	mov.b32 	%r4075, 0;
$L__BB2_4:
	ld.param.u32 	%r4043, [_ZN3cub18CUB_300001_SM_10006detail10radix_sort30DeviceSegmentedRadixSortKernelINS1_5radix10policy_hubIjNS0_8NullTypeEiE10Policy1000ELb0ELNS0_9SortOrderE0EjS6_PjSA_iNS1_21identity_decomposer_tEEEvPKT2_PSC_PKT3_PSG_T4_T5_iiiT7__param_8];
	cvt.s64.s32 	%rd23, %r4060;
	add.s64 	%rd24, %rd3, %rd23;
	shl.b64 	%rd25, %rd24, 2;
	add.s64 	%rd26, %rd4, %rd25;
	ld.global.u32 	%r784, [%rd26+-14592];
	ld.global.u32 	%r790, [%rd26+-13824];
	ld.global.u32 	%r793, [%rd26+-13056];
	ld.global.u32 	%r796, [%rd26+-12288];
	ld.global.u32 	%r799, [%rd26+-11520];
	ld.global.u32 	%r802, [%rd26+-10752];
	ld.global.u32 	%r805, [%rd26+-9984];
	ld.global.u32 	%r808, [%rd26+-9216];
	ld.global.u32 	%r811, [%rd26+-8448];
	ld.global.u32 	%r814, [%rd26+-7680];
	ld.global.u32 	%r817, [%rd26+-6912];
	ld.global.u32 	%r820, [%rd26+-6144];
	ld.global.u32 	%r823, [%rd26+-5376];
	ld.global.u32 	%r826, [%rd26+-4608];
	ld.global.u32 	%r829, [%rd26+-3840];
	ld.global.u32 	%r832, [%rd26+-3072];
	ld.global.u32 	%r835, [%rd26+-2304];
	ld.global.u32 	%r838, [%rd26+-1536];
	ld.global.u32 	%r841, [%rd26+-768];
	ld.global.u32 	%r844, [%rd26];
	ld.global.u32 	%r847, [%rd26+768];
	ld.global.u32 	%r850, [%rd26+1536];
	ld.global.u32 	%r853, [%rd26+2304];
	ld.global.u32 	%r856, [%rd26+3072];
	ld.global.u32 	%r859, [%rd26+3840];
	ld.global.u32 	%r862, [%rd26+4608];
	ld.global.u32 	%r865, [%rd26+5376];
	ld.global.u32 	%r868, [%rd26+6144];
	ld.global.u32 	%r871, [%rd26+6912];
	ld.global.u32 	%r874, [%rd26+7680];
	ld.global.u32 	%r877, [%rd26+8448];
	ld.global.u32 	%r880, [%rd26+9216];
	ld.global.u32 	%r883, [%rd26+9984];
	ld.global.u32 	%r886, [%rd26+10752];
	ld.global.u32 	%r889, [%rd26+11520];
	ld.global.u32 	%r892, [%rd26+12288];
	ld.global.u32 	%r895, [%rd26+13056];
	ld.global.u32 	%r898, [%rd26+13824];
	ld.global.u32 	%r901, [%rd26+14592];
	bar.sync 	0;
	// begin inline asm
	shr.b32 %r783, %r784, %r773;
	// end inline asm
	mov.b32 	%r787, 0;
	// begin inline asm
	bmsk.clamp.b32 %r786, %r787, %r4043;
	// end inline asm
	and.b32  	%r903, %r786, %r783;
	and.b32  	%r904, %r903, 3;
	shr.u32 	%r905, %r903, 2;
	mad.lo.s32 	%r906, %r905, 768, %r5;
	add.s32 	%r907, %r906, %r904;
	ld.shared.u8 	%rs79, [%r907];
	add.s16 	%rs80, %rs79, 1;
	st.shared.u8 	[%r907], %rs80;
	// begin inline asm
	shr.b32 %r789, %r790, %r773;
	// end inline asm
	and.b32  	%r908, %r786, %r789;
	and.b32  	%r909, %r908, 3;
	shr.u32 	%r910, %r908, 2;
	mad.lo.s32 	%r911, %r910, 768, %r5;
	add.s32 	%r912, %r911, %r909;
	ld.shared.u8 	%rs81, [%r912];
	add.s16 	%rs82, %rs81, 1;
	st.shared.u8 	[%r912], %rs82;
	// begin inline asm
	shr.b32 %r792, %r793, %r773;
	// end inline asm
	and.b32  	%r913, %r786, %r792;
	and.b32  	%r914, %r913, 3;
	shr.u32 	%r915, %r913, 2;
	mad.lo.s32 	%r916, %r915, 768, %r5;
	add.s32 	%r917, %r916, %r914;
	ld.shared.u8 	%rs83, [%r917];
	add.s16 	%rs84, %rs83, 1;
	st.shared.u8 	[%r917], %rs84;
	// begin inline asm
	shr.b32 %r795, %r796, %r773;
	// end inline asm
	and.b32  	%r918, %r786, %r795;
	and.b32  	%r919, %r918, 3;
	shr.u32 	%r920, %r918, 2;
	mad.lo.s32 	%r921, %r920, 768, %r5;
	add.s32 	%r922, %r921, %r919;
	ld.shared.u8 	%rs85, [%r922];
	add.s16 	%rs86, %rs85, 1;
	st.shared.u8 	[%r922], %rs86;
	// begin inline asm
	shr.b32 %r798, %r799, %r773;
	// end inline asm
	and.b32  	%r923, %r786, %r798;
	and.b32  	%r924, %r923, 3;
	shr.u32 	%r925, %r923, 2;
	mad.lo.s32 	%r926, %r925, 768, %r5;
	add.s32 	%r927, %r926, %r924;
	ld.shared.u8 	%rs87, [%r927];
	add.s16 	%rs88, %rs87, 1;
	st.shared.u8 	[%r927], %rs88;
	// begin inline asm
	shr.b32 %r801, %r802, %r773;
	// end inline asm
	and.b32  	%r928, %r786, %r801;
	and.b32  	%r929, %r928, 3;
	shr.u32 	%r930, %r928, 2;
	mad.lo.s32 	%r931, %r930, 768, %r5;
	add.s32 	%r932, %r931, %r929;
	ld.shared.u8 	%rs89, [%r932];
	add.s16 	%rs90, %rs89, 1;
	st.shared.u8 	[%r932], %rs90;
	// begin inline asm
	shr.b32 %r804, %r805, %r773;
	// end inline asm
	and.b32  	%r933, %r786, %r804;
	and.b32  	%r934, %r933, 3;
	shr.u32 	%r935, %r933, 2;
	mad.lo.s32 	%r936, %r935, 768, %r5;
	add.s32 	%r937, %r936, %r934;
	ld.shared.u8 	%rs91, [%r937];
	add.s16 	%rs92, %rs91, 1;
	st.shared.u8 	[%r937], %rs92;
	// begin inline asm
	shr.b32 %r807, %r808, %r773;
	// end inline asm
	and.b32  	%r938, %r786, %r807;
	and.b32  	%r939, %r938, 3;
	shr.u32 	%r940, %r938, 2;
	mad.lo.s32 	%r941, %r940, 768, %r5;
	add.s32 	%r942, %r941, %r939;
	ld.shared.u8 	%rs93, [%r942];
	add.s16 	%rs94, %rs93, 1;
	st.shared.u8 	[%r942], %rs94;
	// begin inline asm
	shr.b32 %r810, %r811, %r773;
	// end inline asm
	and.b32  	%r943, %r786, %r810;
	and.b32  	%r944, %r943, 3;
	shr.u32 	%r945, %r943, 2;
	mad.lo.s32 	%r946, %r945, 768, %r5;
	add.s32 	%r947, %r946, %r944;
	ld.shared.u8 	%rs95, [%r947];
	add.s16 	%rs96, %rs95, 1;
	st.shared.u8 	[%r947], %rs96;
	// begin inline asm
	shr.b32 %r813, %r814, %r773;
	// end inline asm
	and.b32  	%r948, %r786, %r813;
	and.b32  	%r949, %r948, 3;
	shr.u32 	%r950, %r948, 2;
	mad.lo.s32 	%r951, %r950, 768, %r5;
	add.s32 	%r952, %r951, %r949;
	ld.shared.u8 	%rs97, [%r952];
	add.s16 	%rs98, %rs97, 1;
	st.shared.u8 	[%r952], %rs98;
	// begin inline asm
	shr.b32 %r816, %r817, %r773;
	// end inline asm
	and.b32  	%r953, %r786, %r816;
	and.b32  	%r954, %r953, 3;
	shr.u32 	%r955, %r953, 2;
	mad.lo.s32 	%r956, %r955, 768, %r5;
	add.s32 	%r957, %r956, %r954;
	ld.shared.u8 	%rs99, [%r957];
	add.s16 	%rs100, %rs99, 1;
	st.shared.u8 	[%r957], %rs100;
	// begin inline asm
	shr.b32 %r819, %r820, %r773;
	// end inline asm
	and.b32  	%r958, %r786, %r819;
	and.b32  	%r959, %r958, 3;
	shr.u32 	%r960, %r958, 2;
	mad.lo.s32 	%r961, %r960, 768, %r5;
	add.s32 	%r962, %r961, %r959;
	ld.shared.u8 	%rs101, [%r962];
	add.s16 	%rs102, %rs101, 1;
	st.shared.u8 	[%r962], %rs102;
	// begin inline asm
	shr.b32 %r822, %r823, %r773;
	// end inline asm
	and.b32  	%r963, %r786, %r822;
	and.b32  	%r964, %r963, 3;
	shr.u32 	%r965, %r963, 2;
	mad.lo.s32 	%r966, %r965, 768, %r5;
	add.s32 	%r967, %r966, %r964;
	ld.shared.u8 	%rs103, [%r967];
	add.s16 	%rs104, %rs103, 1;
	st.shared.u8 	[%r967], %rs104;
	// begin inline asm
	shr.b32 %r825, %r826, %r773;
	// end inline asm
	and.b32  	%r968, %r786, %r825;
	and.b32  	%r969, %r968, 3;
	shr.u32 	%r970, %r968, 2;
	mad.lo.s32 	%r971, %r970, 768, %r5;
	add.s32 	%r972, %r971, %r969;
	ld.shared.u8 	%rs105, [%r972];
	add.s16 	%rs106, %rs105, 1;
	st.shared.u8 	[%r972], %rs106;
	// begin inline asm
	shr.b32 %r828, %r829, %r773;
	// end inline asm
	and.b32  	%r973, %r786, %r828;
	and.b32  	%r974, %r973, 3;
	shr.u32 	%r975, %r973, 2;
	mad.lo.s32 	%r976, %r975, 768, %r5;
	add.s32 	%r977, %r976, %r974;
	ld.shared.u8 	%rs107, [%r977];
	add.s16 	%rs108, %rs107, 1;
	st.shared.u8 	[%r977], %rs108;
	// begin inline asm
	shr.b32 %r831, %r832, %r773;
	// end inline asm
	and.b32  	%r978, %r786, %r831;
	and.b32  	%r979, %r978, 3;
	shr.u32 	%r980, %r978, 2;
	mad.lo.s32 	%r981, %r980, 768, %r5;
	add.s32 	%r982, %r981, %r979;
	ld.shared.u8 	%rs109, [%r982];
	add.s16 	%rs110, %rs109, 1;
	st.shared.u8 	[%r982], %rs110;
	// begin inline asm
	shr.b32 %r834, %r835, %r773;
	// end inline asm
	and.b32  	%r983, %r786, %r834;
	and.b32  	%r984, %r983, 3;
	shr.u32 	%r985, %r983, 2;
	mad.lo.s32 	%r986, %r985, 768, %r5;
	add.s32 	%r987, %r986, %r984;
	ld.shared.u8 	%rs111, [%r987];
	add.s16 	%rs112, %rs111, 1;
	st.shared.u8 	[%r987], %rs112;
	// begin inline asm
	shr.b32 %r837, %r838, %r773;
	// end inline asm
	and.b32  	%r988, %r786, %r837;
	and.b32  	%r989, %r988, 3;
	shr.u32 	%r990, %r988, 2;
	mad.lo.s32 	%r991, %r990, 768, %r5;
	add.s32 	%r992, %r991, %r989;
	ld.shared.u8 	%rs113, [%r992];
	add.s16 	%rs114, %rs113, 1;
	st.shared.u8 	[%r992], %rs114;
	// begin inline asm
	shr.b32 %r840, %r841, %r773;
	// end inline asm
	and.b32  	%r993, %r786, %r840;
	and.b32  	%r994, %r993, 3;
	shr.u32 	%r995, %r993, 2;
	mad.lo.s32 	%r996, %r995, 768, %r5;
	add.s32 	%r997, %r996, %r994;
	ld.shared.u8 	%rs115, [%r997];
	add.s16 	%rs116, %rs115, 1;
	st.shared.u8 	[%r997], %rs116;
	// begin inline asm
	shr.b32 %r843, %r844, %r773;
	// end inline asm
	and.b32  	%r998, %r786, %r843;
	and.b32  	%r999, %r998, 3;
	shr.u32 	%r1000, %r998, 2;
	mad.lo.s32 	%r1001, %r1000, 768, %r5;
	add.s32 	%r1002, %r1001, %r999;
	ld.shared.u8 	%rs117, [%r1002];
	add.s16 	%rs118, %rs117, 1;
	st.shared.u8 	[%r1002], %rs118;
	// begin inline asm
	shr.b32 %r846, %r847, %r773;
	// end inline asm
	and.b32  	%r1003, %r786, %r846;
	and.b32  	%r1004, %r1003, 3;
	shr.u32 	%r1005, %r1003, 2;
	mad.lo.s32 	%r1006, %r1005, 768, %r5;
	add.s32 	%r1007, %r1006, %r1004;
	ld.shared.u8 	%rs119, [%r1007];
	add.s16 	%rs120, %rs119, 1;
	st.shared.u8 	[%r1007], %rs120;
	// begin inline asm
	shr.b32 %r849, %r850, %r773;
	// end inline asm
	and.b32  	%r1008, %r786, %r849;
	and.b32  	%r1009, %r1008, 3;
	shr.u32 	%r1010, %r1008, 2;
	mad.lo.s32 	%r1011, %r1010, 768, %r5;
	add.s32 	%r1012, %r1011, %r1009;
	ld.shared.u8 	%rs121, [%r1012];
	add.s16 	%rs122, %rs121, 1;
	st.shared.u8 	[%r1012], %rs122;
	// begin inline asm
	shr.b32 %r852, %r853, %r773;
	// end inline asm
	and.b32  	%r1013, %r786, %r852;
	and.b32  	%r1014, %r1013, 3;
	shr.u32 	%r1015, %r1013, 2;
	mad.lo.s32 	%r1016, %r1015, 768, %r5;
	add.s32 	%r1017, %r1016, %r1014;
	ld.shared.u8 	%rs123, [%r1017];
	add.s16 	%rs124, %rs123, 1;
	st.shared.u8 	[%r1017], %rs124;
	// begin inline asm
	shr.b32 %r855, %r856, %r773;
	// end inline asm
	and.b32  	%r1018, %r786, %r855;
	and.b32  	%r1019, %r1018, 3;
	shr.u32 	%r1020, %r1018, 2;
	mad.lo.s32 	%r1021, %r1020, 768, %r5;
	add.s32 	%r1022, %r1021, %r1019;
	ld.shared.u8 	%rs125, [%r1022];
	add.s16 	%rs126, %rs125, 1;
	st.shared.u8 	[%r1022], %rs126;
	// begin inline asm
	shr.b32 %r858, %r859, %r773;
	// end inline asm
	and.b32  	%r1023, %r786, %r858;
	and.b32  	%r1024, %r1023, 3;
	shr.u32 	%r1025, %r1023, 2;
	mad.lo.s32 	%r1026, %r1025, 768, %r5;
	add.s32 	%r1027, %r1026, %r1024;
	ld.shared.u8 	%rs127, [%r1027];
	add.s16 	%rs128, %rs127, 1;
	st.shared.u8 	[%r1027], %rs128;
	// begin inline asm
	shr.b32 %r861, %r862, %r773;
	// end inline asm
	and.b32  	%r1028, %r786, %r861;
	and.b32  	%r1029, %r1028, 3;
	shr.u32 	%r1030, %r1028, 2;
	mad.lo.s32 	%r1031, %r1030, 768, %r5;
	add.s32 	%r1032, %r1031, %r1029;
	ld.shared.u8 	%rs129, [%r1032];
	add.s16 	%rs130, %rs129, 1;
	st.shared.u8 	[%r1032], %rs130;
	// begin inline asm
	shr.b32 %r864, %r865, %r773;
	// end inline asm
	and.b32  	%r1033, %r786, %r864;
	and.b32  	%r1034, %r1033, 3;
	shr.u32 	%r1035, %r1033, 2;
	mad.lo.s32 	%r1036, %r1035, 768, %r5;
	add.s32 	%r1037, %r1036, %r1034;
	ld.shared.u8 	%rs131, [%r1037];
	add.s16 	%rs132, %rs131, 1;
	st.shared.u8 	[%r1037], %rs132;
	// begin inline asm
	shr.b32 %r867, %r868, %r773;
	// end inline asm
	and.b32  	%r1038, %r786, %r867;
	and.b32  	%r1039, %r1038, 3;
	shr.u32 	%r1040, %r1038, 2;
	mad.lo.s32 	%r1041, %r1040, 768, %r5;
	add.s32 	%r1042, %r1041, %r1039;
	ld.shared.u8 	%rs133, [%r1042];
	add.s16 	%rs134, %rs133, 1;
	st.shared.u8 	[%r1042], %rs134;
	// begin inline asm
	shr.b32 %r870, %r871, %r773;
	// end inline asm
	and.b32  	%r1043, %r786, %r870;
	and.b32  	%r1044, %r1043, 3;
	shr.u32 	%r1045, %r1043, 2;
	mad.lo.s32 	%r1046, %r1045, 768, %r5;
	add.s32 	%r1047, %r1046, %r1044;
	ld.shared.u8 	%rs135, [%r1047];
	add.s16 	%rs136, %rs135, 1;
	st.shared.u8 	[%r1047], %rs136;
	// begin inline asm
	shr.b32 %r873, %r874, %r773;
	// end inline asm
	and.b32  	%r1048, %r786, %r873;
	and.b32  	%r1049, %r1048, 3;
	shr.u32 	%r1050, %r1048, 2;
	mad.lo.s32 	%r1051, %r1050, 768, %r5;
	add.s32 	%r1052, %r1051, %r1049;
	ld.shared.u8 	%rs137, [%r1052];
	add.s16 	%rs138, %rs137, 1;
	st.shared.u8 	[%r1052], %rs138;
	// begin inline asm
	shr.b32 %r876, %r877, %r773;
	// end inline asm
	and.b32  	%r1053, %r786, %r876;
	and.b32  	%r1054, %r1053, 3;
	shr.u32 	%r1055, %r1053, 2;
	mad.lo.s32 	%r1056, %r1055, 768, %r5;
	add.s32 	%r1057, %r1056, %r1054;
	ld.shared.u8 	%rs139, [%r1057];
	add.s16 	%rs140, %rs139, 1;
	st.shared.u8 	[%r1057], %rs140;
	// begin inline asm
	shr.b32 %r879, %r880, %r773;
	// end inline asm
	and.b32  	%r1058, %r786, %r879;
	and.b32  	%r1059, %r1058, 3;
	shr.u32 	%r1060, %r1058, 2;
	mad.lo.s32 	%r1061, %r1060, 768, %r5;
	add.s32 	%r1062, %r1061, %r1059;
	ld.shared.u8 	%rs141, [%r1062];
	add.s16 	%rs142, %rs141, 1;
	st.shared.u8 	[%r1062], %rs142;
	// begin inline asm
	shr.b32 %r882, %r883, %r773;
	// end inline asm
	and.b32  	%r1063, %r786, %r882;
	and.b32  	%r1064, %r1063, 3;
	shr.u32 	%r1065, %r1063, 2;
	mad.lo.s32 	%r1066, %r1065, 768, %r5;
	add.s32 	%r1067, %r1066, %r1064;
	ld.shared.u8 	%rs143, [%r1067];
	add.s16 	%rs144, %rs143, 1;
	st.shared.u8 	[%r1067], %rs144;
	// begin inline asm
	shr.b32 %r885, %r886, %r773;
	// end inline asm
	and.b32  	%r1068, %r786, %r885;
	and.b32  	%r1069, %r1068, 3;
	shr.u32 	%r1070, %r1068, 2;
	mad.lo.s32 	%r1071, %r1070, 768, %r5;
	add.s32 	%r1072, %r1071, %r1069;
	ld.shared.u8 	%rs145, [%r1072];
	add.s16 	%rs146, %rs145, 1;
	st.shared.u8 	[%r1072], %rs146;
	// begin inline asm
	shr.b32 %r888, %r889, %r773;
	// end inline asm
	and.b32  	%r1073, %r786, %r888;
	and.b32  	%r1074, %r1073, 3;
	shr.u32 	%r1075, %r1073, 2;
	mad.lo.s32 	%r1076, %r1075, 768, %r5;
	add.s32 	%r1077, %r1076, %r1074;
	ld.shared.u8 	%rs147, [%r1077];
	add.s16 	%rs148, %rs147, 1;
	st.shared.u8 	[%r1077], %rs148;
	// begin inline asm
	shr.b32 %r891, %r892, %r773;
	// end inline asm
	and.b32  	%r1078, %r786, %r891;
	and.b32  	%r1079, %r1078, 3;
	shr.u32 	%r1080, %r1078, 2;
	mad.lo.s32 	%r1081, %r1080, 768, %r5;
	add.s32 	%r1082, %r1081, %r1079;
	ld.shared.u8 	%rs149, [%r1082];
	add.s16 	%rs150, %rs149, 1;
	st.shared.u8 	[%r1082], %rs150;
	// begin inline asm
	shr.b32 %r894, %r895, %r773;
	// end inline asm
	and.b32  	%r1083, %r786, %r894;
	and.b32  	%r1084, %r1083, 3;
	shr.u32 	%r1085, %r1083, 2;
	mad.lo.s32 	%r1086, %r1085, 768, %r5;
	add.s32 	%r1087, %r1086, %r1084;
	ld.shared.u8 	%rs151, [%r1087];
	add.s16 	%rs152, %rs151, 1;
	st.shared.u8 	[%r1087], %rs152;
	// begin inline asm
	shr.b32 %r897, %r898, %r773;
	// end inline asm
	and.b32  	%r1088, %r786, %r897;
	and.b32  	%r1089, %r1088, 3;
	shr.u32 	%r1090, %r1088, 2;
	mad.lo.s32 	%r1091, %r1090, 768, %r5;
	add.s32 	%r1092, %r1091, %r1089;
	ld.shared.u8 	%rs153, [%r1092];
	add.s16 	%rs154, %rs153, 1;
	st.shared.u8 	[%r1092], %rs154;
	// begin inline asm
	shr.b32 %r900, %r901, %r773;
	// end inline asm
	and.b32  	%r1093, %r786, %r900;
	and.b32  	%r1094, %r1093, 3;
	shr.u32 	%r1095, %r1093, 2;
	mad.lo.s32 	%r1096, %r1095, 768, %r5;
	add.s32 	%r1097, %r1096, %r1094;
	ld.shared.u8 	%rs155, [%r1097];
	add.s16 	%rs156, %rs155, 1;
	st.shared.u8 	[%r1097], %rs156;
	add.s32 	%r4060, %r4060, 7488;
	add.s32 	%r4075, %r4075, -7488;
	add.s32 	%r4074, %r4074, -7488;
	setp.ne.s32 	%p3, %r4075, -44928;
	@%p3 bra 	$L__BB2_4;
	setp.gt.u32 	%p4, %r4, 511;
	bar.sync 	0;
	// begin inline asm
	mov.u32 %r1098, %laneid;
	// end inline asm
	shl.b32 	%r1099, %r1098, 2;
	add.s32 	%r41, %r6, %r1099;
	@%p4 bra 	$L__BB2_7;
	ld.shared.u32 	%r1100, [%r41];
	bfe.u32 	%r1101, %r1100, 0, 8;
	add.s32 	%r1102, %r4059, %r1101;
	bfe.u32 	%r1103, %r1100, 8, 8;
	add.s32 	%r1104, %r4058, %r1103;
	bfe.u32 	%r1105, %r1100, 16, 8;
	add.s32 	%r1106, %r4057, %r1105;
	bfe.u32 	%r1107, %r1100, 24, 8;
	add.s32 	%r1108, %r4056, %r1107;
	ld.shared.u32 	%r1109, [%r41+128];
	bfe.u32 	%r1110, %r1109, 0, 8;
	add.s32 	%r1111, %r1102, %r1110;
	bfe.u32 	%r1112, %r1109, 8, 8;
	add.s32 	%r1113, %r1104, %r1112;
	bfe.u32 	%r1114, %r1109, 16, 8;
	add.s32 	%r1115, %r1106, %r1114;
	bfe.u32 	%r1116, %r1109, 24, 8;
	add.s32 	%r1117, %r1108, %r1116;
	ld.shared.u32 	%r1118, [%r41+256];
	bfe.u32 	%r1119, %r1118, 0, 8;
	add.s32 	%r1120, %r1111, %r1119;
	bfe.u32 	%r1121, %r1118, 8, 8;
	add.s32 	%r1122, %r1113, %r1121;
	bfe.u32 	%r1123, %r1118, 16, 8;
	add.s32 	%r1124, %r1115, %r1123;
	bfe.u32 	%r1125, %r1118, 24, 8;
	add.s32 	%r1126, %r1117, %r1125;
	ld.shared.u32 	%r1127, [%r41+384];
	bfe.u32 	%r1128, %r1127, 0, 8;
	add.s32 	%r1129, %r1120, %r1128;
	bfe.u32 	%r1130, %r1127, 8, 8;
	add.s32 	%r1131, %r1122, %r1130;
	bfe.u32 	%r1132, %r1127, 16, 8;
	add.s32 	%r1133, %r1124, %r1132;
	bfe.u32 	%r1134, %r1127, 24, 8;
	add.s32 	%r1135, %r1126, %r1134;
	ld.shared.u32 	%r1136, [%r41+512];
	bfe.u32 	%r1137, %r1136, 0, 8;
	add.s32 	%r1138, %r1129, %r1137;
	bfe.u32 	%r1139, %r1136, 8, 8;
	add.s32 	%r1140, %r1131, %r1139;
	bfe.u32 	%r1141, %r1136, 16, 8;
	add.s32 	%r1142, %r1133, %r1141;
	bfe.u32 	%r1143, %r1136, 24, 8;
	add.s32 	%r1144, %r1135, %r1143;
	ld.shared.u32 	%r1145, [%r41+640];
	bfe.u32 	%r1146, %r1145, 0, 8;
	add.s32 	%r4059, %r1138, %r1146;
	bfe.u32 	%r1147, %r1145, 8, 8;
	add.s32 	%r4058, %r1140, %r1147;
	bfe.u32 	%r1148, %r1145, 16, 8;
	add.s32 	%r4057, %r1142, %r1148;
	bfe.u32 	%r1149, %r1145, 24, 8;
	add.s32 	%r4056, %r1144, %r1149;
$L__BB2_7:
	setp.gt.u32 	%p5, %r4, 319;
	@%p5 bra 	$L__BB2_9;
	ld.shared.u32 	%r1150, [%r41+4608];
	bfe.u32 	%r1151, %r1150, 0, 8;
	add.s32 	%r1152, %r4084, %r1151;
	bfe.u32 	%r1153, %r1150, 8, 8;
	add.s32 	%r1154, %r4083, %r1153;
	bfe.u32 	%r1155, %r1150, 16, 8;
	add.s32 	%r1156, %r4082, %r1155;
	bfe.u32 	%r1157, %r1150, 24, 8;
	add.s32 	%r1158, %r4081, %r1157;
	ld.shared.u32 	%r1159, [%r41+4736];
	bfe.u32 	%r1160, %r1159, 0, 8;
	add.s32 	%r1161, %r1152, %r1160;
	bfe.u32 	%r1162, %r1159, 8, 8;
	add.s32 	%r1163, %r1154, %r1162;
	bfe.u32 	%r1164, %r1159, 16, 8;
	add.s32 	%r1165, %r1156, %r1164;
	bfe.u32 	%r1166, %r1159, 24, 8;
	add.s32 	%r1167, %r1158, %r1166;
	ld.shared.u32 	%r1168, [%r41+4864];
	bfe.u32 	%r1169, %r1168, 0, 8;
	add.s32 	%r1170, %r1161, %r1169;
	bfe.u32 	%r1171, %r1168, 8, 8;
	add.s32 	%r1172, %r1163, %r1171;
	bfe.u32 	%r1173, %r1168, 16, 8;
	add.s32 	%r1174, %r1165, %r1173;
	bfe.u32 	%r1175, %r1168, 24, 8;
	add.s32 	%r1176, %r1167, %r1175;
	ld.shared.u32 	%r1177, [%r41+4992];
	bfe.u32 	%r1178, %r1177, 0, 8;
	add.s32 	%r1179, %r1170, %r1178;
	bfe.u32 	%r1180, %r1177, 8, 8;
	add.s32 	%r1181, %r1172, %r1180;
	bfe.u32 	%r1182, %r1177, 16, 8;
	add.s32 	%r1183, %r1174, %r1182;
	bfe.u32 	%r1184, %r1177, 24, 8;
	add.s32 	%r1185, %r1176, %r1184;
	ld.shared.u32 	%r1186, [%r41+5120];
	bfe.u32 	%r1187, %r1186, 0, 8;
	add.s32 	%r1188, %r1179, %r1187;
	bfe.u32 	%r1189, %r1186, 8, 8;
	add.s32 	%r1190, %r1181, %r1189;
	bfe.u32 	%r1191, %r1186, 16, 8;
	add.s32 	%r1192, %r1183, %r1191;
	bfe.u32 	%r1193, %r1186, 24, 8;
	add.s32 	%r1194, %r1185, %r1193;
	ld.shared.u32 	%r1195, [%r41+5248];
	bfe.u32 	%r1196, %r1195, 0, 8;
	add.s32 	%r4084, %r1188, %r1196;
	bfe.u32 	%r1197, %r1195, 8, 8;
	add.s32 	%r4083, %r1190, %r1197;
	bfe.u32 	%r1198, %r1195, 16, 8;
	add.s32 	%r4082, %r1192, %r1198;
	bfe.u32 	%r1199, %r1195, 24, 8;
	add.s32 	%r4081, %r1194, %r1199;
$L__BB2_9:
	setp.gt.u32 	%p6, %r4, 127;
	@%p6 bra 	$L__BB2_11;
	ld.shared.u32 	%r1200, [%r41+9216];
	bfe.u32 	%r1201, %r1200, 0, 8;
	add.s32 	%r1202, %r4088, %r1201;
	bfe.u32 	%r1203, %r1200, 8, 8;
	add.s32 	%r1204, %r4087, %r1203;
	bfe.u32 	%r1205, %r1200, 16, 8;
	add.s32 	%r1206, %r4086, %r1205;
	bfe.u32 	%r1207, %r1200, 24, 8;
	add.s32 	%r1208, %r4085, %r1207;
	ld.shared.u32 	%r1209, [%r41+9344];
	bfe.u32 	%r1210, %r1209, 0, 8;
	add.s32 	%r1211, %r1202, %r1210;
	bfe.u32 	%r1212, %r1209, 8, 8;
	add.s32 	%r1213, %r1204, %r1212;
	bfe.u32 	%r1214, %r1209, 16, 8;
	add.s32 	%r1215, %r1206, %r1214;
	bfe.u32 	%r1216, %r1209, 24, 8;
	add.s32 	%r1217, %r1208, %r1216;
	ld.shared.u32 	%r1218, [%r41+9472];
	bfe.u32 	%r1219, %r1218, 0, 8;
	add.s32 	%r1220, %r1211, %r1219;
	bfe.u32 	%r1221, %r1218, 8, 8;
	add.s32 	%r1222, %r1213, %r1221;
	bfe.u32 	%r1223, %r1218, 16, 8;
	add.s32 	%r1224, %r1215, %r1223;
	bfe.u32 	%r1225, %r1218, 24, 8;
	add.s32 	%r1226, %r1217, %r1225;
	ld.shared.u32 	%r1227, [%r41+9600];
	bfe.u32 	%r1228, %r1227, 0, 8;
	add.s32 	%r1229, %r1220, %r1228;
	bfe.u32 	%r1230, %r1227, 8, 8;
	add.s32 	%r1231, %r1222, %r1230;
	bfe.u32 	%r1232, %r1227, 16, 8;
	add.s32 	%r1233, %r1224, %r1232;
	bfe.u32 	%r1234, %r1227, 24, 8;
	add.s32 	%r1235, %r1226, %r1234;
	ld.shared.u32 	%r1236, [%r41+9728];
	bfe.u32 	%r1237, %r1236, 0, 8;
	add.s32 	%r1238, %r1229, %r1237;
	bfe.u32 	%r1239, %r1236, 8, 8;
	add.s32 	%r1240, %r1231, %r1239;
	bfe.u32 	%r1241, %r1236, 16, 8;
	add.s32 	%r1242, %r1233, %r1241;
	bfe.u32 	%r1243, %r1236, 24, 8;
	add.s32 	%r1244, %r1235, %r1243;
	ld.shared.u32 	%r1245, [%r41+9856];
	bfe.u32 	%r1246, %r1245, 0, 8;
	add.s32 	%r4088, %r1238, %r1246;
	bfe.u32 	%r1247, %r1245, 8, 8;
	add.s32 	%r4087, %r1240, %r1247;
	bfe.u32 	%r1248, %r1245, 16, 8;
	add.s32 	%r4086, %r1242, %r1248;
	bfe.u32 	%r1249, %r1245, 24, 8;
	add.s32 	%r4085, %r1244, %r1249;
$L__BB2_11:
	bar.sync 	0;
	mov.b32 	%r1250, 0;
	st.shared.u32 	[%r5], %r1250;
	st.shared.u32 	[%r5+768], %r1250;
	st.shared.u32 	[%r5+1536], %r1250;
	st.shared.u32 	[%r5+2304], %r1250;
	st.shared.u32 	[%r5+3072], %r1250;
	st.shared.u32 	[%r5+3840], %r1250;
	st.shared.u32 	[%r5+4608], %r1250;
	st.shared.u32 	[%r5+5376], %r1250;
	st.shared.u32 	[%r5+6144], %r1250;
	st.shared.u32 	[%r5+6912], %r1250;
	st.shared.u32 	[%r5+7680], %r1250;
	st.shared.u32 	[%r5+8448], %r1250;
	st.shared.u32 	[%r5+9216], %r1250;
	st.shared.u32 	[%r5+9984], %r1250;
	st.shared.u32 	[%r5+10752], %r1250;
	st.shared.u32 	[%r5+11520], %r1250;
	setp.gt.s32 	%p7, %r4074, 44927;
	@%p7 bra 	$L__BB2_3;
$L__BB2_12:
	sub.s32 	%r4092, %r2, %r4060;
	setp.lt.s32 	%p8, %r4092, 7488;
	@%p8 bra 	$L__BB2_15;
	add.s64 	%rd5, %rd1, 14592;
$L__BB2_14:
	ld.param.u32 	%r4044, [_ZN3cub18CUB_300001_SM_10006detail10radix_sort30DeviceSegmentedRadixSortKernelINS1_5radix10policy_hubIjNS0_8NullTypeEiE10Policy1000ELb0ELNS0_9SortOrderE0EjS6_PjSA_iNS1_21identity_decomposer_tEEEvPKT2_PSC_PKT3_PSG_T4_T5_iiiT7__param_8];
	cvt.s64.s32 	%rd27, %r4060;
	add.s64 	%rd28, %rd3, %rd27;
	shl.b64 	%rd29, %rd28, 2;
	add.s64 	%rd30, %rd5, %rd29;
	ld.global.u32 	%r1252, [%rd30+-14592];
	ld.global.u32 	%r1258, [%rd30+-13824];
	ld.global.u32 	%r1261, [%rd30+-13056];
	ld.global.u32 	%r1264, [%rd30+-12288];
	ld.global.u32 	%r1267, [%rd30+-11520];
	ld.global.u32 	%r1270, [%rd30+-10752];
	ld.global.u32 	%r1273, [%rd30+-9984];
	ld.global.u32 	%r1276, [%rd30+-9216];
	ld.global.u32 	%r1279, [%rd30+-8448];
	ld.global.u32 	%r1282, [%rd30+-7680];
	ld.global.u32 	%r1285, [%rd30+-6912];
	ld.global.u32 	%r1288, [%rd30+-6144];
	ld.global.u32 	%r1291, [%rd30+-5376];
	ld.global.u32 	%r1294, [%rd30+-4608];
	ld.global.u32 	%r1297, [%rd30+-3840];
	ld.global.u32 	%r1300, [%rd30+-3072];
	ld.global.u32 	%r1303, [%rd30+-2304];
	ld.global.u32 	%r1306, [%rd30+-1536];
	ld.global.u32 	%r1309, [%rd30+-768];
	ld.global.u32 	%r1312, [%rd30];
	ld.global.u32 	%r1315, [%rd30+768];
	ld.global.u32 	%r1318, [%rd30+1536];
	ld.global.u32 	%r1321, [%rd30+2304];
	ld.global.u32 	%r1324, [%rd30+3072];
	ld.global.u32 	%r1327, [%rd30+3840];
	ld.global.u32 	%r1330, [%rd30+4608];
	ld.global.u32 	%r1333, [%rd30+5376];
	ld.global.u32 	%r1336, [%rd30+6144];
	ld.global.u32 	%r1339, [%rd30+6912];
	ld.global.u32 	%r1342, [%rd30+7680];
	ld.global.u32 	%r1345, [%rd30+8448];
	ld.global.u32 	%r1348, [%rd30+9216];
	ld.global.u32 	%r1351, [%rd30+9984];
	ld.global.u32 	%r1354, [%rd30+10752];
	ld.global.u32 	%r1357, [%rd30+11520];
	ld.global.u32 	%r1360, [%rd30+12288];
	ld.global.u32 	%r1363, [%rd30+13056];
	ld.global.u32 	%r1366, [%rd30+13824];
	ld.global.u32 	%r1369, [%rd30+14592];
	bar.sync 	0;
	// begin inline asm
	shr.b32 %r1251, %r1252, %r773;
	// end inline asm
	mov.b32 	%r1255, 0;
	// begin inline asm
	bmsk.clamp.b32 %r1254, %r1255, %r4044;
	// end inline asm
	and.b32  	%r1371, %r1254, %r1251;
	and.b32  	%r1372, %r1371, 3;
	shr.u32 	%r1373, %r1371, 2;
	mad.lo.s32 	%r1374, %r1373, 768, %r5;
	add.s32 	%r1375, %r1374, %r1372;
	ld.shared.u8 	%rs157, [%r1375];
	add.s16 	%rs158, %rs157, 1;
	st.shared.u8 	[%r1375], %rs158;
	// begin inline asm
	shr.b32 %r1257, %r1258, %r773;
	// end inline asm
	and.b32  	%r1376, %r1254, %r1257;
	and.b32  	%r1377, %r1376, 3;
	shr.u32 	%r1378, %r1376, 2;
	mad.lo.s32 	%r1379, %r1378, 768, %r5;
	add.s32 	%r1380, %r1379, %r1377;
	ld.shared.u8 	%rs159, [%r1380];
	add.s16 	%rs160, %rs159, 1;
	st.shared.u8 	[%r1380], %rs160;
	// begin inline asm
	shr.b32 %r1260, %r1261, %r773;
	// end inline asm
	and.b32  	%r1381, %r1254, %r1260;
	and.b32  	%r1382, %r1381, 3;
	shr.u32 	%r1383, %r1381, 2;
	mad.lo.s32 	%r1384, %r1383, 768, %r5;
	add.s32 	%r1385, %r1384, %r1382;
	ld.shared.u8 	%rs161, [%r1385];
	add.s16 	%rs162, %rs161, 1;
	st.shared.u8 	[%r1385], %rs162;
	// begin inline asm
	shr.b32 %r1263, %r1264, %r773;
	// end inline asm
	and.b32  	%r1386, %r1254, %r1263;
	and.b32  	%r1387, %r1386, 3;
	shr.u32 	%r1388, %r1386, 2;
	mad.lo.s32 	%r1389, %r1388, 768, %r5;
	add.s32 	%r1390, %r1389, %r1387;
	ld.shared.u8 	%rs163, [%r1390];
	add.s16 	%rs164, %rs163, 1;
	st.shared.u8 	[%r1390], %rs164;
	// begin inline asm
	shr.b32 %r1266, %r1267, %r773;
	// end inline asm
	and.b32  	%r1391, %r1254, %r1266;
	and.b32  	%r1392, %r1391, 3;
	shr.u32 	%r1393, %r1391, 2;
	mad.lo.s32 	%r1394, %r1393, 768, %r5;
	add.s32 	%r1395, %r1394, %r1392;
	ld.shared.u8 	%rs165, [%r1395];
	add.s16 	%rs166, %rs165, 1;
	st.shared.u8 	[%r1395], %rs166;
	// begin inline asm
	shr.b32 %r1269, %r1270, %r773;
	// end inline asm
	and.b32  	%r1396, %r1254, %r1269;
	and.b32  	%r1397, %r1396, 3;
	shr.u32 	%r1398, %r1396, 2;
	mad.lo.s32 	%r1399, %r1398, 768, %r5;
	add.s32 	%r1400, %r1399, %r1397;
	ld.shared.u8 	%rs167, [%r1400];
	add.s16 	%rs168, %rs167, 1;
	st.shared.u8 	[%r1400], %rs168;
	// begin inline asm
	shr.b32 %r1272, %r1273, %r773;
	// end inline asm
	and.b32  	%r1401, %r1254, %r1272;
	and.b32  	%r1402, %r1401, 3;
	shr.u32 	%r1403, %r1401, 2;
	mad.lo.s32 	%r1404, %r1403, 768, %r5;
	add.s32 	%r1405, %r1404, %r1402;
	ld.shared.u8 	%rs169, [%r1405];
	add.s16 	%rs170, %rs169, 1;
	st.shared.u8 	[%r1405], %rs170;
	// begin inline asm
	shr.b32 %r1275, %r1276, %r773;
	// end inline asm
	and.b32  	%r1406, %r1254, %r1275;
	and.b32  	%r1407, %r1406, 3;
	shr.u32 	%r1408, %r1406, 2;
	mad.lo.s32 	%r1409, %r1408, 768, %r5;
	add.s32 	%r1410, %r1409, %r1407;
	ld.shared.u8 	%rs171, [%r1410];
	add.s16 	%rs172, %rs171, 1;
	st.shared.u8 	[%r1410], %rs172;
	// begin inline asm
	shr.b32 %r1278, %r1279, %r773;
	// end inline asm
	and.b32  	%r1411, %r1254, %r1278;
	and.b32  	%r1412, %r1411, 3;
	shr.u32 	%r1413, %r1411, 2;
	mad.lo.s32 	%r1414, %r1413, 768, %r5;
	add.s32 	%r1415, %r1414, %r1412;
	ld.shared.u8 	%rs173, [%r1415];
	add.s16 	%rs174, %rs173, 1;
	st.shared.u8 	[%r1415], %rs174;
	// begin inline asm
	shr.b32 %r1281, %r1282, %r773;
	// end inline asm
	and.b32  	%r1416, %r1254, %r1281;
	and.b32  	%r1417, %r1416, 3;
	shr.u32 	%r1418, %r1416, 2;
	mad.lo.s32 	%r1419, %r1418, 768, %r5;
	add.s32 	%r1420, %r1419, %r1417;
	ld.shared.u8 	%rs175, [%r1420];
	add.s16 	%rs176, %rs175, 1;
	st.shared.u8 	[%r1420], %rs176;
	// begin inline asm
	shr.b32 %r1284, %r1285, %r773;
	// end inline asm
	and.b32  	%r1421, %r1254, %r1284;
	and.b32  	%r1422, %r1421, 3;
	shr.u32 	%r1423, %r1421, 2;
	mad.lo.s32 	%r1424, %r1423, 768, %r5;
	add.s32 	%r1425, %r1424, %r1422;
	ld.shared.u8 	%rs177, [%r1425];
	add.s16 	%rs178, %rs177, 1;
	st.shared.u8 	[%r1425], %rs178;
	// begin inline asm
	shr.b32 %r1287, %r1288, %r773;
	// end inline asm
	and.b32  	%r1426, %r1254, %r1287;
	and.b32  	%r1427, %r1426, 3;
	shr.u32 	%r1428, %r1426, 2;
	mad.lo.s32 	%r1429, %r1428, 768, %r5;
	add.s32 	%r1430, %r1429, %r1427;
	ld.shared.u8 	%rs179, [%r1430];
	add.s16 	%rs180, %rs179, 1;
	st.shared.u8 	[%r1430], %rs180;
	// begin inline asm
	shr.b32 %r1290, %r1291, %r773;
	// end inline asm
	and.b32  	%r1431, %r1254, %r1290;
	and.b32  	%r1432, %r1431, 3;
	shr.u32 	%r1433, %r1431, 2;
	mad.lo.s32 	%r1434, %r1433, 768, %r5;
	add.s32 	%r1435, %r1434, %r1432;
	ld.shared.u8 	%rs181, [%r1435];
	add.s16 	%rs182, %rs181, 1;
	st.shared.u8 	[%r1435], %rs182;
	// begin inline asm
	shr.b32 %r1293, %r1294, %r773;
	// end inline asm
	and.b32  	%r1436, %r1254, %r1293;
	and.b32  	%r1437, %r1436, 3;
	shr.u32 	%r1438, %r1436, 2;
	mad.lo.s32 	%r1439, %r1438, 768, %r5;
	add.s32 	%r1440, %r1439, %r1437;
	ld.shared.u8 	%rs183, [%r1440];
	add.s16 	%rs184, %rs183, 1;
	st.shared.u8 	[%r1440], %rs184;
	// begin inline asm
	shr.b32 %r1296, %r1297, %r773;
	// end inline asm
	and.b32  	%r1441, %r1254, %r1296;
	and.b32  	%r1442, %r1441, 3;
	shr.u32 	%r1443, %r1441, 2;
	mad.lo.s32 	%r1444, %r1443, 768, %r5;
	add.s32 	%r1445, %r1444, %r1442;
	ld.shared.u8 	%rs185, [%r1445];
	add.s16 	%rs186, %rs185, 1;
	st.shared.u8 	[%r1445], %rs186;
	// begin inline asm
	shr.b32 %r1299, %r1300, %r773;
	// end inline asm
	and.b32  	%r1446, %r1254, %r1299;
	and.b32  	%r1447, %r1446, 3;
	shr.u32 	%r1448, %r1446, 2;
	mad.lo.s32 	%r1449, %r1448, 768, %r5;
	add.s32 	%r1450, %r1449, %r1447;
	ld.shared.u8 	%rs187, [%r1450];
	add.s16 	%rs188, %rs187, 1;
	st.shared.u8 	[%r1450], %rs188;
	// begin inline asm
	shr.b32 %r1302, %r1303, %r773;
	// end inline asm
	and.b32  	%r1451, %r1254, %r1302;
	and.b32  	%r1452, %r1451, 3;
	shr.u32 	%r1453, %r1451, 2;
	mad.lo.s32 	%r1454, %r1453, 768, %r5;
	add.s32 	%r1455, %r1454, %r1452;
	ld.shared.u8 	%rs189, [%r1455];
	add.s16 	%rs190, %rs189, 1;
	st.shared.u8 	[%r1455], %rs190;
	// begin inline asm
	shr.b32 %r1305, %r1306, %r773;
	// end inline asm
	and.b32  	%r1456, %r1254, %r1305;
	and.b32  	%r1457, %r1456, 3;
	shr.u32 	%r1458, %r1456, 2;
	mad.lo.s32 	%r1459, %r1458, 768, %r5;
	add.s32 	%r1460, %r1459, %r1457;
	ld.shared.u8 	%rs191, [%r1460];
	add.s16 	%rs192, %rs191, 1;
	st.shared.u8 	[%r1460], %rs192;
	// begin inline asm
	shr.b32 %r1308, %r1309, %r773;
	// end inline asm
	and.b32  	%r1461, %r1254, %r1308;
	and.b32  	%r1462, %r1461, 3;
	shr.u32 	%r1463, %r1461, 2;
	mad.lo.s32 	%r1464, %r1463, 768, %r5;
	add.s32 	%r1465, %r1464, %r1462;
	ld.shared.u8 	%rs193, [%r1465];
	add.s16 	%rs194, %rs193, 1;
	st.shared.u8 	[%r1465], %rs194;
	// begin inline asm
	shr.b32 %r1311, %r1312, %r773;
	// end inline asm
	and.b32  	%r1466, %r1254, %r1311;
	and.b32  	%r1467, %r1466, 3;
	shr.u32 	%r1468, %r1466, 2;
	mad.lo.s32 	%r1469, %r1468, 768, %r5;
	add.s32 	%r1470, %r1469, %r1467;
	ld.shared.u8 	%rs195, [%r1470];
	add.s16 	%rs196, %rs195, 1;
	st.shared.u8 	[%r1470], %rs196;
	// begin inline asm
	shr.b32 %r1314, %r1315, %r773;
	// end inline asm
	and.b32  	%r1471, %r1254, %r1314;
	and.b32  	%r1472, %r1471, 3;
	shr.u32 	%r1473, %r1471, 2;
	mad.lo.s32 	%r1474, %r1473, 768, %r5;
	add.s32 	%r1475, %r1474, %r1472;
	ld.shared.u8 	%rs197, [%r1475];
	add.s16 	%rs198, %rs197, 1;
	st.shared.u8 	[%r1475], %rs198;
	// begin inline asm
	shr.b32 %r1317, %r1318, %r773;
	// end inline asm
	and.b32  	%r1476, %r1254, %r1317;
	and.b32  	%r1477, %r1476, 3;
	shr.u32 	%r1478, %r1476, 2;
	mad.lo.s32 	%r1479, %r1478, 768, %r5;
	add.s32 	%r1480, %r1479, %r1477;
	ld.shared.u8 	%rs199, [%r1480];
	add.s16 	%rs200, %rs199, 1;
	st.shared.u8 	[%r1480], %rs200;
	// begin inline asm
	shr.b32 %r1320, %r1321, %r773;
	// end inline asm
	and.b32  	%r1481, %r1254, %r1320;
	and.b32  	%r1482, %r1481, 3;
	shr.u32 	%r1483, %r1481, 2;
	mad.lo.s32 	%r1484, %r1483, 768, %r5;
	add.s32 	%r1485, %r1484, %r1482;
	ld.shared.u8 	%rs201, [%r1485];
	add.s16 	%rs202, %rs201, 1;
	st.shared.u8 	[%r1485], %rs202;
	// begin inline asm
	shr.b32 %r1323, %r1324, %r773;
	// end inline asm
	and.b32  	%r1486, %r1254, %r1323;
	and.b32  	%r1487, %r1486, 3;
	shr.u32 	%r1488, %r1486, 2;
	mad.lo.s32 	%r1489, %r1488, 768, %r5;
	add.s32 	%r1490, %r1489, %r1487;
	ld.shared.u8 	%rs203, [%r1490];
	add.s16 	%rs204, %rs203, 1;
	st.shared.u8 	[%r1490], %rs204;
	// begin inline asm
	shr.b32 %r1326, %r1327, %r773;
	// end inline asm
	and.b32  	%r1491, %r1254, %r1326;
	and.b32  	%r1492, %r1491, 3;
	shr.u32 	%r1493, %r1491, 2;
	mad.lo.s32 	%r1494, %r1493, 768, %r5;
	add.s32 	%r1495, %r1494, %r1492;
	ld.shared.u8 	%rs205, [%r1495];
	add.s16 	%rs206, %rs205, 1;
	st.shared.u8 	[%r1495], %rs206;
	// begin inline asm
	shr.b32 %r1329, %r1330, %r773;
	// end inline asm
	and.b32  	%r1496, %r1254, %r1329;
	and.b32  	%r1497, %r1496, 3;
	shr.u32 	%r1498, %r1496, 2;
	mad.lo.s32 	%r1499, %r1498, 768, %r5;
	add.s32 	%r1500, %r1499, %r1497;
	ld.shared.u8 	%rs207, [%r1500];
	add.s16 	%rs208, %rs207, 1;
	st.shared.u8 	[%r1500], %rs208;
	// begin inline asm
	shr.b32 %r1332, %r1333, %r773;
	// end inline asm
	and.b32  	%r1501, %r1254, %r1332;
	and.b32  	%r1502, %r1501, 3;
	shr.u32 	%r1503, %r1501, 2;
	mad.lo.s32 	%r1504, %r1503, 768, %r5;
	add.s32 	%r1505, %r1504, %r1502;
	ld.shared.u8 	%rs209, [%r1505];
	add.s16 	%rs210, %rs209, 1;
	st.shared.u8 	[%r1505], %rs210;
	// begin inline asm
	shr.b32 %r1335, %r1336, %r773;
	// end inline asm
	and.b32  	%r1506, %r1254, %r1335;
	and.b32  	%r1507, %r1506, 3;
	shr.u32 	%r1508, %r1506, 2;
	mad.lo.s32 	%r1509, %r1508, 768, %r5;
	add.s32 	%r1510, %r1509, %r1507;
	ld.shared.u8 	%rs211, [%r1510];
	add.s16 	%rs212, %rs211, 1;
	st.shared.u8 	[%r1510], %rs212;
	// begin inline asm
	shr.b32 %r1338, %r1339, %r773;
	// end inline asm
	and.b32  	%r1511, %r1254, %r1338;
	and.b32  	%r1512, %r1511, 3;
	shr.u32 	%r1513, %r1511, 2;
	mad.lo.s32 	%r1514, %r1513, 768, %r5;
	add.s32 	%r1515, %r1514, %r1512;
	ld.shared.u8 	%rs213, [%r1515];
	add.s16 	%rs214, %rs213, 1;
	st.shared.u8 	[%r1515], %rs214;
	// begin inline asm
	shr.b32 %r1341, %r1342, %r773;
	// end inline asm
	and.b32  	%r1516, %r1254, %r1341;
	and.b32  	%r1517, %r1516, 3;
	shr.u32 	%r1518, %r1516, 2;
	mad.lo.s32 	%r1519, %r1518, 768, %r5;
	add.s32 	%r1520, %r1519, %r1517;
	ld.shared.u8 	%rs215, [%r1520];
	add.s16 	%rs216, %rs215, 1;
	st.shared.u8 	[%r1520], %rs216;
	// begin inline asm
	shr.b32 %r1344, %r1345, %r773;
	// end inline asm
	and.b32  	%r1521, %r1254, %r1344;
	and.b32  	%r1522, %r1521, 3;
	shr.u32 	%r1523, %r1521, 2;
	mad.lo.s32 	%r1524, %r1523, 768, %r5;
	add.s32 	%r1525, %r1524, %r1522;
	ld.shared.u8 	%rs217, [%r1525];
	add.s16 	%rs218, %rs217, 1;
	st.shared.u8 	[%r1525], %rs218;
	// begin inline asm
	shr.b32 %r1347, %r1348, %r773;
	// end inline asm
	and.b32  	%r1526, %r1254, %r1347;
	and.b32  	%r1527, %r1526, 3;
	shr.u32 	%r1528, %r1526, 2;
	mad.lo.s32 	%r1529, %r1528, 768, %r5;
	add.s32 	%r1530, %r1529, %r1527;
	ld.shared.u8 	%rs219, [%r1530];
	add.s16 	%rs220, %rs219, 1;
	st.shared.u8 	[%r1530], %rs220;
	// begin inline asm
	shr.b32 %r1350, %r1351, %r773;
	// end inline asm
	and.b32  	%r1531, %r1254, %r1350;
	and.b32  	%r1532, %r1531, 3;
	shr.u32 	%r1533, %r1531, 2;
	mad.lo.s32 	%r1534, %r1533, 768, %r5;
	add.s32 	%r1535, %r1534, %r1532;
	ld.shared.u8 	%rs221, [%r1535];
	add.s16 	%rs222, %rs221, 1;
	st.shared.u8 	[%r1535], %rs222;
	// begin inline asm
	shr.b32 %r1353, %r1354, %r773;
	// end inline asm
	and.b32  	%r1536, %r1254, %r1353;
	and.b32  	%r1537, %r1536, 3;
	shr.u32 	%r1538, %r1536, 2;
	mad.lo.s32 	%r1539, %r1538, 768, %r5;
	add.s32 	%r1540, %r1539, %r1537;
	ld.shared.u8 	%rs223, [%r1540];
	add.s16 	%rs224, %rs223, 1;
	st.shared.u8 	[%r1540], %rs224;
	// begin inline asm
	shr.b32 %r1356, %r1357, %r773;
	// end inline asm
	and.b32  	%r1541, %r1254, %r1356;
	and.b32  	%r1542, %r1541, 3;
	shr.u32 	%r1543, %r1541, 2;
	mad.lo.s32 	%r1544, %r1543, 768, %r5;
	add.s32 	%r1545, %r1544, %r1542;
	ld.shared.u8 	%rs225, [%r1545];
	add.s16 	%rs226, %rs225, 1;
	st.shared.u8 	[%r1545], %rs226;
	// begin inline asm
	shr.b32 %r1359, %r1360, %r773;
	// end inline asm
	and.b32  	%r1546, %r1254, %r1359;
	and.b32  	%r1547, %r1546, 3;
	shr.u32 	%r1548, %r1546, 2;
	mad.lo.s32 	%r1549, %r1548, 768, %r5;
	add.s32 	%r1550, %r1549, %r1547;
	ld.shared.u8 	%rs227, [%r1550];
	add.s16 	%rs228, %rs227, 1;
	st.shared.u8 	[%r1550], %rs228;
	// begin inline asm
	shr.b32 %r1362, %r1363, %r773;
	// end inline asm
	and.b32  	%r1551, %r1254, %r1362;
	and.b32  	%r1552, %r1551, 3;
	shr.u32 	%r1553, %r1551, 2;
	mad.lo.s32 	%r1554, %r1553, 768, %r5;
	add.s32 	%r1555, %r1554, %r1552;
	ld.shared.u8 	%rs229, [%r1555];
	add.s16 	%rs230, %rs229, 1;
	st.shared.u8 	[%r1555], %rs230;
	// begin inline asm
	shr.b32 %r1365, %r1366, %r773;
	// end inline asm
	and.b32  	%r1556, %r1254, %r1365;
	and.b32  	%r1557, %r1556, 3;
	shr.u32 	%r1558, %r1556, 2;
	mad.lo.s32 	%r1559, %r1558, 768, %r5;
	add.s32 	%r1560, %r1559, %r1557;
	ld.shared.u8 	%rs231, [%r1560];
	add.s16 	%rs232, %rs231, 1;
	st.shared.u8 	[%r1560], %rs232;
	// begin inline asm
	shr.b32 %r1368, %r1369, %r773;
	// end inline asm
	and.b32  	%r1561, %r1254, %r1368;
	and.b32  	%r1562, %r1561, 3;
	shr.u32 	%r1563, %r1561, 2;
	mad.lo.s32 	%r1564, %r1563, 768, %r5;
	add.s32 	%r1565, %r1564, %r1562;
	ld.shared.u8 	%rs233, [%r1565];
	add.s16 	%rs234, %rs233, 1;
	st.shared.u8 	[%r1565], %rs234;
	add.s32 	%r4060, %r4060, 7488;
	add.s32 	%r4092, %r4092, -7488;
	setp.gt.s32 	%p9, %r4092, 7487;
	@%p9 bra 	$L__BB2_14;
$L__BB2_15:
	setp.ge.s32 	%p10, %r4, %r4092;
	@%p10 bra 	$L__BB2_22;
	ld.param.u32 	%r4045, [_ZN3cub18CUB_300001_SM_10006detail10radix_sort30DeviceSegmentedRadixSortKernelINS1_5radix10policy_hubIjNS0_8NullTypeEiE10Policy1000ELb0ELNS0_9SortOrderE0EjS6_PjSA_iNS1_21identity_decomposer_tEEEvPKT2_PSC_PKT3_PSG_T4_T5_iiiT7__param_8];
	mov.b32 	%r1567, 0;
	// begin inline asm
	bmsk.clamp.b32 %r1566, %r1567, %r4045;
	// end inline asm
	not.b32 	%r1569, %r4;
	add.s32 	%r73, %r4092, %r1569;
	mul.hi.u32 	%r1570, %r73, -1431655765;
	shr.u32 	%r1571, %r1570, 7;
	add.s32 	%r74, %r1571, 1;
	and.b32  	%r1572, %r1571, 3;
	setp.eq.s32 	%p11, %r1572, 3;
	mov.u32 	%r4097, %r4;
	@%p11 bra 	$L__BB2_19;
	and.b32  	%r1573, %r74, 3;
	add.s32 	%r4094, %r4, %r4060;
	neg.s32 	%r4093, %r1573;
	mad.lo.s32 	%r4097, %r1573, 192, %r4;
$L__BB2_18:
	.pragma "nounroll";
	mul.wide.s32 	%rd31, %r4094, 4;
	add.s64 	%rd32, %rd1, %rd31;
	ld.global.u32 	%r1575, [%rd32];
	// begin inline asm
	shr.b32 %r1574, %r1575, %r773;
	// end inline asm
	and.b32  	%r1577, %r1566, %r1574;
	and.b32  	%r1578, %r1577, 3;
	shr.u32 	%r1579, %r1577, 2;
	mad.lo.s32 	%r1580, %r1579, 768, %r5;
	add.s32 	%r1581, %r1580, %r1578;
	ld.shared.u8 	%rs235, [%r1581];
	add.s16 	%rs236, %rs235, 1;
	st.shared.u8 	[%r1581], %rs236;
	add.s32 	%r4094, %r4094, 192;
	add.s32 	%r4093, %r4093, 1;
	setp.ne.s32 	%p12, %r4093, 0;
	@%p12 bra 	$L__BB2_18;
$L__BB2_19:
	setp.lt.u32 	%p13, %r73, 576;
	@%p13 bra 	$L__BB2_22;
	add.s64 	%rd6, %rd1, 1536;
	add.s32 	%r4096, %r4097, %r4060;
$L__BB2_21:
	mul.wide.s32 	%rd33, %r4096, 4;
	add.s64 	%rd34, %rd6, %rd33;
	ld.global.u32 	%r1583, [%rd34+-1536];
	// begin inline asm
	shr.b32 %r1582, %r1583, %r773;
	// end inline asm
	and.b32  	%r1594, %r1566, %r1582;
	and.b32  	%r1595, %r1594, 3;
	shr.u32 	%r1596, %r1594, 2;
	mad.lo.s32 	%r1597, %r1596, 768, %r5;
	add.s32 	%r1598, %r1597, %r1595;
	ld.shared.u8 	%rs237, [%r1598];
	add.s16 	%rs238, %rs237, 1;
	st.shared.u8 	[%r1598], %rs238;
	ld.global.u32 	%r1586, [%rd34+-768];
	// begin inline asm
	shr.b32 %r1585, %r1586, %r773;
	// end inline asm
	and.b32  	%r1599, %r1566, %r1585;
	and.b32  	%r1600, %r1599, 3;
	shr.u32 	%r1601, %r1599, 2;
	mad.lo.s32 	%r1602, %r1601, 768, %r5;
	add.s32 	%r1603, %r1602, %r1600;
	ld.shared.u8 	%rs239, [%r1603];
	add.s16 	%rs240, %rs239, 1;
	st.shared.u8 	[%r1603], %rs240;
	ld.global.u32 	%r1589, [%rd34];
	// begin inline asm
	shr.b32 %r1588, %r1589, %r773;
	// end inline asm
	and.b32  	%r1604, %r1566, %r1588;
	and.b32  	%r1605, %r1604, 3;
	shr.u32 	%r1606, %r1604, 2;
	mad.lo.s32 	%r1607, %r1606, 768, %r5;
	add.s32 	%r1608, %r1607, %r1605;
	ld.shared.u8 	%rs241, [%r1608];
	add.s16 	%rs242, %rs241, 1;
	st.shared.u8 	[%r1608], %rs242;
	ld.global.u32 	%r1592, [%rd34+768];
	// begin inline asm
	shr.b32 %r1591, %r1592, %r773;
	// end inline asm
	and.b32  	%r1609, %r1566, %r1591;
	and.b32  	%r1610, %r1609, 3;
	shr.u32 	%r1611, %r1609, 2;
	mad.lo.s32 	%r1612, %r1611, 768, %r5;
	add.s32 	%r1613, %r1612, %r1610;
	ld.shared.u8 	%rs243, [%r1613];
	add.s16 	%rs244, %rs243, 1;
	st.shared.u8 	[%r1613], %rs244;
	add.s32 	%r4097, %r4097, 768;
	add.s32 	%r4096, %r4096, 768;
	setp.lt.s32 	%p14, %r4097, %r4092;
	@%p14 bra 	$L__BB2_21;
$L__BB2_22:
	bar.sync 	0;
	shr.u32 	%r88, %r4, 5;
	// begin inline asm
	mov.u32 %r1614, %laneid;
	// end inline asm
	setp.gt.u32 	%p15, %r4, 511;
	@%p15 bra 	$L__BB2_24;
	mad.lo.s32 	%r1616, %r88, 768, %r778;
	shl.b32 	%r1617, %r1614, 2;
	add.s32 	%r1618, %r1616, %r1617;
	ld.shared.u32 	%r1619, [%r1618];
	bfe.u32 	%r1620, %r1619, 0, 8;
	add.s32 	%r1621, %r4059, %r1620;
	bfe.u32 	%r1622, %r1619, 8, 8;
	add.s32 	%r1623, %r4058, %r1622;
	bfe.u32 	%r1624, %r1619, 16, 8;
	add.s32 	%r1625, %r4057, %r1624;
	bfe.u32 	%r1626, %r1619, 24, 8;
	add.s32 	%r1627, %r4056, %r1626;
	ld.shared.u32 	%r1628, [%r1618+128];
	bfe.u32 	%r1629, %r1628, 0, 8;
	add.s32 	%r1630, %r1621, %r1629;
	bfe.u32 	%r1631, %r1628, 8, 8;
	add.s32 	%r1632, %r1623, %r1631;
	bfe.u32 	%r1633, %r1628, 16, 8;
	add.s32 	%r1634, %r1625, %r1633;
	bfe.u32 	%r1635, %r1628, 24, 8;
	add.s32 	%r1636, %r1627, %r1635;
	ld.shared.u32 	%r1637, [%r1618+256];
	bfe.u32 	%r1638, %r1637, 0, 8;
	add.s32 	%r1639, %r1630, %r1638;
	bfe.u32 	%r1640, %r1637, 8, 8;
	add.s32 	%r1641, %r1632, %r1640;
	bfe.u32 	%r1642, %r1637, 16, 8;
	add.s32 	%r1643, %r1634, %r1642;
	bfe.u32 	%r1644, %r1637, 24, 8;
	add.s32 	%r1645, %r1636, %r1644;
	ld.shared.u32 	%r1646, [%r1618+384];
	bfe.u32 	%r1647, %r1646, 0, 8;
	add.s32 	%r1648, %r1639, %r1647;
	bfe.u32 	%r1649, %r1646, 8, 8;
	add.s32 	%r1650, %r1641, %r1649;
	bfe.u32 	%r1651, %r1646, 16, 8;
	add.s32 	%r1652, %r1643, %r1651;
	bfe.u32 	%r1653, %r1646, 24, 8;
	add.s32 	%r1654, %r1645, %r1653;
	ld.shared.u32 	%r1655, [%r1618+512];
	bfe.u32 	%r1656, %r1655, 0, 8;
	add.s32 	%r1657, %r1648, %r1656;
	bfe.u32 	%r1658, %r1655, 8, 8;
	add.s32 	%r1659, %r1650, %r1658;
	bfe.u32 	%r1660, %r1655, 16, 8;
	add.s32 	%r1661, %r1652, %r1660;
	bfe.u32 	%r1662, %r1655, 24, 8;
	add.s32 	%r1663, %r1654, %r1662;
	ld.shared.u32 	%r1664, [%r1618+640];
	bfe.u32 	%r1665, %r1664, 0, 8;
	add.s32 	%r4059, %r1657, %r1665;
	bfe.u32 	%r1666, %r1664, 8, 8;
	add.s32 	%r4058, %r1659, %r1666;
	bfe.u32 	%r1667, %r1664, 16, 8;
	add.s32 	%r4057, %r1661, %r1667;
	bfe.u32 	%r1668, %r1664, 24, 8;
	add.s32 	%r4056, %r1663, %r1668;
$L__BB2_24:
	setp.gt.u32 	%p16, %r4, 319;
	@%p16 bra 	$L__BB2_26;
	mad.lo.s32 	%r1670, %r88, 768, %r778;
	shl.b32 	%r1671, %r1614, 2;
	add.s32 	%r1672, %r1670, %r1671;
	ld.shared.u32 	%r1673, [%r1672+4608];
	bfe.u32 	%r1674, %r1673, 0, 8;
	add.s32 	%r1675, %r4084, %r1674;
	bfe.u32 	%r1676, %r1673, 8, 8;
	add.s32 	%r1677, %r4083, %r1676;
	bfe.u32 	%r1678, %r1673, 16, 8;
	add.s32 	%r1679, %r4082, %r1678;
	bfe.u32 	%r1680, %r1673, 24, 8;
	add.s32 	%r1681, %r4081, %r1680;
	ld.shared.u32 	%r1682, [%r1672+4736];
	bfe.u32 	%r1683, %r1682, 0, 8;
	add.s32 	%r1684, %r1675, %r1683;
	bfe.u32 	%r1685, %r1682, 8, 8;
	add.s32 	%r1686, %r1677, %r1685;
	bfe.u32 	%r1687, %r1682, 16, 8;
	add.s32 	%r1688, %r1679, %r1687;
	bfe.u32 	%r1689, %r1682, 24, 8;
	add.s32 	%r1690, %r1681, %r1689;
	ld.shared.u32 	%r1691, [%r1672+4864];
	bfe.u32 	%r1692, %r1691, 0, 8;
	add.s32 	%r1693, %r1684, %r1692;
	bfe.u32 	%r1694, %r1691, 8, 8;
	add.s32 	%r1695, %r1686, %r1694;
	bfe.u32 	%r1696, %r1691, 16, 8;
	add.s32 	%r1697, %r1688, %r1696;
	bfe.u32 	%r1698, %r1691, 24, 8;
	add.s32 	%r1699, %r1690, %r1698;
	ld.shared.u32 	%r1700, [%r1672+4992];
	bfe.u32 	%r1701, %r1700, 0, 8;
	add.s32 	%r1702, %r1693, %r1701;
	bfe.u32 	%r1703, %r1700, 8, 8;
	add.s32 	%r1704, %r1695, %r1703;
	bfe.u32 	%r1705, %r1700, 16, 8;
	add.s32 	%r1706, %r1697, %r1705;
	bfe.u32 	%r1707, %r1700, 24, 8;
	add.s32 	%r1708, %r1699, %r1707;
	ld.shared.u32 	%r1709, [%r1672+5120];
	bfe.u32 	%r1710, %r1709, 0, 8;
	add.s32 	%r1711, %r1702, %r1710;
	bfe.u32 	%r1712, %r1709, 8, 8;
	add.s32 	%r1713, %r1704, %r1712;
	bfe.u32 	%r1714, %r1709, 16, 8;
	add.s32 	%r1715, %r1706, %r1714;
	bfe.u32 	%r1716, %r1709, 24, 8;
	add.s32 	%r1717, %r1708, %r1716;
	ld.shared.u32 	%r1718, [%r1672+5248];
	bfe.u32 	%r1719, %r1718, 0, 8;
	add.s32 	%r4084, %r1711, %r1719;
	bfe.u32 	%r1720, %r1718, 8, 8;
	add.s32 	%r4083, %r1713, %r1720;
	bfe.u32 	%r1721, %r1718, 16, 8;
	add.s32 	%r4082, %r1715, %r1721;
	bfe.u32 	%r1722, %r1718, 24, 8;
	add.s32 	%r4081, %r1717, %r1722;
$L__BB2_26:
	setp.gt.u32 	%p17, %r4, 127;
	@%p17 bra 	$L__BB2_28;
	mad.lo.s32 	%r1724, %r88, 768, %r778;
	shl.b32 	%r1725, %r1614, 2;
	add.s32 	%r1726, %r1724, %r1725;
	ld.shared.u32 	%r1727, [%r1726+9216];
	bfe.u32 	%r1728, %r1727, 0, 8;
	add.s32 	%r1729, %r4088, %r1728;
	bfe.u32 	%r1730, %r1727, 8, 8;
	add.s32 	%r1731, %r4087, %r1730;
	bfe.u32 	%r1732, %r1727, 16, 8;
	add.s32 	%r1733, %r4086, %r1732;
	bfe.u32 	%r1734, %r1727, 24, 8;
	add.s32 	%r1735, %r4085, %r1734;
	ld.shared.u32 	%r1736, [%r1726+9344];
	bfe.u32 	%r1737, %r1736, 0, 8;
	add.s32 	%r1738, %r1729, %r1737;
	bfe.u32 	%r1739, %r1736, 8, 8;
	add.s32 	%r1740, %r1731, %r1739;
	bfe.u32 	%r1741, %r1736, 16, 8;
	add.s32 	%r1742, %r1733, %r1741;
	bfe.u32 	%r1743, %r1736, 24, 8;
	add.s32 	%r1744, %r1735, %r1743;
	ld.shared.u32 	%r1745, [%r1726+9472];
	bfe.u32 	%r1746, %r1745, 0, 8;
	add.s32 	%r1747, %r1738, %r1746;
	bfe.u32 	%r1748, %r1745, 8, 8;
	add.s32 	%r1749, %r1740, %r1748;
	bfe.u32 	%r1750, %r1745, 16, 8;
	add.s32 	%r1751, %r1742, %r1750;
	bfe.u32 	%r1752, %r1745, 24, 8;
	add.s32 	%r1753, %r1744, %r1752;
	ld.shared.u32 	%r1754, [%r1726+9600];
	bfe.u32 	%r1755, %r1754, 0, 8;
	add.s32 	%r1756, %r1747, %r1755;
	bfe.u32 	%r1757, %r1754, 8, 8;
	add.s32 	%r1758, %r1749, %r1757;
	bfe.u32 	%r1759, %r1754, 16, 8;
	add.s32 	%r1760, %r1751, %r1759;
	bfe.u32 	%r1761, %r1754, 24, 8;
	add.s32 	%r1762, %r1753, %r1761;
	ld.shared.u32 	%r1763, [%r1726+9728];
	bfe.u32 	%r1764, %r1763, 0, 8;
	add.s32 	%r1765, %r1756, %r1764;
	bfe.u32 	%r1766, %r1763, 8, 8;
	add.s32 	%r1767, %r1758, %r1766;
	bfe.u32 	%r1768, %r1763, 16, 8;
	add.s32 	%r1769, %r1760, %r1768;
	bfe.u32 	%r1770, %r1763, 24, 8;
	add.s32 	%r1771, %r1762, %r1770;
	ld.shared.u32 	%r1772, [%r1726+9856];
	bfe.u32 	%r1773, %r1772, 0, 8;
	add.s32 	%r4088, %r1765, %r1773;
	bfe.u32 	%r1774, %r1772, 8, 8;
	add.s32 	%r4087, %r1767, %r1774;
	bfe.u32 	%r1775, %r1772, 16, 8;
	add.s32 	%r4086, %r1769, %r1775;
	bfe.u32 	%r1776, %r1772, 24, 8;
	add.s32 	%r4085, %r1771, %r1776;
$L__BB2_28:
	setp.gt.u32 	%p18, %r4, 511;
	bar.sync 	0;
	shl.b32 	%r1777, %r1614, 8;
	add.s32 	%r1779, %r778, %r1777;
	shl.b32 	%r1780, %r88, 4;
	add.s32 	%r114, %r1779, %r1780;
	@%p18 bra 	$L__BB2_30;
	st.shared.v4.u32 	[%r114], {%r4059, %r4058, %r4057, %r4056};
$L__BB2_30:
	setp.gt.u32 	%p19, %r4, 319;
	@%p19 bra 	$L__BB2_32;
	st.shared.v4.u32 	[%r114+96], {%r4084, %r4083, %r4082, %r4081};
$L__BB2_32:
	setp.gt.u32 	%p20, %r4, 127;
	@%p20 bra 	$L__BB2_34;
	st.shared.v4.u32 	[%r114+192], {%r4088, %r4087, %r4086, %r4085};
$L__BB2_34:
	bar.sync 	0;
	setp.gt.u32 	%p21, %r4, 63;
	@%p21 bra 	$L__BB2_36;
	ld.shared.u32 	%r1782, [%r5];
	ld.shared.u32 	%r1783, [%r5+256];
	add.s32 	%r1784, %r1783, %r1782;
	ld.shared.u32 	%r1785, [%r5+512];
	add.s32 	%r1786, %r1785, %r1784;
	ld.shared.u32 	%r1787, [%r5+768];
	add.s32 	%r1788, %r1787, %r1786;
	ld.shared.u32 	%r1789, [%r5+1024];
	add.s32 	%r1790, %r1789, %r1788;
	ld.shared.u32 	%r1791, [%r5+1280];
	add.s32 	%r1792, %r1791, %r1790;
	ld.shared.u32 	%r1793, [%r5+1536];
	add.s32 	%r1794, %r1793, %r1792;
	ld.shared.u32 	%r1795, [%r5+1792];
	add.s32 	%r1796, %r1795, %r1794;
	ld.shared.u32 	%r1797, [%r5+2048];
	add.s32 	%r1798, %r1797, %r1796;
	ld.shared.u32 	%r1799, [%r5+2304];
	add.s32 	%r1800, %r1799, %r1798;
	ld.shared.u32 	%r1801, [%r5+2560];
	add.s32 	%r1802, %r1801, %r1800;
	ld.shared.u32 	%r1803, [%r5+2816];
	add.s32 	%r1804, %r1803, %r1802;
	ld.shared.u32 	%r1805, [%r5+3072];
	add.s32 	%r1806, %r1805, %r1804;
	ld.shared.u32 	%r1807, [%r5+3328];
	add.s32 	%r1808, %r1807, %r1806;
	ld.shared.u32 	%r1809, [%r5+3584];
	add.s32 	%r1810, %r1809, %r1808;
	ld.shared.u32 	%r1811, [%r5+3840];
	add.s32 	%r1812, %r1811, %r1810;
	ld.shared.u32 	%r1813, [%r5+4096];
	add.s32 	%r1814, %r1813, %r1812;
	ld.shared.u32 	%r1815, [%r5+4352];
	add.s32 	%r1816, %r1815, %r1814;
	ld.shared.u32 	%r1817, [%r5+4608];
	add.s32 	%r1818, %r1817, %r1816;
	ld.shared.u32 	%r1819, [%r5+4864];
	add.s32 	%r1820, %r1819, %r1818;
	ld.shared.u32 	%r1821, [%r5+5120];
	add.s32 	%r1822, %r1821, %r1820;
	ld.shared.u32 	%r1823, [%r5+5376];
	add.s32 	%r1824, %r1823, %r1822;
	ld.shared.u32 	%r1825, [%r5+5632];
	add.s32 	%r1826, %r1825, %r1824;
	ld.shared.u32 	%r1827, [%r5+5888];
	add.s32 	%r1828, %r1827, %r1826;
	ld.shared.u32 	%r1829, [%r5+6144];
	add.s32 	%r1830, %r1829, %r1828;
	ld.shared.u32 	%r1831, [%r5+6400];
	add.s32 	%r1832, %r1831, %r1830;
	ld.shared.u32 	%r1833, [%r5+6656];
	add.s32 	%r1834, %r1833, %r1832;
	ld.shared.u32 	%r1835, [%r5+6912];
	add.s32 	%r1836, %r1835, %r1834;
	ld.shared.u32 	%r1837, [%r5+7168];
	add.s32 	%r1838, %r1837, %r1836;
	ld.shared.u32 	%r1839, [%r5+7424];
	add.s32 	%r1840, %r1839, %r1838;
	ld.shared.u32 	%r1841, [%r5+7680];
	add.s32 	%r1842, %r1841, %r1840;
	ld.shared.u32 	%r1843, [%r5+7936];
	add.s32 	%r4110, %r1843, %r1842;
$L__BB2_36:
	bar.sync 	0;
	mul.hi.u32 	%r1844, %r4, 715827883;
	add.s32 	%r1845, %r1844, %r4;
	shl.b32 	%r1846, %r1845, 2;
	add.s32 	%r1848, %r778, %r1846;
	add.s32 	%r117, %r1848, 528;
	st.shared.u32 	[%r1848+528], %r4110;
	bar.sync 	0;
	setp.gt.u32 	%p22, %r4, 31;
	@%p22 bra 	$L__BB2_38;
	mad.lo.s32 	%r1880, %r4, 28, %r778;
	ld.shared.u32 	%r1881, [%r1880+528];
	ld.shared.u32 	%r1882, [%r1880+532];
	ld.shared.u32 	%r1883, [%r1880+536];
	ld.shared.u32 	%r1884, [%r1880+540];
	ld.shared.u32 	%r1885, [%r1880+544];
	ld.shared.u32 	%r1886, [%r1880+548];
	add.s32 	%r1887, %r1882, %r1881;
	add.s32 	%r1888, %r1887, %r1883;
	add.s32 	%r1889, %r1888, %r1884;
	add.s32 	%r1890, %r1889, %r1885;
	add.s32 	%r1853, %r1890, %r1886;
	mov.b32 	%r1851, 1;
	mov.b32 	%r1876, 0;
	mov.b32 	%r1878, -1;
	// begin inline asm
	{  .reg .s32 r0;  .reg .pred p;  shfl.sync.up.b32 r0|p, %r1853, %r1851, %r1876, %r1878;  @p add.s32 r0, r0, %r1853;  mov.s32 %r1849, r0;}
	// end inline asm
	mov.b32 	%r1857, 2;
	// begin inline asm
	{  .reg .s32 r0;  .reg .pred p;  shfl.sync.up.b32 r0|p, %r1849, %r1857, %r1876, %r1878;  @p add.s32 r0, r0, %r1849;  mov.s32 %r1855, r0;}
	// end inline asm
	mov.b32 	%r1863, 4;
	// begin inline asm
	{  .reg .s32 r0;  .reg .pred p;  shfl.sync.up.b32 r0|p, %r1855, %r1863, %r1876, %r1878;  @p add.s32 r0, r0, %r1855;  mov.s32 %r1861, r0;}
	// end inline asm
	mov.b32 	%r1869, 8;
	// begin inline asm
	{  .reg .s32 r0;  .reg .pred p;  shfl.sync.up.b32 r0|p, %r1861, %r1869, %r1876, %r1878;  @p add.s32 r0, r0, %r1861;  mov.s32 %r1867, r0;}
	// end inline asm
	mov.b32 	%r1875, 16;
	// begin inline asm
	{  .reg .s32 r0;  .reg .pred p;  shfl.sync.up.b32 r0|p, %r1867, %r1875, %r1876, %r1878;  @p add.s32 r0, r0, %r1867;  mov.s32 %r1873, r0;}
	// end inline asm
	sub.s32 	%r1891, %r1873, %r1853;
	ld.shared.u32 	%r1892, [%r1880+528];
	ld.shared.u32 	%r1893, [%r1880+532];
	ld.shared.u32 	%r1894, [%r1880+536];
	ld.shared.u32 	%r1895, [%r1880+540];
	ld.shared.u32 	%r1896, [%r1880+544];
	add.s32 	%r1897, %r1892, %r1891;
	add.s32 	%r1898, %r1893, %r1897;
	add.s32 	%r1899, %r1894, %r1898;
	add.s32 	%r1900, %r1895, %r1899;
	add.s32 	%r1901, %r1896, %r1900;
	st.shared.u32 	[%r1880+528], %r1891;
	st.shared.u32 	[%r1880+532], %r1897;
	st.shared.u32 	[%r1880+536], %r1898;
	st.shared.u32 	[%r1880+540], %r1899;
	st.shared.u32 	[%r1880+544], %r1900;
	st.shared.u32 	[%r1880+548], %r1901;
$L__BB2_38:
	setp.gt.u32 	%p23, %r4, 63;
	bar.sync 	0;
	ld.shared.u32 	%r1902, [%r117];
	add.s32 	%r4165, %r1902, %r4113;
	bar.sync 	0;
	setp.eq.s32 	%p24, %r4165, 0;
	setp.eq.s32 	%p25, %r4165, %r4114;
	or.pred  	%p26, %p24, %p25;
	or.pred  	%p28, %p23, %p26;
	selp.u32 	%r1903, 1, 0, %p28;
	{ 
	.reg .pred 	%p1; 
	.reg .pred 	%p2; 
	setp.ne.u32 	%p1, %r1903, 0; 
	bar.red.and.pred 	%p2, 0, %p1; 
	selp.u32 	%r1904, 1, 0, %p2; 
	}
	setp.ne.s32 	%p29, %r1904, 0;
	@%p29 bra 	$L__BB2_225;
	setp.lt.s32 	%p111, %r4114, 7488;
	@%p111 bra 	$L__BB2_56;
	mad.lo.s32 	%r2173, %r4, 152, %r5;
	shl.b32 	%r2369, %r4, 7;
	add.s32 	%r2370, %r5, %r2369;
$L__BB2_41:
	.pragma "nounroll";
	ld.param.u32 	%r4046, [_ZN3cub18CUB_300001_SM_10006detail10radix_sort30DeviceSegmentedRadixSortKernelINS1_5radix10policy_hubIjNS0_8NullTypeEiE10Policy1000ELb0ELNS0_9SortOrderE0EjS6_PjSA_iNS1_21identity_decomposer_tEEEvPKT2_PSC_PKT3_PSG_T4_T5_iiiT7__param_8];
	ld.param.u64 	%rd211, [_ZN3cub18CUB_300001_SM_10006detail10radix_sort30DeviceSegmentedRadixSortKernelINS1_5radix10policy_hubIjNS0_8NullTypeEiE10Policy1000ELb0ELNS0_9SortOrderE0EjS6_PjSA_iNS1_21identity_decomposer_tEEEvPKT2_PSC_PKT3_PSG_T4_T5_iiiT7__param_0];
	setp.ne.s32 	%p112, %r1614, 31;
	cvt.s64.s32 	%rd43, %r4113;
	add.s64 	%rd45, %rd3, %rd43;
	shl.b64 	%rd46, %rd45, 2;
	cvta.to.global.u64 	%rd47, %rd211;
	add.s64 	%rd48, %rd47, %rd46;
	ld.global.u32 	%r2134, [%rd48];
	ld.global.u32 	%r2135, [%rd48+768];
	ld.global.u32 	%r2136, [%rd48+1536];
	ld.global.u32 	%r2137, [%rd48+2304];
	ld.global.u32 	%r2138, [%rd48+3072];
	ld.global.u32 	%r2139, [%rd48+3840];
	ld.global.u32 	%r2140, [%rd48+4608];
	ld.global.u32 	%r2141, [%rd48+5376];
	ld.global.u32 	%r2142, [%rd48+6144];
	ld.global.u32 	%r2143, [%rd48+6912];
	ld.global.u32 	%r2144, [%rd48+7680];
	ld.global.u32 	%r2145, [%rd48+8448];
	ld.global.u32 	%r2146, [%rd48+9216];
	ld.global.u32 	%r2147, [%rd48+9984];
	ld.global.u32 	%r2148, [%rd48+10752];
	ld.global.u32 	%r2149, [%rd48+11520];
	ld.global.u32 	%r2150, [%rd48+12288];
	ld.global.u32 	%r2151, [%rd48+13056];
	ld.global.u32 	%r2152, [%rd48+13824];
	ld.global.u32 	%r2153, [%rd48+14592];
	ld.global.u32 	%r2154, [%rd48+15360];
	ld.global.u32 	%r2155, [%rd48+16128];
	ld.global.u32 	%r2156, [%rd48+16896];
	ld.global.u32 	%r2157, [%rd48+17664];
	ld.global.u32 	%r2158, [%rd48+18432];
	ld.global.u32 	%r2159, [%rd48+19200];
	ld.global.u32 	%r2160, [%rd48+19968];
	ld.global.u32 	%r2161, [%rd48+20736];
	ld.global.u32 	%r2162, [%rd48+21504];
	ld.global.u32 	%r2163, [%rd48+22272];
	ld.global.u32 	%r2164, [%rd48+23040];
	ld.global.u32 	%r2165, [%rd48+23808];
	ld.global.u32 	%r2166, [%rd48+24576];
	ld.global.u32 	%r2167, [%rd48+25344];
	ld.global.u32 	%r2168, [%rd48+26112];
	ld.global.u32 	%r2169, [%rd48+26880];
	ld.global.u32 	%r2170, [%rd48+27648];
	ld.global.u32 	%r2171, [%rd48+28416];
	ld.global.u32 	%r2172, [%rd48+29184];
	st.shared.u32 	[%r5], %r2134;
	st.shared.u32 	[%r5+768], %r2135;
	st.shared.u32 	[%r5+1536], %r2136;
	st.shared.u32 	[%r5+2304], %r2137;
	st.shared.u32 	[%r5+3072], %r2138;
	st.shared.u32 	[%r5+3840], %r2139;
	st.shared.u32 	[%r5+4608], %r2140;
	st.shared.u32 	[%r5+5376], %r2141;
	st.shared.u32 	[%r5+6144], %r2142;
	st.shared.u32 	[%r5+6912], %r2143;
	st.shared.u32 	[%r5+7680], %r2144;
	st.shared.u32 	[%r5+8448], %r2145;
	st.shared.u32 	[%r5+9216], %r2146;
	st.shared.u32 	[%r5+9984], %r2147;
	st.shared.u32 	[%r5+10752], %r2148;
	st.shared.u32 	[%r5+11520], %r2149;
	st.shared.u32 	[%r5+12288], %r2150;
	st.shared.u32 	[%r5+13056], %r2151;
	st.shared.u32 	[%r5+13824], %r2152;
	st.shared.u32 	[%r5+14592], %r2153;
	st.shared.u32 	[%r5+15360], %r2154;
	st.shared.u32 	[%r5+16128], %r2155;
	st.shared.u32 	[%r5+16896], %r2156;
	st.shared.u32 	[%r5+17664], %r2157;
	st.shared.u32 	[%r5+18432], %r2158;
	st.shared.u32 	[%r5+19200], %r2159;
	st.shared.u32 	[%r5+19968], %r2160;
	st.shared.u32 	[%r5+20736], %r2161;
	st.shared.u32 	[%r5+21504], %r2162;
	st.shared.u32 	[%r5+22272], %r2163;
	st.shared.u32 	[%r5+23040], %r2164;
	st.shared.u32 	[%r5+23808], %r2165;
	st.shared.u32 	[%r5+24576], %r2166;
	st.shared.u32 	[%r5+25344], %r2167;
	st.shared.u32 	[%r5+26112], %r2168;
	st.shared.u32 	[%r5+26880], %r2169;
	st.shared.u32 	[%r5+27648], %r2170;
	st.shared.u32 	[%r5+28416], %r2171;
	st.shared.u32 	[%r5+29184], %r2172;
	bar.sync 	0;
	ld.shared.u32 	%r247, [%r2173];
	ld.shared.u32 	%r248, [%r2173+4];
	ld.shared.u32 	%r249, [%r2173+8];
	ld.shared.u32 	%r250, [%r2173+12];
	ld.shared.u32 	%r251, [%r2173+16];
	ld.shared.u32 	%r252, [%r2173+20];
	ld.shared.u32 	%r253, [%r2173+24];
	ld.shared.u32 	%r254, [%r2173+28];
	ld.shared.u32 	%r255, [%r2173+32];
	ld.shared.u32 	%r256, [%r2173+36];
	ld.shared.u32 	%r257, [%r2173+40];
	ld.shared.u32 	%r258, [%r2173+44];
	ld.shared.u32 	%r259, [%r2173+48];
	ld.shared.u32 	%r260, [%r2173+52];
	ld.shared.u32 	%r261, [%r2173+56];
	ld.shared.u32 	%r262, [%r2173+60];
	ld.shared.u32 	%r263, [%r2173+64];
	ld.shared.u32 	%r264, [%r2173+68];
	ld.shared.u32 	%r265, [%r2173+72];
	ld.shared.u32 	%r266, [%r2173+76];
	ld.shared.u32 	%r267, [%r2173+80];
	ld.shared.u32 	%r268, [%r2173+84];
	ld.shared.u32 	%r269, [%r2173+88];
	ld.shared.u32 	%r270, [%r2173+92];
	ld.shared.u32 	%r271, [%r2173+96];
	ld.shared.u32 	%r272, [%r2173+100];
	ld.shared.u32 	%r273, [%r2173+104];
	ld.shared.u32 	%r274, [%r2173+108];
	ld.shared.u32 	%r275, [%r2173+112];
	ld.shared.u32 	%r276, [%r2173+116];
	ld.shared.u32 	%r277, [%r2173+120];
	ld.shared.u32 	%r278, [%r2173+124];
	ld.shared.u32 	%r279, [%r2173+128];
	ld.shared.u32 	%r280, [%r2173+132];
	ld.shared.u32 	%r281, [%r2173+136];
	ld.shared.u32 	%r282, [%r2173+140];
	ld.shared.u32 	%r283, [%r2173+144];
	ld.shared.u32 	%r284, [%r2173+148];
	ld.shared.u32 	%r285, [%r2173+152];
	bar.sync 	0;
	mov.b32 	%r2131, 0;
	st.shared.u32 	[%r5], %r2131;
	st.shared.u32 	[%r5+768], %r2131;
	st.shared.u32 	[%r5+1536], %r2131;
	st.shared.u32 	[%r5+2304], %r2131;
	st.shared.u32 	[%r5+3072], %r2131;
	st.shared.u32 	[%r5+3840], %r2131;
	st.shared.u32 	[%r5+4608], %r2131;
	st.shared.u32 	[%r5+5376], %r2131;
	st.shared.u32 	[%r5+6144], %r2131;
	st.shared.u32 	[%r5+6912], %r2131;
	st.shared.u32 	[%r5+7680], %r2131;
	st.shared.u32 	[%r5+8448], %r2131;
	st.shared.u32 	[%r5+9216], %r2131;
	st.shared.u32 	[%r5+9984], %r2131;
	st.shared.u32 	[%r5+10752], %r2131;
	st.shared.u32 	[%r5+11520], %r2131;
	st.shared.u32 	[%r5+12288], %r2131;
	st.shared.u32 	[%r5+13056], %r2131;
	st.shared.u32 	[%r5+13824], %r2131;
	st.shared.u32 	[%r5+14592], %r2131;
	st.shared.u32 	[%r5+15360], %r2131;
	st.shared.u32 	[%r5+16128], %r2131;
	st.shared.u32 	[%r5+16896], %r2131;
	st.shared.u32 	[%r5+17664], %r2131;
	st.shared.u32 	[%r5+18432], %r2131;
	st.shared.u32 	[%r5+19200], %r2131;
	st.shared.u32 	[%r5+19968], %r2131;
	st.shared.u32 	[%r5+20736], %r2131;
	st.shared.u32 	[%r5+21504], %r2131;
	st.shared.u32 	[%r5+22272], %r2131;
	st.shared.u32 	[%r5+23040], %r2131;
	st.shared.u32 	[%r5+23808], %r2131;
	st.shared.u32 	[%r5+24576], %r2131;
	// begin inline asm
	bmsk.clamp.b32 %r1984, %r2131, %r4046;
	// end inline asm
	// begin inline asm
	shr.b32 %r1987, %r247, %r773;
	// end inline asm
	and.b32  	%r2174, %r1984, %r1987;
	and.b32  	%r2175, %r2174, 31;
	mad.lo.s32 	%r2176, %r2175, 768, %r5;
	shr.u32 	%r2177, %r2174, 4;
	and.b32  	%r2178, %r2177, 268435454;
	add.s32 	%r287, %r2176, %r2178;
	ld.shared.u16 	%rs1, [%r287];
	add.s16 	%rs245, %rs1, 1;
	st.shared.u16 	[%r287], %rs245;
	// begin inline asm
	shr.b32 %r1990, %r248, %r773;
	// end inline asm
	and.b32  	%r2179, %r1984, %r1990;
	and.b32  	%r2180, %r2179, 31;
	mad.lo.s32 	%r2181, %r2180, 768, %r5;
	shr.u32 	%r2182, %r2179, 4;
	and.b32  	%r2183, %r2182, 268435454;
	add.s32 	%r288, %r2181, %r2183;
	ld.shared.u16 	%rs2, [%r288];
	add.s16 	%rs246, %rs2, 1;
	st.shared.u16 	[%r288], %rs246;
	// begin inline asm
	shr.b32 %r1993, %r249, %r773;
	// end inline asm
	and.b32  	%r2184, %r1984, %r1993;
	and.b32  	%r2185, %r2184, 31;
	mad.lo.s32 	%r2186, %r2185, 768, %r5;
	shr.u32 	%r2187, %r2184, 4;
	and.b32  	%r2188, %r2187, 268435454;
	add.s32 	%r289, %r2186, %r2188;
	ld.shared.u16 	%rs3, [%r289];
	add.s16 	%rs247, %rs3, 1;
	st.shared.u16 	[%r289], %rs247;
	// begin inline asm
	shr.b32 %r1996, %r250, %r773;
	// end inline asm
	and.b32  	%r2189, %r1984, %r1996;
	and.b32  	%r2190, %r2189, 31;
	mad.lo.s32 	%r2191, %r2190, 768, %r5;
	shr.u32 	%r2192, %r2189, 4;
	and.b32  	%r2193, %r2192, 268435454;
	add.s32 	%r290, %r2191, %r2193;
	ld.shared.u16 	%rs4, [%r290];
	add.s16 	%rs248, %rs4, 1;
	st.shared.u16 	[%r290], %rs248;
	// begin inline asm
	shr.b32 %r1999, %r251, %r773;
	// end inline asm
	and.b32  	%r2194, %r1984, %r1999;
	and.b32  	%r2195, %r2194, 31;
	mad.lo.s32 	%r2196, %r2195, 768, %r5;
	shr.u32 	%r2197, %r2194, 4;
	and.b32  	%r2198, %r2197, 268435454;
	add.s32 	%r291, %r2196, %r2198;
	ld.shared.u16 	%rs5, [%r291];
	add.s16 	%rs249, %rs5, 1;
	st.shared.u16 	[%r291], %rs249;
	// begin inline asm
	shr.b32 %r2002, %r252, %r773;
	// end inline asm
	and.b32  	%r2199, %r1984, %r2002;
	and.b32  	%r2200, %r2199, 31;
	mad.lo.s32 	%r2201, %r2200, 768, %r5;
	shr.u32 	%r2202, %r2199, 4;
	and.b32  	%r2203, %r2202, 268435454;
	add.s32 	%r292, %r2201, %r2203;
	ld.shared.u16 	%rs6, [%r292];
	add.s16 	%rs250, %rs6, 1;
	st.shared.u16 	[%r292], %rs250;
	// begin inline asm
	shr.b32 %r2005, %r253, %r773;
	// end inline asm
	and.b32  	%r2204, %r1984, %r2005;
	and.b32  	%r2205, %r2204, 31;
	mad.lo.s32 	%r2206, %r2205, 768, %r5;
	shr.u32 	%r2207, %r2204, 4;
	and.b32  	%r2208, %r2207, 268435454;
	add.s32 	%r293, %r2206, %r2208;
	ld.shared.u16 	%rs7, [%r293];
	add.s16 	%rs251, %rs7, 1;
	st.shared.u16 	[%r293], %rs251;
	// begin inline asm
	shr.b32 %r2008, %r254, %r773;
	// end inline asm
	and.b32  	%r2209, %r1984, %r2008;
	and.b32  	%r2210, %r2209, 31;
	mad.lo.s32 	%r2211, %r2210, 768, %r5;
	shr.u32 	%r2212, %r2209, 4;
	and.b32  	%r2213, %r2212, 268435454;
	add.s32 	%r294, %r2211, %r2213;
	ld.shared.u16 	%rs8, [%r294];
	add.s16 	%rs252, %rs8, 1;
	st.shared.u16 	[%r294], %rs252;
	// begin inline asm
	shr.b32 %r2011, %r255, %r773;
	// end inline asm
	and.b32  	%r2214, %r1984, %r2011;
	and.b32  	%r2215, %r2214, 31;
	mad.lo.s32 	%r2216, %r2215, 768, %r5;
	shr.u32 	%r2217, %r2214, 4;
	and.b32  	%r2218, %r2217, 268435454;
	add.s32 	%r295, %r2216, %r2218;
	ld.shared.u16 	%rs9, [%r295];
	add.s16 	%rs253, %rs9, 1;
	st.shared.u16 	[%r295], %rs253;
	// begin inline asm
	shr.b32 %r2014, %r256, %r773;
	// end inline asm
	and.b32  	%r2219, %r1984, %r2014;
	and.b32  	%r2220, %r2219, 31;
	mad.lo.s32 	%r2221, %r2220, 768, %r5;
	shr.u32 	%r2222, %r2219, 4;
	and.b32  	%r2223, %r2222, 268435454;
	add.s32 	%r296, %r2221, %r2223;
	ld.shared.u16 	%rs10, [%r296];
	add.s16 	%rs254, %rs10, 1;
	st.shared.u16 	[%r296], %rs254;
	// begin inline asm
	shr.b32 %r2017, %r257, %r773;
	// end inline asm
	and.b32  	%r2224, %r1984, %r2017;
	and.b32  	%r2225, %r2224, 31;
	mad.lo.s32 	%r2226, %r2225, 768, %r5;
	shr.u32 	%r2227, %r2224, 4;
	and.b32  	%r2228, %r2227, 268435454;
	add.s32 	%r297, %r2226, %r2228;
	ld.shared.u16 	%rs11, [%r297];
	add.s16 	%rs255, %rs11, 1;
	st.shared.u16 	[%r297], %rs255;
	// begin inline asm
	shr.b32 %r2020, %r258, %r773;
	// end inline asm
	and.b32  	%r2229, %r1984, %r2020;
	and.b32  	%r2230, %r2229, 31;
	mad.lo.s32 	%r2231, %r2230, 768, %r5;
	shr.u32 	%r2232, %r2229, 4;
	and.b32  	%r2233, %r2232, 268435454;
	add.s32 	%r298, %r2231, %r2233;
	ld.shared.u16 	%rs12, [%r298];
	add.s16 	%rs256, %rs12, 1;
	st.shared.u16 	[%r298], %rs256;
	// begin inline asm
	shr.b32 %r2023, %r259, %r773;
	// end inline asm
	and.b32  	%r2234, %r1984, %r2023;
	and.b32  	%r2235, %r2234, 31;
	mad.lo.s32 	%r2236, %r2235, 768, %r5;
	shr.u32 	%r2237, %r2234, 4;
	and.b32  	%r2238, %r2237, 268435454;
	add.s32 	%r299, %r2236, %r2238;
	ld.shared.u16 	%rs13, [%r299];
	add.s16 	%rs257, %rs13, 1;
	st.shared.u16 	[%r299], %rs257;
	// begin inline asm
	shr.b32 %r2026, %r260, %r773;
	// end inline asm
	and.b32  	%r2239, %r1984, %r2026;
	and.b32  	%r2240, %r2239, 31;
	mad.lo.s32 	%r2241, %r2240, 768, %r5;
	shr.u32 	%r2242, %r2239, 4;
	and.b32  	%r2243, %r2242, 268435454;
	add.s32 	%r300, %r2241, %r2243;
	ld.shared.u16 	%rs14, [%r300];
	add.s16 	%rs258, %rs14, 1;
	st.shared.u16 	[%r300], %rs258;
	// begin inline asm
	shr.b32 %r2029, %r261, %r773;
	// end inline asm
	and.b32  	%r2244, %r1984, %r2029;
	and.b32  	%r2245, %r2244, 31;
	mad.lo.s32 	%r2246, %r2245, 768, %r5;
	shr.u32 	%r2247, %r2244, 4;
	and.b32  	%r2248, %r2247, 268435454;
	add.s32 	%r301, %r2246, %r2248;
	ld.shared.u16 	%rs15, [%r301];
	add.s16 	%rs259, %rs15, 1;
	st.shared.u16 	[%r301], %rs259;
	// begin inline asm
	shr.b32 %r2032, %r262, %r773;
	// end inline asm
	and.b32  	%r2249, %r1984, %r2032;
	and.b32  	%r2250, %r2249, 31;
	mad.lo.s32 	%r2251, %r2250, 768, %r5;
	shr.u32 	%r2252, %r2249, 4;
	and.b32  	%r2253, %r2252, 268435454;
	add.s32 	%r302, %r2251, %r2253;
	ld.shared.u16 	%rs16, [%r302];
	add.s16 	%rs260, %rs16, 1;
	st.shared.u16 	[%r302], %rs260;
	// begin inline asm
	shr.b32 %r2035, %r263, %r773;
	// end inline asm
	and.b32  	%r2254, %r1984, %r2035;
	and.b32  	%r2255, %r2254, 31;
	mad.lo.s32 	%r2256, %r2255, 768, %r5;
	shr.u32 	%r2257, %r2254, 4;
	and.b32  	%r2258, %r2257, 268435454;
	add.s32 	%r303, %r2256, %r2258;
	ld.shared.u16 	%rs17, [%r303];
	add.s16 	%rs261, %rs17, 1;
	st.shared.u16 	[%r303], %rs261;
	// begin inline asm
	shr.b32 %r2038, %r264, %r773;
	// end inline asm
	and.b32  	%r2259, %r1984, %r2038;
	and.b32  	%r2260, %r2259, 31;
	mad.lo.s32 	%r2261, %r2260, 768, %r5;
	shr.u32 	%r2262, %r2259, 4;
	and.b32  	%r2263, %r2262, 268435454;
	add.s32 	%r304, %r2261, %r2263;
	ld.shared.u16 	%rs18, [%r304];
	add.s16 	%rs262, %rs18, 1;
	st.shared.u16 	[%r304], %rs262;
	// begin inline asm
	shr.b32 %r2041, %r265, %r773;
	// end inline asm
	and.b32  	%r2264, %r1984, %r2041;
	and.b32  	%r2265, %r2264, 31;
	mad.lo.s32 	%r2266, %r2265, 768, %r5;
	shr.u32 	%r2267, %r2264, 4;
	and.b32  	%r2268, %r2267, 268435454;
	add.s32 	%r305, %r2266, %r2268;
	ld.shared.u16 	%rs19, [%r305];
	add.s16 	%rs263, %rs19, 1;
	st.shared.u16 	[%r305], %rs263;
	// begin inline asm
	shr.b32 %r2044, %r266, %r773;
	// end inline asm
	and.b32  	%r2269, %r1984, %r2044;
	and.b32  	%r2270, %r2269, 31;
	mad.lo.s32 	%r2271, %r2270, 768, %r5;
	shr.u32 	%r2272, %r2269, 4;
	and.b32  	%r2273, %r2272, 268435454;
	add.s32 	%r306, %r2271, %r2273;
	ld.shared.u16 	%rs20, [%r306];
	add.s16 	%rs264, %rs20, 1;
	st.shared.u16 	[%r306], %rs264;
	// begin inline asm
	shr.b32 %r2047, %r267, %r773;
	// end inline asm
	and.b32  	%r2274, %r1984, %r2047;
	and.b32  	%r2275, %r2274, 31;
	mad.lo.s32 	%r2276, %r2275, 768, %r5;
	shr.u32 	%r2277, %r2274, 4;
	and.b32  	%r2278, %r2277, 268435454;
	add.s32 	%r307, %r2276, %r2278;
	ld.shared.u16 	%rs21, [%r307];
	add.s16 	%rs265, %rs21, 1;
	st.shared.u16 	[%r307], %rs265;
	// begin inline asm
	shr.b32 %r2050, %r268, %r773;
	// end inline asm
	and.b32  	%r2279, %r1984, %r2050;
	and.b32  	%r2280, %r2279, 31;
	mad.lo.s32 	%r2281, %r2280, 768, %r5;
	shr.u32 	%r2282, %r2279, 4;
	and.b32  	%r2283, %r2282, 268435454;
	add.s32 	%r308, %r2281, %r2283;
	ld.shared.u16 	%rs22, [%r308];
	add.s16 	%rs266, %rs22, 1;
	st.shared.u16 	[%r308], %rs266;
	// begin inline asm
	shr.b32 %r2053, %r269, %r773;
	// end inline asm
	and.b32  	%r2284, %r1984, %r2053;
	and.b32  	%r2285, %r2284, 31;
	mad.lo.s32 	%r2286, %r2285, 768, %r5;
	shr.u32 	%r2287, %r2284, 4;
	and.b32  	%r2288, %r2287, 268435454;
	add.s32 	%r309, %r2286, %r2288;
	ld.shared.u16 	%rs23, [%r309];
	add.s16 	%rs267, %rs23, 1;
	st.shared.u16 	[%r309], %rs267;
	// begin inline asm
	shr.b32 %r2056, %r270, %r773;
	// end inline asm
	and.b32  	%r2289, %r1984, %r2056;
	and.b32  	%r2290, %r2289, 31;
	mad.lo.s32 	%r2291, %r2290, 768, %r5;
	shr.u32 	%r2292, %r2289, 4;
	and.b32  	%r2293, %r2292, 268435454;
	add.s32 	%r310, %r2291, %r2293;
	ld.shared.u16 	%rs24, [%r310];
	add.s16 	%rs268, %rs24, 1;
	st.shared.u16 	[%r310], %rs268;
	// begin inline asm
	shr.b32 %r2059, %r271, %r773;
	// end inline asm
	and.b32  	%r2294, %r1984, %r2059;
	and.b32  	%r2295, %r2294, 31;
	mad.lo.s32 	%r2296, %r2295, 768, %r5;
	shr.u32 	%r2297, %r2294, 4;
	and.b32  	%r2298, %r2297, 268435454;
	add.s32 	%r311, %r2296, %r2298;
	ld.shared.u16 	%rs25, [%r311];
	add.s16 	%rs269, %rs25, 1;
	st.shared.u16 	[%r311], %rs269;
	// begin inline asm
	shr.b32 %r2062, %r272, %r773;
	// end inline asm
	and.b32  	%r2299, %r1984, %r2062;
	and.b32  	%r2300, %r2299, 31;
	mad.lo.s32 	%r2301, %r2300, 768, %r5;
	shr.u32 	%r2302, %r2299, 4;
	and.b32  	%r2303, %r2302, 268435454;
	add.s32 	%r312, %r2301, %r2303;
	ld.shared.u16 	%rs26, [%r312];
	add.s16 	%rs270, %rs26, 1;
	st.shared.u16 	[%r312], %rs270;
	// begin inline asm
	shr.b32 %r2065, %r273, %r773;
	// end inline asm
	and.b32  	%r2304, %r1984, %r2065;
	and.b32  	%r2305, %r2304, 31;
	mad.lo.s32 	%r2306, %r2305, 768, %r5;
	shr.u32 	%r2307, %r2304, 4;
	and.b32  	%r2308, %r2307, 268435454;
	add.s32 	%r313, %r2306, %r2308;
	ld.shared.u16 	%rs27, [%r313];
	add.s16 	%rs271, %rs27, 1;
	st.shared.u16 	[%r313], %rs271;
	// begin inline asm
	shr.b32 %r2068, %r274, %r773;
	// end inline asm
	and.b32  	%r2309, %r1984, %r2068;
	and.b32  	%r2310, %r2309, 31;
	mad.lo.s32 	%r2311, %r2310, 768, %r5;
	shr.u32 	%r2312, %r2309, 4;
	and.b32  	%r2313, %r2312, 268435454;
	add.s32 	%r314, %r2311, %r2313;
	ld.shared.u16 	%rs28, [%r314];
	add.s16 	%rs272, %rs28, 1;
	st.shared.u16 	[%r314], %rs272;
	// begin inline asm
	shr.b32 %r2071, %r275, %r773;
	// end inline asm
	and.b32  	%r2314, %r1984, %r2071;
	and.b32  	%r2315, %r2314, 31;
	mad.lo.s32 	%r2316, %r2315, 768, %r5;
	shr.u32 	%r2317, %r2314, 4;
	and.b32  	%r2318, %r2317, 268435454;
	add.s32 	%r315, %r2316, %r2318;
	ld.shared.u16 	%rs29, [%r315];
	add.s16 	%rs273, %rs29, 1;
	st.shared.u16 	[%r315], %rs273;
	// begin inline asm
	shr.b32 %r2074, %r276, %r773;
	// end inline asm
	and.b32  	%r2319, %r1984, %r2074;
	and.b32  	%r2320, %r2319, 31;
	mad.lo.s32 	%r2321, %r2320, 768, %r5;
	shr.u32 	%r2322, %r2319, 4;
	and.b32  	%r2323, %r2322, 268435454;
	add.s32 	%r316, %r2321, %r2323;
	ld.shared.u16 	%rs30, [%r316];
	add.s16 	%rs274, %rs30, 1;
	st.shared.u16 	[%r316], %rs274;
	// begin inline asm
	shr.b32 %r2077, %r277, %r773;
	// end inline asm
	and.b32  	%r2324, %r1984, %r2077;
	and.b32  	%r2325, %r2324, 31;
	mad.lo.s32 	%r2326, %r2325, 768, %r5;
	shr.u32 	%r2327, %r2324, 4;
	and.b32  	%r2328, %r2327, 268435454;
	add.s32 	%r317, %r2326, %r2328;
	ld.shared.u16 	%rs31, [%r317];
	add.s16 	%rs275, %rs31, 1;
	st.shared.u16 	[%r317], %rs275;
	// begin inline asm
	shr.b32 %r2080, %r278, %r773;
	// end inline asm
	and.b32  	%r2329, %r1984, %r2080;
	and.b32  	%r2330, %r2329, 31;
	mad.lo.s32 	%r2331, %r2330, 768, %r5;
	shr.u32 	%r2332, %r2329, 4;
	and.b32  	%r2333, %r2332, 268435454;
	add.s32 	%r318, %r2331, %r2333;
	ld.shared.u16 	%rs32, [%r318];
	add.s16 	%rs276, %rs32, 1;
	st.shared.u16 	[%r318], %rs276;
	// begin inline asm
	shr.b32 %r2083, %r279, %r773;
	// end inline asm
	and.b32  	%r2334, %r1984, %r2083;
	and.b32  	%r2335, %r2334, 31;
	mad.lo.s32 	%r2336, %r2335, 768, %r5;
	shr.u32 	%r2337, %r2334, 4;
	and.b32  	%r2338, %r2337, 268435454;
	add.s32 	%r319, %r2336, %r2338;
	ld.shared.u16 	%rs33, [%r319];
	add.s16 	%rs277, %rs33, 1;
	st.shared.u16 	[%r319], %rs277;
	// begin inline asm
	shr.b32 %r2086, %r280, %r773;
	// end inline asm
	and.b32  	%r2339, %r1984, %r2086;
	and.b32  	%r2340, %r2339, 31;
	mad.lo.s32 	%r2341, %r2340, 768, %r5;
	shr.u32 	%r2342, %r2339, 4;
	and.b32  	%r2343, %r2342, 268435454;
	add.s32 	%r320, %r2341, %r2343;
	ld.shared.u16 	%rs34, [%r320];
	add.s16 	%rs278, %rs34, 1;
	st.shared.u16 	[%r320], %rs278;
	// begin inline asm
	shr.b32 %r2089, %r281, %r773;
	// end inline asm
	and.b32  	%r2344, %r1984, %r2089;
	and.b32  	%r2345, %r2344, 31;
	mad.lo.s32 	%r2346, %r2345, 768, %r5;
	shr.u32 	%r2347, %r2344, 4;
	and.b32  	%r2348, %r2347, 268435454;
	add.s32 	%r321, %r2346, %r2348;
	ld.shared.u16 	%rs35, [%r321];
	add.s16 	%rs279, %rs35, 1;
	st.shared.u16 	[%r321], %rs279;
	// begin inline asm
	shr.b32 %r2092, %r282, %r773;
	// end inline asm
	and.b32  	%r2349, %r1984, %r2092;
	and.b32  	%r2350, %r2349, 31;
	mad.lo.s32 	%r2351, %r2350, 768, %r5;
	shr.u32 	%r2352, %r2349, 4;
	and.b32  	%r2353, %r2352, 268435454;
	add.s32 	%r322, %r2351, %r2353;
	ld.shared.u16 	%rs36, [%r322];
	add.s16 	%rs280, %rs36, 1;
	st.shared.u16 	[%r322], %rs280;
	// begin inline asm
	shr.b32 %r2095, %r283, %r773;
	// end inline asm
	and.b32  	%r2354, %r1984, %r2095;
	and.b32  	%r2355, %r2354, 31;
	mad.lo.s32 	%r2356, %r2355, 768, %r5;
	shr.u32 	%r2357, %r2354, 4;
	and.b32  	%r2358, %r2357, 268435454;
	add.s32 	%r323, %r2356, %r2358;
	ld.shared.u16 	%rs37, [%r323];
	add.s16 	%rs281, %rs37, 1;
	st.shared.u16 	[%r323], %rs281;
	// begin inline asm
	shr.b32 %r2098, %r284, %r773;
	// end inline asm
	and.b32  	%r2359, %r1984, %r2098;
	and.b32  	%r2360, %r2359, 31;
	mad.lo.s32 	%r2361, %r2360, 768, %r5;
	shr.u32 	%r2362, %r2359, 4;
	and.b32  	%r2363, %r2362, 268435454;
	add.s32 	%r324, %r2361, %r2363;
	ld.shared.u16 	%rs38, [%r324];
	add.s16 	%rs282, %rs38, 1;
	st.shared.u16 	[%r324], %rs282;
	// begin inline asm
	shr.b32 %r2101, %r285, %r773;
	// end inline asm
	and.b32  	%r2364, %r1984, %r2101;
	and.b32  	%r2365, %r2364, 31;
	mad.lo.s32 	%r2366, %r2365, 768, %r5;
	shr.u32 	%r2367, %r2364, 4;
	and.b32  	%r2368, %r2367, 268435454;
	add.s32 	%r325, %r2366, %r2368;
	ld.shared.u16 	%rs39, [%r325];
	add.s16 	%rs283, %rs39, 1;
	st.shared.u16 	[%r325], %rs283;
	bar.sync 	0;
	ld.shared.u32 	%r326, [%r2370];
	ld.shared.u32 	%r2371, [%r2370+4];
	ld.shared.u32 	%r2372, [%r2370+8];
	ld.shared.u32 	%r2373, [%r2370+12];
	ld.shared.u32 	%r2374, [%r2370+16];
	ld.shared.u32 	%r2375, [%r2370+20];
	ld.shared.u32 	%r2376, [%r2370+24];
	ld.shared.u32 	%r2377, [%r2370+28];
	ld.shared.u32 	%r2378, [%r2370+32];
	ld.shared.u32 	%r2379, [%r2370+36];
	ld.shared.u32 	%r2380, [%r2370+40];
	ld.shared.u32 	%r2381, [%r2370+44];
	ld.shared.u32 	%r2382, [%r2370+48];
	ld.shared.u32 	%r2383, [%r2370+52];
	ld.shared.u32 	%r2384, [%r2370+56];
	ld.shared.u32 	%r2385, [%r2370+60];
	ld.shared.u32 	%r2386, [%r2370+64];
	ld.shared.u32 	%r2387, [%r2370+68];
	ld.shared.u32 	%r2388, [%r2370+72];
	ld.shared.u32 	%r2389, [%r2370+76];
	ld.shared.u32 	%r2390, [%r2370+80];
	ld.shared.u32 	%r2391, [%r2370+84];
	ld.shared.u32 	%r2392, [%r2370+88];
	ld.shared.u32 	%r2393, [%r2370+92];
	ld.shared.u32 	%r2394, [%r2370+96];
	ld.shared.u32 	%r2395, [%r2370+100];
	ld.shared.u32 	%r2396, [%r2370+104];
	ld.shared.u32 	%r2397, [%r2370+108];
	ld.shared.u32 	%r2398, [%r2370+112];
	ld.shared.u32 	%r2399, [%r2370+116];
	ld.shared.u32 	%r2400, [%r2370+120];
	ld.shared.u32 	%r2401, [%r2370+124];
	ld.shared.u32 	%r2402, [%r2370+128];
	add.s32 	%r327, %r2371, %r326;
	add.s32 	%r328, %r2372, %r327;
	add.s32 	%r329, %r2373, %r328;
	add.s32 	%r330, %r2374, %r329;
	add.s32 	%r331, %r2375, %r330;
	add.s32 	%r332, %r2376, %r331;
	add.s32 	%r333, %r2377, %r332;
	add.s32 	%r334, %r2378, %r333;
	add.s32 	%r335, %r2379, %r334;
	add.s32 	%r336, %r2380, %r335;
	add.s32 	%r337, %r2381, %r336;
	add.s32 	%r338, %r2382, %r337;
	add.s32 	%r339, %r2383, %r338;
	add.s32 	%r340, %r2384, %r339;
	add.s32 	%r341, %r2385, %r340;
	add.s32 	%r342, %r2386, %r341;
	add.s32 	%r343, %r2387, %r342;
	add.s32 	%r344, %r2388, %r343;
	add.s32 	%r345, %r2389, %r344;
	add.s32 	%r346, %r2390, %r345;
	add.s32 	%r347, %r2391, %r346;
	add.s32 	%r348, %r2392, %r347;
	add.s32 	%r349, %r2393, %r348;
	add.s32 	%r350, %r2394, %r349;
	add.s32 	%r351, %r2395, %r350;
	add.s32 	%r352, %r2396, %r351;
	add.s32 	%r353, %r2397, %r352;
	add.s32 	%r354, %r2398, %r353;
	add.s32 	%r355, %r2399, %r354;
	add.s32 	%r356, %r2400, %r355;
	add.s32 	%r357, %r2401, %r356;
	add.s32 	%r2108, %r2402, %r357;
	mov.b32 	%r2106, 1;
	mov.b32 	%r2133, -1;
	// begin inline asm
	{  .reg .u32 r0;  .reg .pred p;  shfl.sync.up.b32 r0|p, %r2108, %r2106, %r2131, %r2133;  @p add.u32 r0, r0, %r2108;  mov.u32 %r2104, r0;}
	// end inline asm
	mov.b32 	%r2112, 2;
	// begin inline asm
	{  .reg .u32 r0;  .reg .pred p;  shfl.sync.up.b32 r0|p, %r2104, %r2112, %r2131, %r2133;  @p add.u32 r0, r0, %r2104;  mov.u32 %r2110, r0;}
	// end inline asm
	mov.b32 	%r2118, 4;
	// begin inline asm
	{  .reg .u32 r0;  .reg .pred p;  shfl.sync.up.b32 r0|p, %r2110, %r2118, %r2131, %r2133;  @p add.u32 r0, r0, %r2110;  mov.u32 %r2116, r0;}
	// end inline asm
	mov.b32 	%r2124, 8;
	// begin inline asm
	{  .reg .u32 r0;  .reg .pred p;  shfl.sync.up.b32 r0|p, %r2116, %r2124, %r2131, %r2133;  @p add.u32 r0, r0, %r2116;  mov.u32 %r2122, r0;}
	// end inline asm
	mov.b32 	%r2130, 16;
	// begin inline asm
	{  .reg .u32 r0;  .reg .pred p;  shfl.sync.up.b32 r0|p, %r2122, %r2130, %r2131, %r2133;  @p add.u32 r0, r0, %r2122;  mov.u32 %r2128, r0;}
	// end inline asm
	@%p112 bra 	$L__BB2_43;
	shr.u32 	%r2403, %r4, 3;
	and.b32  	%r2404, %r2403, 124;
	mov.u32 	%r2405, _ZZN3cub18CUB_300001_SM_10006detail10radix_sort30DeviceSegmentedRadixSortKernelINS1_5radix10policy_hubIjNS0_8NullTypeEiE10Policy1000ELb0ELNS0_9SortOrderE0EjS6_PjSA_iNS1_21identity_decomposer_tEEEvPKT2_PSC_PKT3_PSG_T4_T5_iiiT7_E12temp_storage;
	add.s32 	%r2406, %r2405, %r2404;
	st.shared.u32 	[%r2406+25344], %r2128;
$L__BB2_43:
	sub.s32 	%r2407, %r2128, %r2108;
	setp.ne.s32 	%p113, %r1614, 0;
	setp.gt.u32 	%p114, %r4, 31;
	shr.u32 	%r2408, %r4, 5;
	setp.eq.s32 	%p115, %r2408, 5;
	setp.eq.s32 	%p116, %r2408, 4;
	setp.eq.s32 	%p117, %r2408, 3;
	setp.eq.s32 	%p118, %r2408, 2;
	setp.eq.s32 	%p119, %r2408, 1;
	bar.sync 	0;
	ld.shared.v4.u32 	{%r2409, %r2410, %r2411, %r2412}, [_ZZN3cub18CUB_300001_SM_10006detail10radix_sort30DeviceSegmentedRadixSortKernelINS1_5radix10policy_hubIjNS0_8NullTypeEiE10Policy1000ELb0ELNS0_9SortOrderE0EjS6_PjSA_iNS1_21identity_decomposer_tEEEvPKT2_PSC_PKT3_PSG_T4_T5_iiiT7_E12temp_storage+25344];
	selp.b32 	%r2413, %r2409, %r4156, %p119;
	add.s32 	%r2414, %r2410, %r2409;
	selp.b32 	%r2415, %r2414, %r2413, %p118;
	add.s32 	%r2416, %r2414, %r2411;
	selp.b32 	%r2417, %r2416, %r2415, %p117;
	add.s32 	%r2418, %r2416, %r2412;
	selp.b32 	%r2419, %r2418, %r2417, %p116;
	ld.shared.v2.u32 	{%r2420, %r2421}, [_ZZN3cub18CUB_300001_SM_10006detail10radix_sort30DeviceSegmentedRadixSortKernelINS1_5radix10policy_hubIjNS0_8NullTypeEiE10Policy1000ELb0ELNS0_9SortOrderE0EjS6_PjSA_iNS1_21identity_decomposer_tEEEvPKT2_PSC_PKT3_PSG_T4_T5_iiiT7_E12temp_storage+25360];
	add.s32 	%r2422, %r2418, %r2420;
	selp.b32 	%r4156, %r2422, %r2419, %p115;
	add.s32 	%r361, %r2422, %r2421;
	selp.b32 	%r2423, %r2407, 0, %p113;
	add.s32 	%r2424, %r4156, %r2423;
	selp.b32 	%r4161, %r2424, %r2407, %p114;
	or.pred  	%p120, %p114, %p113;
	@%p120 bra 	$L__BB2_45;
	shl.b32 	%r4161, %r361, 16;
	st.shared.u32 	[_ZZN3cub18CUB_300001_SM_10006detail10radix_sort30DeviceSegmentedRadixSortKernelINS1_5radix10policy_hubIjNS0_8NullTypeEiE10Policy1000ELb0ELNS0_9SortOrderE0EjS6_PjSA_iNS1_21identity_decomposer_tEEEvPKT2_PSC_PKT3_PSG_T4_T5_iiiT7_E12temp_storage+25376], %r4161;
$L__BB2_45:
	setp.eq.s32 	%p121, %r4, 0;
	bar.sync 	0;
	@%p121 bra 	$L__BB2_47;
	ld.shared.u32 	%r2425, [_ZZN3cub18CUB_300001_SM_10006detail10radix_sort30DeviceSegmentedRadixSortKernelINS1_5radix10policy_hubIjNS0_8NullTypeEiE10Policy1000ELb0ELNS0_9SortOrderE0EjS6_PjSA_iNS1_21identity_decomposer_tEEEvPKT2_PSC_PKT3_PSG_T4_T5_iiiT7_E12temp_storage+25376];
	add.s32 	%r4161, %r2425, %r4161;
$L__BB2_47:
	setp.gt.u32 	%p122, %r4, 63;
	add.s32 	%r2426, %r326, %r4161;
	add.s32 	%r2427, %r327, %r4161;
	add.s32 	%r2428, %r328, %r4161;
	add.s32 	%r2429, %r329, %r4161;
	add.s32 	%r2430, %r330, %r4161;
	add.s32 	%r2431, %r331, %r4161;
	add.s32 	%r2432, %r332, %r4161;
	add.s32 	%r2433, %r333, %r4161;
	add.s32 	%r2434, %r334, %r4161;
	add.s32 	%r2435, %r335, %r4161;
	add.s32 	%r2436, %r336, %r4161;
	add.s32 	%r2437, %r337, %r4161;
	add.s32 	%r2438, %r338, %r4161;
	add.s32 	%r2439, %r339, %r4161;
	add.s32 	%r2440, %r340, %r4161;
	add.s32 	%r2441, %r341, %r4161;
	add.s32 	%r2442, %r342, %r4161;
	add.s32 	%r2443, %r343, %r4161;
	add.s32 	%r2444, %r344, %r4161;
	add.s32 	%r2445, %r345, %r4161;
	add.s32 	%r2446, %r346, %r4161;
	add.s32 	%r2447, %r347, %r4161;
	add.s32 	%r2448, %r348, %r4161;
	add.s32 	%r2449, %r349, %r4161;
	add.s32 	%r2450, %r350, %r4161;
	add.s32 	%r2451, %r351, %r4161;
	add.s32 	%r2452, %r352, %r4161;
	add.s32 	%r2453, %r353, %r4161;
	add.s32 	%r2454, %r354, %r4161;
	add.s32 	%r2455, %r355, %r4161;
	add.s32 	%r2456, %r356, %r4161;
	add.s32 	%r2457, %r357, %r4161;
	shl.b32 	%r2458, %r4, 7;
	add.s32 	%r2459, %r5, %r2458;
	st.shared.u32 	[%r2459], %r4161;
	st.shared.u32 	[%r2459+4], %r2426;
	st.shared.u32 	[%r2459+8], %r2427;
	st.shared.u32 	[%r2459+12], %r2428;
	st.shared.u32 	[%r2459+16], %r2429;
	st.shared.u32 	[%r2459+20], %r2430;
	st.shared.u32 	[%r2459+24], %r2431;
	st.shared.u32 	[%r2459+28], %r2432;
	st.shared.u32 	[%r2459+32], %r2433;
	st.shared.u32 	[%r2459+36], %r2434;
	st.shared.u32 	[%r2459+40], %r2435;
	st.shared.u32 	[%r2459+44], %r2436;
	st.shared.u32 	[%r2459+48], %r2437;
	st.shared.u32 	[%r2459+52], %r2438;
	st.shared.u32 	[%r2459+56], %r2439;
	st.shared.u32 	[%r2459+60], %r2440;
	st.shared.u32 	[%r2459+64], %r2441;
	st.shared.u32 	[%r2459+68], %r2442;
	st.shared.u32 	[%r2459+72], %r2443;
	st.shared.u32 	[%r2459+76], %r2444;
	st.shared.u32 	[%r2459+80], %r2445;
	st.shared.u32 	[%r2459+84], %r2446;
	st.shared.u32 	[%r2459+88], %r2447;
	st.shared.u32 	[%r2459+92], %r2448;
	st.shared.u32 	[%r2459+96], %r2449;
	st.shared.u32 	[%r2459+100], %r2450;
	st.shared.u32 	[%r2459+104], %r2451;
	st.shared.u32 	[%r2459+108], %r2452;
	st.shared.u32 	[%r2459+112], %r2453;
	st.shared.u32 	[%r2459+116], %r2454;
	st.shared.u32 	[%r2459+120], %r2455;
	st.shared.u32 	[%r2459+124], %r2456;
	st.shared.u32 	[%r2459+128], %r2457;
	bar.sync 	0;
	cvt.u32.u16 	%r2460, %rs1;
	ld.shared.u16 	%r2461, [%r287];
	add.s32 	%r367, %r2461, %r2460;
	cvt.u32.u16 	%r2462, %rs2;
	ld.shared.u16 	%r2463, [%r288];
	add.s32 	%r368, %r2463, %r2462;
	cvt.u32.u16 	%r2464, %rs3;
	ld.shared.u16 	%r2465, [%r289];
	add.s32 	%r369, %r2465, %r2464;
	cvt.u32.u16 	%r2466, %rs4;
	ld.shared.u16 	%r2467, [%r290];
	add.s32 	%r370, %r2467, %r2466;
	cvt.u32.u16 	%r2468, %rs5;
	ld.shared.u16 	%r2469, [%r291];
	add.s32 	%r371, %r2469, %r2468;
	cvt.u32.u16 	%r2470, %rs6;
	ld.shared.u16 	%r2471, [%r292];
	add.s32 	%r372, %r2471, %r2470;
	cvt.u32.u16 	%r2472, %rs7;
	ld.shared.u16 	%r2473, [%r293];
	add.s32 	%r373, %r2473, %r2472;
	cvt.u32.u16 	%r2474, %rs8;
	ld.shared.u16 	%r2475, [%r294];
	add.s32 	%r374, %r2475, %r2474;
	cvt.u32.u16 	%r2476, %rs9;
	ld.shared.u16 	%r2477, [%r295];
	add.s32 	%r375, %r2477, %r2476;
	cvt.u32.u16 	%r2478, %rs10;
	ld.shared.u16 	%r2479, [%r296];
	add.s32 	%r376, %r2479, %r2478;
	cvt.u32.u16 	%r2480, %rs11;
	ld.shared.u16 	%r2481, [%r297];
	add.s32 	%r377, %r2481, %r2480;
	cvt.u32.u16 	%r2482, %rs12;
	ld.shared.u16 	%r2483, [%r298];
	add.s32 	%r378, %r2483, %r2482;
	cvt.u32.u16 	%r2484, %rs13;
	ld.shared.u16 	%r2485, [%r299];
	add.s32 	%r379, %r2485, %r2484;
	cvt.u32.u16 	%r2486, %rs14;
	ld.shared.u16 	%r2487, [%r300];
	add.s32 	%r380, %r2487, %r2486;
	cvt.u32.u16 	%r2488, %rs15;
	ld.shared.u16 	%r2489, [%r301];
	add.s32 	%r381, %r2489, %r2488;
	cvt.u32.u16 	%r2490, %rs16;
	ld.shared.u16 	%r2491, [%r302];
	add.s32 	%r382, %r2491, %r2490;
	cvt.u32.u16 	%r2492, %rs17;
	ld.shared.u16 	%r2493, [%r303];
	add.s32 	%r383, %r2493, %r2492;
	cvt.u32.u16 	%r2494, %rs18;
	ld.shared.u16 	%r2495, [%r304];
	add.s32 	%r384, %r2495, %r2494;
	cvt.u32.u16 	%r2496, %rs19;
	ld.shared.u16 	%r2497, [%r305];
	add.s32 	%r385, %r2497, %r2496;
	cvt.u32.u16 	%r2498, %rs20;
	ld.shared.u16 	%r2499, [%r306];
	add.s32 	%r386, %r2499, %r2498;
	cvt.u32.u16 	%r2500, %rs21;
	ld.shared.u16 	%r2501, [%r307];
	add.s32 	%r387, %r2501, %r2500;
	cvt.u32.u16 	%r2502, %rs22;
	ld.shared.u16 	%r2503, [%r308];
	add.s32 	%r388, %r2503, %r2502;
	cvt.u32.u16 	%r2504, %rs23;
	ld.shared.u16 	%r2505, [%r309];
	add.s32 	%r389, %r2505, %r2504;
	cvt.u32.u16 	%r2506, %rs24;
	ld.shared.u16 	%r2507, [%r310];
	add.s32 	%r390, %r2507, %r2506;
	cvt.u32.u16 	%r2508, %rs25;
	ld.shared.u16 	%r2509, [%r311];
	add.s32 	%r391, %r2509, %r2508;
	cvt.u32.u16 	%r2510, %rs26;
	ld.shared.u16 	%r2511, [%r312];
	add.s32 	%r392, %r2511, %r2510;
	cvt.u32.u16 	%r2512, %rs27;
	ld.shared.u16 	%r2513, [%r313];
	add.s32 	%r393, %r2513, %r2512;
	cvt.u32.u16 	%r2514, %rs28;
	ld.shared.u16 	%r2515, [%r314];
	add.s32 	%r394, %r2515, %r2514;
	cvt.u32.u16 	%r2516, %rs29;
	ld.shared.u16 	%r2517, [%r315];
	add.s32 	%r395, %r2517, %r2516;
	cvt.u32.u16 	%r2518, %rs30;
	ld.shared.u16 	%r2519, [%r316];
	add.s32 	%r396, %r2519, %r2518;
	cvt.u32.u16 	%r2520, %rs31;
	ld.shared.u16 	%r2521, [%r317];
	add.s32 	%r397, %r2521, %r2520;
	cvt.u32.u16 	%r2522, %rs32;
	ld.shared.u16 	%r2523, [%r318];
	add.s32 	%r398, %r2523, %r2522;
	cvt.u32.u16 	%r2524, %rs33;
	ld.shared.u16 	%r2525, [%r319];
	add.s32 	%r399, %r2525, %r2524;
	cvt.u32.u16 	%r2526, %rs34;
	ld.shared.u16 	%r2527, [%r320];
	add.s32 	%r400, %r2527, %r2526;
	cvt.u32.u16 	%r2528, %rs35;
	ld.shared.u16 	%r2529, [%r321];
	add.s32 	%r401, %r2529, %r2528;
	cvt.u32.u16 	%r2530, %rs36;
	ld.shared.u16 	%r2531, [%r322];
	add.s32 	%r402, %r2531, %r2530;
	cvt.u32.u16 	%r2532, %rs37;
	ld.shared.u16 	%r2533, [%r323];
	add.s32 	%r403, %r2533, %r2532;
	cvt.u32.u16 	%r2534, %rs38;
	ld.shared.u16 	%r2535, [%r324];
	add.s32 	%r404, %r2535, %r2534;
	cvt.u32.u16 	%r2536, %rs39;
	ld.shared.u16 	%r2537, [%r325];
	add.s32 	%r405, %r2537, %r2536;
	@%p122 bra 	$L__BB2_49;
	and.b32  	%r2538, %r4, 31;
	mov.u32 	%r2539, _ZZN3cub18CUB_300001_SM_10006detail10radix_sort30DeviceSegmentedRadixSortKernelINS1_5radix10policy_hubIjNS0_8NullTypeEiE10Policy1000ELb0ELNS0_9SortOrderE0EjS6_PjSA_iNS1_21identity_decomposer_tEEEvPKT2_PSC_PKT3_PSG_T4_T5_iiiT7_E12temp_storage;
	mad.lo.s32 	%r2540, %r2538, 768, %r2539;
	shr.u32 	%r2541, %r4, 4;
	and.b32  	%r2542, %r2541, 62;
	add.s32 	%r2543, %r2540, %r2542;
	ld.shared.u16 	%r4162, [%r2543];
$L__BB2_49:
	setp.gt.u32 	%p123, %r4, 63;
	bar.sync 	0;
	@%p123 bra 	$L__BB2_51;
	st.shared.u32 	[%r5], %r4162;
	mov.b32 	%r4163, 7488;
$L__BB2_51:
	setp.gt.u32 	%p124, %r4, 62;
	bar.sync 	0;
	@%p124 bra 	$L__BB2_53;
	ld.shared.u32 	%r4163, [%r5+4];
$L__BB2_53:
	setp.gt.u32 	%p125, %r4, 63;
	bar.sync 	0;
	@%p125 bra 	$L__BB2_55;
	sub.s32 	%r2545, %r4165, %r4162;
	st.shared.u32 	[%r5+29952], %r2545;
	add.s32 	%r4165, %r4163, %r2545;
$L__BB2_55:
	ld.param.u64 	%rd213, [_ZN3cub18CUB_300001_SM_10006detail10radix_sort30DeviceSegmentedRadixSortKernelINS1_5radix10policy_hubIjNS0_8NullTypeEiE10Policy1000ELb0ELNS0_9SortOrderE0EjS6_PjSA_iNS1_21identity_decomposer_tEEEvPKT2_PSC_PKT3_PSG_T4_T5_iiiT7__param_1];
	bar.sync 	0;
	shl.b32 	%r2663, %r367, 2;
	mov.u32 	%r2664, _ZZN3cub18CUB_300001_SM_10006detail10radix_sort30DeviceSegmentedRadixSortKernelINS1_5radix10policy_hubIjNS0_8NullTypeEiE10Policy1000ELb0ELNS0_9SortOrderE0EjS6_PjSA_iNS1_21identity_decomposer_tEEEvPKT2_PSC_PKT3_PSG_T4_T5_iiiT7_E12temp_storage;
	add.s32 	%r2665, %r2664, %r2663;
	st.shared.u32 	[%r2665], %r247;
	shl.b32 	%r2666, %r368, 2;
	add.s32 	%r2667, %r2664, %r2666;
	st.shared.u32 	[%r2667], %r248;
	shl.b32 	%r2668, %r369, 2;
	add.s32 	%r2669, %r2664, %r2668;
	st.shared.u32 	[%r2669], %r249;
	shl.b32 	%r2670, %r370, 2;
	add.s32 	%r2671, %r2664, %r2670;
	st.shared.u32 	[%r2671], %r250;
	shl.b32 	%r2672, %r371, 2;
	add.s32 	%r2673, %r2664, %r2672;
	st.shared.u32 	[%r2673], %r251;
	shl.b32 	%r2674, %r372, 2;
	add.s32 	%r2675, %r2664, %r2674;
	st.shared.u32 	[%r2675], %r252;
	shl.b32 	%r2676, %r373, 2;
	add.s32 	%r2677, %r2664, %r2676;
	st.shared.u32 	[%r2677], %r253;
	shl.b32 	%r2678, %r374, 2;
	add.s32 	%r2679, %r2664, %r2678;
	st.shared.u32 	[%r2679], %r254;
	shl.b32 	%r2680, %r375, 2;
	add.s32 	%r2681, %r2664, %r2680;
	st.shared.u32 	[%r2681], %r255;
	shl.b32 	%r2682, %r376, 2;
	add.s32 	%r2683, %r2664, %r2682;
	st.shared.u32 	[%r2683], %r256;
	shl.b32 	%r2684, %r377, 2;
	add.s32 	%r2685, %r2664, %r2684;
	st.shared.u32 	[%r2685], %r257;
	shl.b32 	%r2686, %r378, 2;
	add.s32 	%r2687, %r2664, %r2686;
	st.shared.u32 	[%r2687], %r258;
	shl.b32 	%r2688, %r379, 2;
	add.s32 	%r2689, %r2664, %r2688;
	st.shared.u32 	[%r2689], %r259;
	shl.b32 	%r2690, %r380, 2;
	add.s32 	%r2691, %r2664, %r2690;
	st.shared.u32 	[%r2691], %r260;
	shl.b32 	%r2692, %r381, 2;
	add.s32 	%r2693, %r2664, %r2692;
	st.shared.u32 	[%r2693], %r261;
	shl.b32 	%r2694, %r382, 2;
	add.s32 	%r2695, %r2664, %r2694;
	st.shared.u32 	[%r2695], %r262;
	shl.b32 	%r2696, %r383, 2;
	add.s32 	%r2697, %r2664, %r2696;
	st.shared.u32 	[%r2697], %r263;
	shl.b32 	%r2698, %r384, 2;
	add.s32 	%r2699, %r2664, %r2698;
	st.shared.u32 	[%r2699], %r264;
	shl.b32 	%r2700, %r385, 2;
	add.s32 	%r2701, %r2664, %r2700;
	st.shared.u32 	[%r2701], %r265;
	shl.b32 	%r2702, %r386, 2;
	add.s32 	%r2703, %r2664, %r2702;
	st.shared.u32 	[%r2703], %r266;
	shl.b32 	%r2704, %r387, 2;
	add.s32 	%r2705, %r2664, %r2704;
	st.shared.u32 	[%r2705], %r267;
	shl.b32 	%r2706, %r388, 2;
	add.s32 	%r2707, %r2664, %r2706;
	st.shared.u32 	[%r2707], %r268;
	shl.b32 	%r2708, %r389, 2;
	add.s32 	%r2709, %r2664, %r2708;
	st.shared.u32 	[%r2709], %r269;
	shl.b32 	%r2710, %r390, 2;
	add.s32 	%r2711, %r2664, %r2710;
	st.shared.u32 	[%r2711], %r270;
	shl.b32 	%r2712, %r391, 2;
	add.s32 	%r2713, %r2664, %r2712;
	st.shared.u32 	[%r2713], %r271;
	shl.b32 	%r2714, %r392, 2;
	add.s32 	%r2715, %r2664, %r2714;
	st.shared.u32 	[%r2715], %r272;
	shl.b32 	%r2716, %r393, 2;
	add.s32 	%r2717, %r2664, %r2716;
	st.shared.u32 	[%r2717], %r273;
	shl.b32 	%r2718, %r394, 2;
	add.s32 	%r2719, %r2664, %r2718;
	st.shared.u32 	[%r2719], %r274;
	shl.b32 	%r2720, %r395, 2;
	add.s32 	%r2721, %r2664, %r2720;
	st.shared.u32 	[%r2721], %r275;
	shl.b32 	%r2722, %r396, 2;
	add.s32 	%r2723, %r2664, %r2722;
	st.shared.u32 	[%r2723], %r276;
	shl.b32 	%r2724, %r397, 2;
	add.s32 	%r2725, %r2664, %r2724;
	st.shared.u32 	[%r2725], %r277;
	shl.b32 	%r2726, %r398, 2;
	add.s32 	%r2727, %r2664, %r2726;
	st.shared.u32 	[%r2727], %r278;
	shl.b32 	%r2728, %r399, 2;
	add.s32 	%r2729, %r2664, %r2728;
	st.shared.u32 	[%r2729], %r279;
	shl.b32 	%r2730, %r400, 2;
	add.s32 	%r2731, %r2664, %r2730;
	st.shared.u32 	[%r2731], %r280;
	shl.b32 	%r2732, %r401, 2;
	add.s32 	%r2733, %r2664, %r2732;
	st.shared.u32 	[%r2733], %r281;
	shl.b32 	%r2734, %r402, 2;
	add.s32 	%r2735, %r2664, %r2734;
	st.shared.u32 	[%r2735], %r282;
	shl.b32 	%r2736, %r403, 2;
	add.s32 	%r2737, %r2664, %r2736;
	st.shared.u32 	[%r2737], %r283;
	shl.b32 	%r2738, %r404, 2;
	add.s32 	%r2739, %r2664, %r2738;
	st.shared.u32 	[%r2739], %r284;
	shl.b32 	%r2740, %r405, 2;
	add.s32 	%r2741, %r2664, %r2740;
	st.shared.u32 	[%r2741], %r285;
	bar.sync 	0;
	ld.shared.u32 	%r2547, [%r5];
	// begin inline asm
	shr.b32 %r2546, %r2547, %r773;
	// end inline asm
	and.b32  	%r2742, %r1984, %r2546;
	shl.b32 	%r2743, %r2742, 2;
	add.s32 	%r2744, %r2664, 29952;
	add.s32 	%r2745, %r2744, %r2743;
	ld.shared.u32 	%r2746, [%r2745];
	add.s32 	%r2747, %r4, %r2746;
	cvta.to.global.u64 	%rd49, %rd213;
	mul.wide.u32 	%rd50, %r2747, 4;
	add.s64 	%rd51, %rd49, %rd50;
	st.global.u32 	[%rd51], %r2547;
	ld.shared.u32 	%r2550, [%r5+768];
	// begin inline asm
	shr.b32 %r2549, %r2550, %r773;
	// end inline asm
	and.b32  	%r2748, %r1984, %r2549;
	shl.b32 	%r2749, %r2748, 2;
	add.s32 	%r2750, %r2744, %r2749;
	ld.shared.u32 	%r2751, [%r2750];
	add.s32 	%r2752, %r4, %r2751;
	add.s32 	%r2753, %r2752, 192;
	mul.wide.u32 	%rd52, %r2753, 4;
	add.s64 	%rd53, %rd49, %rd52;
	st.global.u32 	[%rd53], %r2550;
	ld.shared.u32 	%r2553, [%r5+1536];
	// begin inline asm
	shr.b32 %r2552, %r2553, %r773;
	// end inline asm
	and.b32  	%r2754, %r1984, %r2552;
	shl.b32 	%r2755, %r2754, 2;
	add.s32 	%r2756, %r2744, %r2755;
	ld.shared.u32 	%r2757, [%r2756];
	add.s32 	%r2758, %r4, %r2757;
	add.s32 	%r2759, %r2758, 384;
	mul.wide.u32 	%rd54, %r2759, 4;
	add.s64 	%rd55, %rd49, %rd54;
	st.global.u32 	[%rd55], %r2553;
	ld.shared.u32 	%r2556, [%r5+2304];
	// begin inline asm
	shr.b32 %r2555, %r2556, %r773;
	// end inline asm
	and.b32  	%r2760, %r1984, %r2555;
	shl.b32 	%r2761, %r2760, 2;
	add.s32 	%r2762, %r2744, %r2761;
	ld.shared.u32 	%r2763, [%r2762];
	add.s32 	%r2764, %r4, %r2763;
	add.s32 	%r2765, %r2764, 576;
	mul.wide.u32 	%rd56, %r2765, 4;
	add.s64 	%rd57, %rd49, %rd56;
	st.global.u32 	[%rd57], %r2556;
	ld.shared.u32 	%r2559, [%r5+3072];
	// begin inline asm
	shr.b32 %r2558, %r2559, %r773;
	// end inline asm
	and.b32  	%r2766, %r1984, %r2558;
	shl.b32 	%r2767, %r2766, 2;
	add.s32 	%r2768, %r2744, %r2767;
	ld.shared.u32 	%r2769, [%r2768];
	add.s32 	%r2770, %r4, %r2769;
	add.s32 	%r2771, %r2770, 768;
	mul.wide.u32 	%rd58, %r2771, 4;
	add.s64 	%rd59, %rd49, %rd58;
	st.global.u32 	[%rd59], %r2559;
	ld.shared.u32 	%r2562, [%r5+3840];
	// begin inline asm
	shr.b32 %r2561, %r2562, %r773;
	// end inline asm
	and.b32  	%r2772, %r1984, %r2561;
	shl.b32 	%r2773, %r2772, 2;
	add.s32 	%r2774, %r2744, %r2773;
	ld.shared.u32 	%r2775, [%r2774];
	add.s32 	%r2776, %r4, %r2775;
	add.s32 	%r2777, %r2776, 960;
	mul.wide.u32 	%rd60, %r2777, 4;
	add.s64 	%rd61, %rd49, %rd60;
	st.global.u32 	[%rd61], %r2562;
	ld.shared.u32 	%r2565, [%r5+4608];
	// begin inline asm
	shr.b32 %r2564, %r2565, %r773;
	// end inline asm
	and.b32  	%r2778, %r1984, %r2564;
	shl.b32 	%r2779, %r2778, 2;
	add.s32 	%r2780, %r2744, %r2779;
	ld.shared.u32 	%r2781, [%r2780];
	add.s32 	%r2782, %r4, %r2781;
	add.s32 	%r2783, %r2782, 1152;
	mul.wide.u32 	%rd62, %r2783, 4;
	add.s64 	%rd63, %rd49, %rd62;
	st.global.u32 	[%rd63], %r2565;
	ld.shared.u32 	%r2568, [%r5+5376];
	// begin inline asm
	shr.b32 %r2567, %r2568, %r773;
	// end inline asm
	and.b32  	%r2784, %r1984, %r2567;
	shl.b32 	%r2785, %r2784, 2;
	add.s32 	%r2786, %r2744, %r2785;
	ld.shared.u32 	%r2787, [%r2786];
	add.s32 	%r2788, %r4, %r2787;
	add.s32 	%r2789, %r2788, 1344;
	mul.wide.u32 	%rd64, %r2789, 4;
	add.s64 	%rd65, %rd49, %rd64;
	st.global.u32 	[%rd65], %r2568;
	ld.shared.u32 	%r2571, [%r5+6144];
	// begin inline asm
	shr.b32 %r2570, %r2571, %r773;
	// end inline asm
	and.b32  	%r2790, %r1984, %r2570;
	shl.b32 	%r2791, %r2790, 2;
	add.s32 	%r2792, %r2744, %r2791;
	ld.shared.u32 	%r2793, [%r2792];
	add.s32 	%r2794, %r4, %r2793;
	add.s32 	%r2795, %r2794, 1536;
	mul.wide.u32 	%rd66, %r2795, 4;
	add.s64 	%rd67, %rd49, %rd66;
	st.global.u32 	[%rd67], %r2571;
	ld.shared.u32 	%r2574, [%r5+6912];
	// begin inline asm
	shr.b32 %r2573, %r2574, %r773;
	// end inline asm
	and.b32  	%r2796, %r1984, %r2573;
	shl.b32 	%r2797, %r2796, 2;
	add.s32 	%r2798, %r2744, %r2797;
	ld.shared.u32 	%r2799, [%r2798];
	add.s32 	%r2800, %r4, %r2799;
	add.s32 	%r2801, %r2800, 1728;
	mul.wide.u32 	%rd68, %r2801, 4;
	add.s64 	%rd69, %rd49, %rd68;
	st.global.u32 	[%rd69], %r2574;
	ld.shared.u32 	%r2577, [%r5+7680];
	// begin inline asm
	shr.b32 %r2576, %r2577, %r773;
	// end inline asm
	and.b32  	%r2802, %r1984, %r2576;
	shl.b32 	%r2803, %r2802, 2;
	add.s32 	%r2804, %r2744, %r2803;
	ld.shared.u32 	%r2805, [%r2804];
	add.s32 	%r2806, %r4, %r2805;
	add.s32 	%r2807, %r2806, 1920;
	mul.wide.u32 	%rd70, %r2807, 4;
	add.s64 	%rd71, %rd49, %rd70;
	st.global.u32 	[%rd71], %r2577;
	ld.shared.u32 	%r2580, [%r5+8448];
	// begin inline asm
	shr.b32 %r2579, %r2580, %r773;
	// end inline asm
	and.b32  	%r2808, %r1984, %r2579;
	shl.b32 	%r2809, %r2808, 2;
	add.s32 	%r2810, %r2744, %r2809;
	ld.shared.u32 	%r2811, [%r2810];
	add.s32 	%r2812, %r4, %r2811;
	add.s32 	%r2813, %r2812, 2112;
	mul.wide.u32 	%rd72, %r2813, 4;
	add.s64 	%rd73, %rd49, %rd72;
	st.global.u32 	[%rd73], %r2580;
	ld.shared.u32 	%r2583, [%r5+9216];
	// begin inline asm
	shr.b32 %r2582, %r2583, %r773;
	// end inline asm
	and.b32  	%r2814, %r1984, %r2582;
	shl.b32 	%r2815, %r2814, 2;
	add.s32 	%r2816, %r2744, %r2815;
	ld.shared.u32 	%r2817, [%r2816];
	add.s32 	%r2818, %r4, %r2817;
	add.s32 	%r2819, %r2818, 2304;
	mul.wide.u32 	%rd74, %r2819, 4;
	add.s64 	%rd75, %rd49, %rd74;
	st.global.u32 	[%rd75], %r2583;
	ld.shared.u32 	%r2586, [%r5+9984];
	// begin inline asm
	shr.b32 %r2585, %r2586, %r773;
	// end inline asm
	and.b32  	%r2820, %r1984, %r2585;
	shl.b32 	%r2821, %r2820, 2;
	add.s32 	%r2822, %r2744, %r2821;
	ld.shared.u32 	%r2823, [%r2822];
	add.s32 	%r2824, %r4, %r2823;
	add.s32 	%r2825, %r2824, 2496;
	mul.wide.u32 	%rd76, %r2825, 4;
	add.s64 	%rd77, %rd49, %rd76;
	st.global.u32 	[%rd77], %r2586;
	ld.shared.u32 	%r2589, [%r5+10752];
	// begin inline asm
	shr.b32 %r2588, %r2589, %r773;
	// end inline asm
	and.b32  	%r2826, %r1984, %r2588;
	shl.b32 	%r2827, %r2826, 2;
	add.s32 	%r2828, %r2744, %r2827;
	ld.shared.u32 	%r2829, [%r2828];
	add.s32 	%r2830, %r4, %r2829;
	add.s32 	%r2831, %r2830, 2688;
	mul.wide.u32 	%rd78, %r2831, 4;
	add.s64 	%rd79, %rd49, %rd78;
	st.global.u32 	[%rd79], %r2589;
	ld.shared.u32 	%r2592, [%r5+11520];
	// begin inline asm
	shr.b32 %r2591, %r2592, %r773;
	// end inline asm
	and.b32  	%r2832, %r1984, %r2591;
	shl.b32 	%r2833, %r2832, 2;
	add.s32 	%r2834, %r2744, %r2833;
	ld.shared.u32 	%r2835, [%r2834];
	add.s32 	%r2836, %r4, %r2835;
	add.s32 	%r2837, %r2836, 2880;
	mul.wide.u32 	%rd80, %r2837, 4;
	add.s64 	%rd81, %rd49, %rd80;
	st.global.u32 	[%rd81], %r2592;
	ld.shared.u32 	%r2595, [%r5+12288];
	// begin inline asm
	shr.b32 %r2594, %r2595, %r773;
	// end inline asm
	and.b32  	%r2838, %r1984, %r2594;
	shl.b32 	%r2839, %r2838, 2;
	add.s32 	%r2840, %r2744, %r2839;
	ld.shared.u32 	%r2841, [%r2840];
	add.s32 	%r2842, %r4, %r2841;
	add.s32 	%r2843, %r2842, 3072;
	mul.wide.u32 	%rd82, %r2843, 4;
	add.s64 	%rd83, %rd49, %rd82;
	st.global.u32 	[%rd83], %r2595;
	ld.shared.u32 	%r2598, [%r5+13056];
	// begin inline asm
	shr.b32 %r2597, %r2598, %r773;
	// end inline asm
	and.b32  	%r2844, %r1984, %r2597;
	shl.b32 	%r2845, %r2844, 2;
	add.s32 	%r2846, %r2744, %r2845;
	ld.shared.u32 	%r2847, [%r2846];
	add.s32 	%r2848, %r4, %r2847;
	add.s32 	%r2849, %r2848, 3264;
	mul.wide.u32 	%rd84, %r2849, 4;
	add.s64 	%rd85, %rd49, %rd84;
	st.global.u32 	[%rd85], %r2598;
	ld.shared.u32 	%r2601, [%r5+13824];
	// begin inline asm
	shr.b32 %r2600, %r2601, %r773;
	// end inline asm
	and.b32  	%r2850, %r1984, %r2600;
	shl.b32 	%r2851, %r2850, 2;
	add.s32 	%r2852, %r2744, %r2851;
	ld.shared.u32 	%r2853, [%r2852];
	add.s32 	%r2854, %r4, %r2853;
	add.s32 	%r2855, %r2854, 3456;
	mul.wide.u32 	%rd86, %r2855, 4;
	add.s64 	%rd87, %rd49, %rd86;
	st.global.u32 	[%rd87], %r2601;
	ld.shared.u32 	%r2604, [%r5+14592];
	// begin inline asm
	shr.b32 %r2603, %r2604, %r773;
	// end inline asm
	and.b32  	%r2856, %r1984, %r2603;
	shl.b32 	%r2857, %r2856, 2;
	add.s32 	%r2858, %r2744, %r2857;
	ld.shared.u32 	%r2859, [%r2858];
	add.s32 	%r2860, %r4, %r2859;
	add.s32 	%r2861, %r2860, 3648;
	mul.wide.u32 	%rd88, %r2861, 4;
	add.s64 	%rd89, %rd49, %rd88;
	st.global.u32 	[%rd89], %r2604;
	ld.shared.u32 	%r2607, [%r5+15360];
	// begin inline asm
	shr.b32 %r2606, %r2607, %r773;
	// end inline asm
	and.b32  	%r2862, %r1984, %r2606;
	shl.b32 	%r2863, %r2862, 2;
	add.s32 	%r2864, %r2744, %r2863;
	ld.shared.u32 	%r2865, [%r2864];
	add.s32 	%r2866, %r4, %r2865;
	add.s32 	%r2867, %r2866, 3840;
	mul.wide.u32 	%rd90, %r2867, 4;
	add.s64 	%rd91, %rd49, %rd90;
	st.global.u32 	[%rd91], %r2607;
	ld.shared.u32 	%r2610, [%r5+16128];
	// begin inline asm
	shr.b32 %r2609, %r2610, %r773;
	// end inline asm
	and.b32  	%r2868, %r1984, %r2609;
	shl.b32 	%r2869, %r2868, 2;
	add.s32 	%r2870, %r2744, %r2869;
	ld.shared.u32 	%r2871, [%r2870];
	add.s32 	%r2872, %r4, %r2871;
	add.s32 	%r2873, %r2872, 4032;
	mul.wide.u32 	%rd92, %r2873, 4;
	add.s64 	%rd93, %rd49, %rd92;
	st.global.u32 	[%rd93], %r2610;
	ld.shared.u32 	%r2613, [%r5+16896];
	// begin inline asm
	shr.b32 %r2612, %r2613, %r773;
	// end inline asm
	and.b32  	%r2874, %r1984, %r2612;
	shl.b32 	%r2875, %r2874, 2;
	add.s32 	%r2876, %r2744, %r2875;
	ld.shared.u32 	%r2877, [%r2876];
	add.s32 	%r2878, %r4, %r2877;
	add.s32 	%r2879, %r2878, 4224;
	mul.wide.u32 	%rd94, %r2879, 4;
	add.s64 	%rd95, %rd49, %rd94;
	st.global.u32 	[%rd95], %r2613;
	ld.shared.u32 	%r2616, [%r5+17664];
	// begin inline asm
	shr.b32 %r2615, %r2616, %r773;
	// end inline asm
	and.b32  	%r2880, %r1984, %r2615;
	shl.b32 	%r2881, %r2880, 2;
	add.s32 	%r2882, %r2744, %r2881;
	ld.shared.u32 	%r2883, [%r2882];
	add.s32 	%r2884, %r4, %r2883;
	add.s32 	%r2885, %r2884, 4416;
	mul.wide.u32 	%rd96, %r2885, 4;
	add.s64 	%rd97, %rd49, %rd96;
	st.global.u32 	[%rd97], %r2616;
	ld.shared.u32 	%r2619, [%r5+18432];
	// begin inline asm
	shr.b32 %r2618, %r2619, %r773;
	// end inline asm
	and.b32  	%r2886, %r1984, %r2618;
	shl.b32 	%r2887, %r2886, 2;
	add.s32 	%r2888, %r2744, %r2887;
	ld.shared.u32 	%r2889, [%r2888];
	add.s32 	%r2890, %r4, %r2889;
	add.s32 	%r2891, %r2890, 4608;
	mul.wide.u32 	%rd98, %r2891, 4;
	add.s64 	%rd99, %rd49, %rd98;
	st.global.u32 	[%rd99], %r2619;
	ld.shared.u32 	%r2622, [%r5+19200];
	// begin inline asm
	shr.b32 %r2621, %r2622, %r773;
	// end inline asm
	and.b32  	%r2892, %r1984, %r2621;
	shl.b32 	%r2893, %r2892, 2;
	add.s32 	%r2894, %r2744, %r2893;
	ld.shared.u32 	%r2895, [%r2894];
	add.s32 	%r2896, %r4, %r2895;
	add.s32 	%r2897, %r2896, 4800;
	mul.wide.u32 	%rd100, %r2897, 4;
	add.s64 	%rd101, %rd49, %rd100;
	st.global.u32 	[%rd101], %r2622;
	ld.shared.u32 	%r2625, [%r5+19968];
	// begin inline asm
	shr.b32 %r2624, %r2625, %r773;
	// end inline asm
	and.b32  	%r2898, %r1984, %r2624;
	shl.b32 	%r2899, %r2898, 2;
	add.s32 	%r2900, %r2744, %r2899;
	ld.shared.u32 	%r2901, [%r2900];
	add.s32 	%r2902, %r4, %r2901;
	add.s32 	%r2903, %r2902, 4992;
	mul.wide.u32 	%rd102, %r2903, 4;
	add.s64 	%rd103, %rd49, %rd102;
	st.global.u32 	[%rd103], %r2625;
	ld.shared.u32 	%r2628, [%r5+20736];
	// begin inline asm
	shr.b32 %r2627, %r2628, %r773;
	// end inline asm
	and.b32  	%r2904, %r1984, %r2627;
	shl.b32 	%r2905, %r2904, 2;
	add.s32 	%r2906, %r2744, %r2905;
	ld.shared.u32 	%r2907, [%r2906];
	add.s32 	%r2908, %r4, %r2907;
	add.s32 	%r2909, %r2908, 5184;
	mul.wide.u32 	%rd104, %r2909, 4;
	add.s64 	%rd105, %rd49, %rd104;
	st.global.u32 	[%rd105], %r2628;
	ld.shared.u32 	%r2631, [%r5+21504];
	// begin inline asm
	shr.b32 %r2630, %r2631, %r773;
	// end inline asm
	and.b32  	%r2910, %r1984, %r2630;
	shl.b32 	%r2911, %r2910, 2;
	add.s32 	%r2912, %r2744, %r2911;
	ld.shared.u32 	%r2913, [%r2912];
	add.s32 	%r2914, %r4, %r2913;
	add.s32 	%r2915, %r2914, 5376;
	mul.wide.u32 	%rd106, %r2915, 4;
	add.s64 	%rd107, %rd49, %rd106;
	st.global.u32 	[%rd107], %r2631;
	ld.shared.u32 	%r2634, [%r5+22272];
	// begin inline asm
	shr.b32 %r2633, %r2634, %r773;
	// end inline asm
	and.b32  	%r2916, %r1984, %r2633;
	shl.b32 	%r2917, %r2916, 2;
	add.s32 	%r2918, %r2744, %r2917;
	ld.shared.u32 	%r2919, [%r2918];
	add.s32 	%r2920, %r4, %r2919;
	add.s32 	%r2921, %r2920, 5568;
	mul.wide.u32 	%rd108, %r2921, 4;
	add.s64 	%rd109, %rd49, %rd108;
	st.global.u32 	[%rd109], %r2634;
	ld.shared.u32 	%r2637, [%r5+23040];
	// begin inline asm
	shr.b32 %r2636, %r2637, %r773;
	// end inline asm
	and.b32  	%r2922, %r1984, %r2636;
	shl.b32 	%r2923, %r2922, 2;
	add.s32 	%r2924, %r2744, %r2923;
	ld.shared.u32 	%r2925, [%r2924];
	add.s32 	%r2926, %r4, %r2925;
	add.s32 	%r2927, %r2926, 5760;
	mul.wide.u32 	%rd110, %r2927, 4;
	add.s64 	%rd111, %rd49, %rd110;
	st.global.u32 	[%rd111], %r2637;
	ld.shared.u32 	%r2640, [%r5+23808];
	// begin inline asm
	shr.b32 %r2639, %r2640, %r773;
	// end inline asm
	and.b32  	%r2928, %r1984, %r2639;
	shl.b32 	%r2929, %r2928, 2;
	add.s32 	%r2930, %r2744, %r2929;
	ld.shared.u32 	%r2931, [%r2930];
	add.s32 	%r2932, %r4, %r2931;
	add.s32 	%r2933, %r2932, 5952;
	mul.wide.u32 	%rd112, %r2933, 4;
	add.s64 	%rd113, %rd49, %rd112;
	st.global.u32 	[%rd113], %r2640;
	ld.shared.u32 	%r2643, [%r5+24576];
	// begin inline asm
	shr.b32 %r2642, %r2643, %r773;
	// end inline asm
	and.b32  	%r2934, %r1984, %r2642;
	shl.b32 	%r2935, %r2934, 2;
	add.s32 	%r2936, %r2744, %r2935;
	ld.shared.u32 	%r2937, [%r2936];
	add.s32 	%r2938, %r4, %r2937;
	add.s32 	%r2939, %r2938, 6144;
	mul.wide.u32 	%rd114, %r2939, 4;
	add.s64 	%rd115, %rd49, %rd114;
	st.global.u32 	[%rd115], %r2643;
	ld.shared.u32 	%r2646, [%r5+25344];
	// begin inline asm
	shr.b32 %r2645, %r2646, %r773;
	// end inline asm
	and.b32  	%r2940, %r1984, %r2645;
	shl.b32 	%r2941, %r2940, 2;
	add.s32 	%r2942, %r2744, %r2941;
	ld.shared.u32 	%r2943, [%r2942];
	add.s32 	%r2944, %r4, %r2943;
	add.s32 	%r2945, %r2944, 6336;
	mul.wide.u32 	%rd116, %r2945, 4;
	add.s64 	%rd117, %rd49, %rd116;
	st.global.u32 	[%rd117], %r2646;
	ld.shared.u32 	%r2649, [%r5+26112];
	// begin inline asm
	shr.b32 %r2648, %r2649, %r773;
	// end inline asm
	and.b32  	%r2946, %r1984, %r2648;
	shl.b32 	%r2947, %r2946, 2;
	add.s32 	%r2948, %r2744, %r2947;
	ld.shared.u32 	%r2949, [%r2948];
	add.s32 	%r2950, %r4, %r2949;
	add.s32 	%r2951, %r2950, 6528;
	mul.wide.u32 	%rd118, %r2951, 4;
	add.s64 	%rd119, %rd49, %rd118;
	st.global.u32 	[%rd119], %r2649;
	ld.shared.u32 	%r2652, [%r5+26880];
	// begin inline asm
	shr.b32 %r2651, %r2652, %r773;
	// end inline asm
	and.b32  	%r2952, %r1984, %r2651;
	shl.b32 	%r2953, %r2952, 2;
	add.s32 	%r2954, %r2744, %r2953;
	ld.shared.u32 	%r2955, [%r2954];
	add.s32 	%r2956, %r4, %r2955;
	add.s32 	%r2957, %r2956, 6720;
	mul.wide.u32 	%rd120, %r2957, 4;
	add.s64 	%rd121, %rd49, %rd120;
	st.global.u32 	[%rd121], %r2652;
	ld.shared.u32 	%r2655, [%r5+27648];
	// begin inline asm
	shr.b32 %r2654, %r2655, %r773;
	// end inline asm
	and.b32  	%r2958, %r1984, %r2654;
	shl.b32 	%r2959, %r2958, 2;
	add.s32 	%r2960, %r2744, %r2959;
	ld.shared.u32 	%r2961, [%r2960];
	add.s32 	%r2962, %r4, %r2961;
	add.s32 	%r2963, %r2962, 6912;
	mul.wide.u32 	%rd122, %r2963, 4;
	add.s64 	%rd123, %rd49, %rd122;
	st.global.u32 	[%rd123], %r2655;
	ld.shared.u32 	%r2658, [%r5+28416];
	// begin inline asm
	shr.b32 %r2657, %r2658, %r773;
	// end inline asm
	and.b32  	%r2964, %r1984, %r2657;
	shl.b32 	%r2965, %r2964, 2;
	add.s32 	%r2966, %r2744, %r2965;
	ld.shared.u32 	%r2967, [%r2966];
	add.s32 	%r2968, %r4, %r2967;
	add.s32 	%r2969, %r2968, 7104;
	mul.wide.u32 	%rd124, %r2969, 4;
	add.s64 	%rd125, %rd49, %rd124;
	st.global.u32 	[%rd125], %r2658;
	ld.shared.u32 	%r2661, [%r5+29184];
	// begin inline asm
	shr.b32 %r2660, %r2661, %r773;
	// end inline asm
	and.b32  	%r2970, %r1984, %r2660;
	shl.b32 	%r2971, %r2970, 2;
	add.s32 	%r2972, %r2744, %r2971;
	ld.shared.u32 	%r2973, [%r2972];
	add.s32 	%r2974, %r4, %r2973;
	add.s32 	%r2975, %r2974, 7296;
	mul.wide.u32 	%rd126, %r2975, 4;
	add.s64 	%rd127, %rd49, %rd126;
	st.global.u32 	[%rd127], %r2661;
	add.s32 	%r4113, %r4113, 7488;
	bar.sync 	0;
	add.s32 	%r4114, %r4114, -7488;
	setp.gt.s32 	%p126, %r4114, 7487;
	@%p126 bra 	$L__BB2_41;
$L__BB2_56:
	setp.ge.s32 	%p127, %r4113, %r2;
	@%p127 bra 	$L__BB2_385;
	ld.param.u64 	%rd212, [_ZN3cub18CUB_300001_SM_10006detail10radix_sort30DeviceSegmentedRadixSortKernelINS1_5radix10policy_hubIjNS0_8NullTypeEiE10Policy1000ELb0ELNS0_9SortOrderE0EjS6_PjSA_iNS1_21identity_decomposer_tEEEvPKT2_PSC_PKT3_PSG_T4_T5_iiiT7__param_0];
	shfl.sync.idx.b32	%r418|%p128, %r4114, 0, 31, -1;
	cvt.s64.s32 	%rd128, %r4113;
	setp.ge.s32 	%p129, %r4, %r418;
	cvt.u64.u32 	%rd129, %r4;
	add.s64 	%rd130, %rd129, %rd128;
	cvta.to.global.u64 	%rd131, %rd212;
	shl.b64 	%rd132, %rd130, 2;
	add.s64 	%rd12, %rd131, %rd132;
	mov.b32 	%r4169, -1;
	@%p129 bra 	$L__BB2_59;
	ld.global.u32 	%r4169, [%rd12];
$L__BB2_59:
	add.s32 	%r2978, %r4, 192;
	setp.ge.s32 	%p130, %r2978, %r418;
	mov.b32 	%r4170, -1;
	@%p130 bra 	$L__BB2_61;
	ld.global.u32 	%r4170, [%rd12+768];
$L__BB2_61:
	add.s32 	%r2980, %r4, 384;
	setp.ge.s32 	%p131, %r2980, %r418;
	mov.b32 	%r4171, -1;
	@%p131 bra 	$L__BB2_63;
	ld.global.u32 	%r4171, [%rd12+1536];
$L__BB2_63:
	add.s32 	%r2982, %r4, 576;
	setp.ge.s32 	%p132, %r2982, %r418;
	mov.b32 	%r4172, -1;
	@%p132 bra 	$L__BB2_65;
	ld.global.u32 	%r4172, [%rd12+2304];
$L__BB2_65:
	add.s32 	%r2984, %r4, 768;
	setp.ge.s32 	%p133, %r2984, %r418;
	mov.b32 	%r4173, -1;
	@%p133 bra 	$L__BB2_67;
	ld.global.u32 	%r4173, [%rd12+3072];
$L__BB2_67:
	add.s32 	%r2986, %r4, 960;
	setp.ge.s32 	%p134, %r2986, %r418;
	mov.b32 	%r4174, -1;
	@%p134 bra 	$L__BB2_69;
	ld.global.u32 	%r4174, [%rd12+3840];
$L__BB2_69:
	add.s32 	%r2988, %r4, 1152;
	setp.ge.s32 	%p135, %r2988, %r418;
	mov.b32 	%r4175, -1;
	@%p135 bra 	$L__BB2_71;
	ld.global.u32 	%r4175, [%rd12+4608];
$L__BB2_71:
	add.s32 	%r2990, %r4, 1344;
	setp.ge.s32 	%p136, %r2990, %r418;
	mov.b32 	%r4176, -1;
	@%p136 bra 	$L__BB2_73;
	ld.global.u32 	%r4176, [%rd12+5376];
$L__BB2_73:
	add.s32 	%r2992, %r4, 1536;
	setp.ge.s32 	%p137, %r2992, %r418;
	mov.b32 	%r4177, -1;
	@%p137 bra 	$L__BB2_75;
	ld.global.u32 	%r4177, [%rd12+6144];
$L__BB2_75:
	add.s32 	%r2994, %r4, 1728;
	setp.ge.s32 	%p138, %r2994, %r418;
	mov.b32 	%r4178, -1;
	@%p138 bra 	$L__BB2_77;
	ld.global.u32 	%r4178, [%rd12+6912];
$L__BB2_77:
	add.s32 	%r2996, %r4, 1920;
	setp.ge.s32 	%p139, %r2996, %r418;
	mov.b32 	%r4179, -1;
	@%p139 bra 	$L__BB2_79;
	ld.global.u32 	%r4179, [%rd12+7680];
$L__BB2_79:
	add.s32 	%r2998, %r4, 2112;
	setp.ge.s32 	%p140, %r2998, %r418;
	mov.b32 	%r4180, -1;
	@%p140 bra 	$L__BB2_81;
	ld.global.u32 	%r4180, [%rd12+8448];
$L__BB2_81:
	add.s32 	%r3000, %r4, 2304;
	setp.ge.s32 	%p141, %r3000, %r418;
	mov.b32 	%r4181, -1;
	@%p141 bra 	$L__BB2_83;
	ld.global.u32 	%r4181, [%rd12+9216];
$L__BB2_83:
	add.s32 	%r3002, %r4, 2496;
	setp.ge.s32 	%p142, %r3002, %r418;
	mov.b32 	%r4182, -1;
	@%p142 bra 	$L__BB2_85;
	ld.global.u32 	%r4182, [%rd12+9984];
$L__BB2_85:
	add.s32 	%r3004, %r4, 2688;
	setp.ge.s32 	%p143, %r3004, %r418;
	mov.b32 	%r4183, -1;
	@%p143 bra 	$L__BB2_87;
	ld.global.u32 	%r4183, [%rd12+10752];
$L__BB2_87:
	add.s32 	%r3006, %r4, 2880;
	setp.ge.s32 	%p144, %r3006, %r418;
	mov.b32 	%r4184, -1;
	@%p144 bra 	$L__BB2_89;
	ld.global.u32 	%r4184, [%rd12+11520];
$L__BB2_89:
	or.b32  	%r3008, %r4, 3072;
	setp.ge.s32 	%p145, %r3008, %r418;
	mov.b32 	%r4185, -1;
	@%p145 bra 	$L__BB2_91;
	ld.global.u32 	%r4185, [%rd12+12288];
$L__BB2_91:
	add.s32 	%r3010, %r4, 3264;
	setp.ge.s32 	%p146, %r3010, %r418;
	mov.b32 	%r4186, -1;
	@%p146 bra 	$L__BB2_93;
	ld.global.u32 	%r4186, [%rd12+13056];
$L__BB2_93:
	add.s32 	%r3012, %r4, 3456;
	setp.ge.s32 	%p147, %r3012, %r418;
	mov.b32 	%r4187, -1;
	@%p147 bra 	$L__BB2_95;
	ld.global.u32 	%r4187, [%rd12+13824];
$L__BB2_95:
	add.s32 	%r3014, %r4, 3648;
	setp.ge.s32 	%p148, %r3014, %r418;
	mov.b32 	%r4188, -1;
	@%p148 bra 	$L__BB2_97;
	ld.global.u32 	%r4188, [%rd12+14592];
$L__BB2_97:
	add.s32 	%r3016, %r4, 3840;
	setp.ge.s32 	%p149, %r3016, %r418;
	mov.b32 	%r4189, -1;
	@%p149 bra 	$L__BB2_99;
	ld.global.u32 	%r4189, [%rd12+15360];
$L__BB2_99:
	add.s32 	%r3018, %r4, 4032;
	setp.ge.s32 	%p150, %r3018, %r418;
	mov.b32 	%r4190, -1;
	@%p150 bra 	$L__BB2_101;
	ld.global.u32 	%r4190, [%rd12+16128];
$L__BB2_101:
	add.s32 	%r3020, %r4, 4224;
	setp.ge.s32 	%p151, %r3020, %r418;
	mov.b32 	%r4191, -1;
	@%p151 bra 	$L__BB2_103;
	ld.global.u32 	%r4191, [%rd12+16896];
$L__BB2_103:
	add.s32 	%r3022, %r4, 4416;
	setp.ge.s32 	%p152, %r3022, %r418;
	mov.b32 	%r4192, -1;
	@%p152 bra 	$L__BB2_105;
	ld.global.u32 	%r4192, [%rd12+17664];
$L__BB2_105:
	add.s32 	%r3024, %r4, 4608;
	setp.ge.s32 	%p153, %r3024, %r418;
	mov.b32 	%r4193, -1;
	@%p153 bra 	$L__BB2_107;
	ld.global.u32 	%r4193, [%rd12+18432];
$L__BB2_107:
	add.s32 	%r3026, %r4, 4800;
	setp.ge.s32 	%p154, %r3026, %r418;
	mov.b32 	%r4194, -1;
	@%p154 bra 	$L__BB2_109;
	ld.global.u32 	%r4194, [%rd12+19200];
$L__BB2_109:
	add.s32 	%r3028, %r4, 4992;
	setp.ge.s32 	%p155, %r3028, %r418;
	mov.b32 	%r4195, -1;
	@%p155 bra 	$L__BB2_111;
	ld.global.u32 	%r4195, [%rd12+19968];
$L__BB2_111:
	add.s32 	%r3030, %r4, 5184;
	setp.ge.s32 	%p156, %r3030, %r418;
	mov.b32 	%r4196, -1;
	@%p156 bra 	$L__BB2_113;
	ld.global.u32 	%r4196, [%rd12+20736];
$L__BB2_113:
	add.s32 	%r3032, %r4, 5376;
	setp.ge.s32 	%p157, %r3032, %r418;
	mov.b32 	%r4197, -1;
	@%p157 bra 	$L__BB2_115;
	ld.global.u32 	%r4197, [%rd12+21504];
$L__BB2_115:
	add.s32 	%r3034, %r4, 5568;
	setp.ge.s32 	%p158, %r3034, %r418;
	mov.b32 	%r4198, -1;
	@%p158 bra 	$L__BB2_117;
	ld.global.u32 	%r4198, [%rd12+22272];
$L__BB2_117:
	add.s32 	%r3036, %r4, 5760;
	setp.ge.s32 	%p159, %r3036, %r418;
	mov.b32 	%r4199, -1;
	@%p159 bra 	$L__BB2_119;
	ld.global.u32 	%r4199, [%rd12+23040];
$L__BB2_119:
	add.s32 	%r3038, %r4, 5952;
	setp.ge.s32 	%p160, %r3038, %r418;
	mov.b32 	%r4200, -1;
	@%p160 bra 	$L__BB2_121;
	ld.global.u32 	%r4200, [%rd12+23808];
$L__BB2_121:
	or.b32  	%r3040, %r4, 6144;
	setp.ge.s32 	%p161, %r3040, %r418;
	mov.b32 	%r4201, -1;
	@%p161 bra 	$L__BB2_123;
	ld.global.u32 	%r4201, [%rd12+24576];
$L__BB2_123:
	add.s32 	%r3042, %r4, 6336;
	setp.ge.s32 	%p162, %r3042, %r418;
	mov.b32 	%r4202, -1;
	@%p162 bra 	$L__BB2_125;
	ld.global.u32 	%r4202, [%rd12+25344];
$L__BB2_125:
	add.s32 	%r3044, %r4, 6528;
	setp.ge.s32 	%p163, %r3044, %r418;
	mov.b32 	%r4203, -1;
	@%p163 bra 	$L__BB2_127;
	ld.global.u32 	%r4203, [%rd12+26112];
$L__BB2_127:
	add.s32 	%r3046, %r4, 6720;
	setp.ge.s32 	%p164, %r3046, %r418;
	mov.b32 	%r4204, -1;
	@%p164 bra 	$L__BB2_129;
	ld.global.u32 	%r4204, [%rd12+26880];
$L__BB2_129:
	add.s32 	%r3048, %r4, 6912;
	setp.ge.s32 	%p165, %r3048, %r418;
	mov.b32 	%r4205, -1;
	@%p165 bra 	$L__BB2_131;
	ld.global.u32 	%r4205, [%rd12+27648];
$L__BB2_131:
	add.s32 	%r3050, %r4, 7104;
	setp.ge.s32 	%p166, %r3050, %r418;
	mov.b32 	%r4206, -1;
	@%p166 bra 	$L__BB2_133;
	ld.global.u32 	%r4206, [%rd12+28416];
$L__BB2_133:
	add.s32 	%r3052, %r4, 7296;
	setp.ge.s32 	%p167, %r3052, %r418;
	mov.b32 	%r4207, -1;
	@%p167 bra 	$L__BB2_135;
	ld.global.u32 	%r4207, [%rd12+29184];
$L__BB2_135:
	ld.param.u32 	%r4047, [_ZN3cub18CUB_300001_SM_10006detail10radix_sort30DeviceSegmentedRadixSortKernelINS1_5radix10policy_hubIjNS0_8NullTypeEiE10Policy1000ELb0ELNS0_9SortOrderE0EjS6_PjSA_iNS1_21identity_decomposer_tEEEvPKT2_PSC_PKT3_PSG_T4_T5_iiiT7__param_8];
	st.shared.u32 	[%r5], %r4169;
	st.shared.u32 	[%r5+768], %r4170;
	st.shared.u32 	[%r5+1536], %r4171;
	st.shared.u32 	[%r5+2304], %r4172;
	st.shared.u32 	[%r5+3072], %r4173;
	st.shared.u32 	[%r5+3840], %r4174;
	st.shared.u32 	[%r5+4608], %r4175;
	st.shared.u32 	[%r5+5376], %r4176;
	st.shared.u32 	[%r5+6144], %r4177;
	st.shared.u32 	[%r5+6912], %r4178;
	st.shared.u32 	[%r5+7680], %r4179;
	st.shared.u32 	[%r5+8448], %r4180;
	st.shared.u32 	[%r5+9216], %r4181;
	st.shared.u32 	[%r5+9984], %r4182;
	st.shared.u32 	[%r5+10752], %r4183;
	st.shared.u32 	[%r5+11520], %r4184;
	st.shared.u32 	[%r5+12288], %r4185;
	st.shared.u32 	[%r5+13056], %r4186;
	st.shared.u32 	[%r5+13824], %r4187;
	st.shared.u32 	[%r5+14592], %r4188;
	st.shared.u32 	[%r5+15360], %r4189;
	st.shared.u32 	[%r5+16128], %r4190;
	st.shared.u32 	[%r5+16896], %r4191;
	st.shared.u32 	[%r5+17664], %r4192;
	st.shared.u32 	[%r5+18432], %r4193;
	st.shared.u32 	[%r5+19200], %r4194;
	st.shared.u32 	[%r5+19968], %r4195;
	st.shared.u32 	[%r5+20736], %r4196;
	st.shared.u32 	[%r5+21504], %r4197;
	st.shared.u32 	[%r5+22272], %r4198;
	st.shared.u32 	[%r5+23040], %r4199;
	st.shared.u32 	[%r5+23808], %r4200;
	st.shared.u32 	[%r5+24576], %r4201;
	st.shared.u32 	[%r5+25344], %r4202;
	st.shared.u32 	[%r5+26112], %r4203;
	st.shared.u32 	[%r5+26880], %r4204;
	st.shared.u32 	[%r5+27648], %r4205;
	st.shared.u32 	[%r5+28416], %r4206;
	st.shared.u32 	[%r5+29184], %r4207;
	bar.sync 	0;
	mad.lo.s32 	%r3203, %r4, 152, %r5;
	ld.shared.u32 	%r497, [%r3203];
	ld.shared.u32 	%r498, [%r3203+4];
	ld.shared.u32 	%r499, [%r3203+8];
	ld.shared.u32 	%r500, [%r3203+12];
	ld.shared.u32 	%r501, [%r3203+16];
	ld.shared.u32 	%r502, [%r3203+20];
	ld.shared.u32 	%r503, [%r3203+24];
	ld.shared.u32 	%r504, [%r3203+28];
	ld.shared.u32 	%r505, [%r3203+32];
	ld.shared.u32 	%r506, [%r3203+36];
	ld.shared.u32 	%r507, [%r3203+40];
	ld.shared.u32 	%r508, [%r3203+44];
	ld.shared.u32 	%r509, [%r3203+48];
	ld.shared.u32 	%r510, [%r3203+52];
	ld.shared.u32 	%r511, [%r3203+56];
	ld.shared.u32 	%r512, [%r3203+60];
	ld.shared.u32 	%r513, [%r3203+64];
	ld.shared.u32 	%r514, [%r3203+68];
	ld.shared.u32 	%r515, [%r3203+72];
	ld.shared.u32 	%r516, [%r3203+76];
	ld.shared.u32 	%r517, [%r3203+80];
	ld.shared.u32 	%r518, [%r3203+84];
	ld.shared.u32 	%r519, [%r3203+88];
	ld.shared.u32 	%r520, [%r3203+92];
	ld.shared.u32 	%r521, [%r3203+96];
	ld.shared.u32 	%r522, [%r3203+100];
	ld.shared.u32 	%r523, [%r3203+104];
	ld.shared.u32 	%r524, [%r3203+108];
	ld.shared.u32 	%r525, [%r3203+112];
	ld.shared.u32 	%r526, [%r3203+116];
	ld.shared.u32 	%r527, [%r3203+120];
	ld.shared.u32 	%r528, [%r3203+124];
	ld.shared.u32 	%r529, [%r3203+128];
	ld.shared.u32 	%r530, [%r3203+132];
	ld.shared.u32 	%r531, [%r3203+136];
	ld.shared.u32 	%r532, [%r3203+140];
	ld.shared.u32 	%r533, [%r3203+144];
	ld.shared.u32 	%r534, [%r3203+148];
	ld.shared.u32 	%r535, [%r3203+152];
	bar.sync 	0;
	mov.b32 	%r3200, 0;
	st.shared.u32 	[%r5], %r3200;
	st.shared.u32 	[%r5+768], %r3200;
	st.shared.u32 	[%r5+1536], %r3200;
	st.shared.u32 	[%r5+2304], %r3200;
	st.shared.u32 	[%r5+3072], %r3200;
	st.shared.u32 	[%r5+3840], %r3200;
	st.shared.u32 	[%r5+4608], %r3200;
	st.shared.u32 	[%r5+5376], %r3200;
	st.shared.u32 	[%r5+6144], %r3200;
	st.shared.u32 	[%r5+6912], %r3200;
	st.shared.u32 	[%r5+7680], %r3200;
	st.shared.u32 	[%r5+8448], %r3200;
	st.shared.u32 	[%r5+9216], %r3200;
	st.shared.u32 	[%r5+9984], %r3200;
	st.shared.u32 	[%r5+10752], %r3200;
	st.shared.u32 	[%r5+11520], %r3200;
	st.shared.u32 	[%r5+12288], %r3200;
	st.shared.u32 	[%r5+13056], %r3200;
	st.shared.u32 	[%r5+13824], %r3200;
	st.shared.u32 	[%r5+14592], %r3200;
	st.shared.u32 	[%r5+15360], %r3200;
	st.shared.u32 	[%r5+16128], %r3200;
	st.shared.u32 	[%r5+16896], %r3200;
	st.shared.u32 	[%r5+17664], %r3200;
	st.shared.u32 	[%r5+18432], %r3200;
	st.shared.u32 	[%r5+19200], %r3200;
	st.shared.u32 	[%r5+19968], %r3200;
	st.shared.u32 	[%r5+20736], %r3200;
	st.shared.u32 	[%r5+21504], %r3200;
	st.shared.u32 	[%r5+22272], %r3200;
	st.shared.u32 	[%r5+23040], %r3200;
	st.shared.u32 	[%r5+23808], %r3200;
	st.shared.u32 	[%r5+24576], %r3200;
	// begin inline asm
	bmsk.clamp.b32 %r3053, %r3200, %r4047;
	// end inline asm
	// begin inline asm
	shr.b32 %r3056, %r497, %r773;
	// end inline asm
	and.b32  	%r3204, %r3053, %r3056;
	and.b32  	%r3205, %r3204, 31;
	mad.lo.s32 	%r3206, %r3205, 768, %r5;
	shr.u32 	%r3207, %r3204, 4;
	and.b32  	%r3208, %r3207, 268435454;
	add.s32 	%r537, %r3206, %r3208;
	ld.shared.u16 	%rs40, [%r537];
	add.s16 	%rs284, %rs40, 1;
	st.shared.u16 	[%r537], %rs284;
	// begin inline asm
	shr.b32 %r3059, %r498, %r773;
	// end inline asm
	and.b32  	%r3209, %r3053, %r3059;
	and.b32  	%r3210, %r3209, 31;
	mad.lo.s32 	%r3211, %r3210, 768, %r5;
	shr.u32 	%r3212, %r3209, 4;
	and.b32  	%r3213, %r3212, 268435454;
	add.s32 	%r538, %r3211, %r3213;
	ld.shared.u16 	%rs41, [%r538];
	add.s16 	%rs285, %rs41, 1;
	st.shared.u16 	[%r538], %rs285;
	// begin inline asm
	shr.b32 %r3062, %r499, %r773;
	// end inline asm
	and.b32  	%r3214, %r3053, %r3062;
	and.b32  	%r3215, %r3214, 31;
	mad.lo.s32 	%r3216, %r3215, 768, %r5;
	shr.u32 	%r3217, %r3214, 4;
	and.b32  	%r3218, %r3217, 268435454;
	add.s32 	%r539, %r3216, %r3218;
	ld.shared.u16 	%rs42, [%r539];
	add.s16 	%rs286, %rs42, 1;
	st.shared.u16 	[%r539], %rs286;
	// begin inline asm
	shr.b32 %r3065, %r500, %r773;
	// end inline asm
	and.b32  	%r3219, %r3053, %r3065;
	and.b32  	%r3220, %r3219, 31;
	mad.lo.s32 	%r3221, %r3220, 768, %r5;
	shr.u32 	%r3222, %r3219, 4;
	and.b32  	%r3223, %r3222, 268435454;
	add.s32 	%r540, %r3221, %r3223;
	ld.shared.u16 	%rs43, [%r540];
	add.s16 	%rs287, %rs43, 1;
	st.shared.u16 	[%r540], %rs287;
	// begin inline asm
	shr.b32 %r3068, %r501, %r773;
	// end inline asm
	and.b32  	%r3224, %r3053, %r3068;
	and.b32  	%r3225, %r3224, 31;
	mad.lo.s32 	%r3226, %r3225, 768, %r5;
	shr.u32 	%r3227, %r3224, 4;
	and.b32  	%r3228, %r3227, 268435454;
	add.s32 	%r541, %r3226, %r3228;
	ld.shared.u16 	%rs44, [%r541];
	add.s16 	%rs288, %rs44, 1;
	st.shared.u16 	[%r541], %rs288;
	// begin inline asm
	shr.b32 %r3071, %r502, %r773;
	// end inline asm
	and.b32  	%r3229, %r3053, %r3071;
	and.b32  	%r3230, %r3229, 31;
	mad.lo.s32 	%r3231, %r3230, 768, %r5;
	shr.u32 	%r3232, %r3229, 4;
	and.b32  	%r3233, %r3232, 268435454;
	add.s32 	%r542, %r3231, %r3233;
	ld.shared.u16 	%rs45, [%r542];
	add.s16 	%rs289, %rs45, 1;
	st.shared.u16 	[%r542], %rs289;
	// begin inline asm
	shr.b32 %r3074, %r503, %r773;
	// end inline asm
	and.b32  	%r3234, %r3053, %r3074;
	and.b32  	%r3235, %r3234, 31;
	mad.lo.s32 	%r3236, %r3235, 768, %r5;
	shr.u32 	%r3237, %r3234, 4;
	and.b32  	%r3238, %r3237, 268435454;
	add.s32 	%r543, %r3236, %r3238;
	ld.shared.u16 	%rs46, [%r543];
	add.s16 	%rs290, %rs46, 1;
	st.shared.u16 	[%r543], %rs290;
	// begin inline asm
	shr.b32 %r3077, %r504, %r773;
	// end inline asm
	and.b32  	%r3239, %r3053, %r3077;
	and.b32  	%r3240, %r3239, 31;
	mad.lo.s32 	%r3241, %r3240, 768, %r5;
	shr.u32 	%r3242, %r3239, 4;
	and.b32  	%r3243, %r3242, 268435454;
	add.s32 	%r544, %r3241, %r3243;
	ld.shared.u16 	%rs47, [%r544];
	add.s16 	%rs291, %rs47, 1;
	st.shared.u16 	[%r544], %rs291;
	// begin inline asm
	shr.b32 %r3080, %r505, %r773;
	// end inline asm
	and.b32  	%r3244, %r3053, %r3080;
	and.b32  	%r3245, %r3244, 31;
	mad.lo.s32 	%r3246, %r3245, 768, %r5;
	shr.u32 	%r3247, %r3244, 4;
	and.b32  	%r3248, %r3247, 268435454;
	add.s32 	%r545, %r3246, %r3248;
	ld.shared.u16 	%rs48, [%r545];
	add.s16 	%rs292, %rs48, 1;
	st.shared.u16 	[%r545], %rs292;
	// begin inline asm
	shr.b32 %r3083, %r506, %r773;
	// end inline asm
	and.b32  	%r3249, %r3053, %r3083;
	and.b32  	%r3250, %r3249, 31;
	mad.lo.s32 	%r3251, %r3250, 768, %r5;
	shr.u32 	%r3252, %r3249, 4;
	and.b32  	%r3253, %r3252, 268435454;
	add.s32 	%r546, %r3251, %r3253;
	ld.shared.u16 	%rs49, [%r546];
	add.s16 	%rs293, %rs49, 1;
	st.shared.u16 	[%r546], %rs293;
	// begin inline asm
	shr.b32 %r3086, %r507, %r773;
	// end inline asm
	and.b32  	%r3254, %r3053, %r3086;
	and.b32  	%r3255, %r3254, 31;
	mad.lo.s32 	%r3256, %r3255, 768, %r5;
	shr.u32 	%r3257, %r3254, 4;
	and.b32  	%r3258, %r3257, 268435454;
	add.s32 	%r547, %r3256, %r3258;
	ld.shared.u16 	%rs50, [%r547];
	add.s16 	%rs294, %rs50, 1;
	st.shared.u16 	[%r547], %rs294;
	// begin inline asm
	shr.b32 %r3089, %r508, %r773;
	// end inline asm
	and.b32  	%r3259, %r3053, %r3089;
	and.b32  	%r3260, %r3259, 31;
	mad.lo.s32 	%r3261, %r3260, 768, %r5;
	shr.u32 	%r3262, %r3259, 4;
	and.b32  	%r3263, %r3262, 268435454;
	add.s32 	%r548, %r3261, %r3263;
	ld.shared.u16 	%rs51, [%r548];
	add.s16 	%rs295, %rs51, 1;
	st.shared.u16 	[%r548], %rs295;
	// begin inline asm
	shr.b32 %r3092, %r509, %r773;
	// end inline asm
	and.b32  	%r3264, %r3053, %r3092;
	and.b32  	%r3265, %r3264, 31;
	mad.lo.s32 	%r3266, %r3265, 768, %r5;
	shr.u32 	%r3267, %r3264, 4;
	and.b32  	%r3268, %r3267, 268435454;
	add.s32 	%r549, %r3266, %r3268;
	ld.shared.u16 	%rs52, [%r549];
	add.s16 	%rs296, %rs52, 1;
	st.shared.u16 	[%r549], %rs296;
	// begin inline asm
	shr.b32 %r3095, %r510, %r773;
	// end inline asm
	and.b32  	%r3269, %r3053, %r3095;
	and.b32  	%r3270, %r3269, 31;
	mad.lo.s32 	%r3271, %r3270, 768, %r5;
	shr.u32 	%r3272, %r3269, 4;
	and.b32  	%r3273, %r3272, 268435454;
	add.s32 	%r550, %r3271, %r3273;
	ld.shared.u16 	%rs53, [%r550];
	add.s16 	%rs297, %rs53, 1;
	st.shared.u16 	[%r550], %rs297;
	// begin inline asm
	shr.b32 %r3098, %r511, %r773;
	// end inline asm
	and.b32  	%r3274, %r3053, %r3098;
	and.b32  	%r3275, %r3274, 31;
	mad.lo.s32 	%r3276, %r3275, 768, %r5;
	shr.u32 	%r3277, %r3274, 4;
	and.b32  	%r3278, %r3277, 268435454;
	add.s32 	%r551, %r3276, %r3278;
	ld.shared.u16 	%rs54, [%r551];
	add.s16 	%rs298, %rs54, 1;
	st.shared.u16 	[%r551], %rs298;
	// begin inline asm
	shr.b32 %r3101, %r512, %r773;
	// end inline asm
	and.b32  	%r3279, %r3053, %r3101;
	and.b32  	%r3280, %r3279, 31;
	mad.lo.s32 	%r3281, %r3280, 768, %r5;
	shr.u32 	%r3282, %r3279, 4;
	and.b32  	%r3283, %r3282, 268435454;
	add.s32 	%r552, %r3281, %r3283;
	ld.shared.u16 	%rs55, [%r552];
	add.s16 	%rs299, %rs55, 1;
	st.shared.u16 	[%r552], %rs299;
	// begin inline asm
	shr.b32 %r3104, %r513, %r773;
	// end inline asm
	and.b32  	%r3284, %r3053, %r3104;
	and.b32  	%r3285, %r3284, 31;
	mad.lo.s32 	%r3286, %r3285, 768, %r5;
	shr.u32 	%r3287, %r3284, 4;
	and.b32  	%r3288, %r3287, 268435454;
	add.s32 	%r553, %r3286, %r3288;
	ld.shared.u16 	%rs56, [%r553];
	add.s16 	%rs300, %rs56, 1;
	st.shared.u16 	[%r553], %rs300;
	// begin inline asm
	shr.b32 %r3107, %r514, %r773;
	// end inline asm
	and.b32  	%r3289, %r3053, %r3107;
	and.b32  	%r3290, %r3289, 31;
	mad.lo.s32 	%r3291, %r3290, 768, %r5;
	shr.u32 	%r3292, %r3289, 4;
	and.b32  	%r3293, %r3292, 268435454;
	add.s32 	%r554, %r3291, %r3293;
	ld.shared.u16 	%rs57, [%r554];
	add.s16 	%rs301, %rs57, 1;
	st.shared.u16 	[%r554], %rs301;
	// begin inline asm
	shr.b32 %r3110, %r515, %r773;
	// end inline asm
	and.b32  	%r3294, %r3053, %r3110;
	and.b32  	%r3295, %r3294, 31;
	mad.lo.s32 	%r3296, %r3295, 768, %r5;
	shr.u32 	%r3297, %r3294, 4;
	and.b32  	%r3298, %r3297, 268435454;
	add.s32 	%r555, %r3296, %r3298;
	ld.shared.u16 	%rs58, [%r555];
	add.s16 	%rs302, %rs58, 1;
	st.shared.u16 	[%r555], %rs302;
	// begin inline asm
	shr.b32 %r3113, %r516, %r773;
	// end inline asm
	and.b32  	%r3299, %r3053, %r3113;
	and.b32  	%r3300, %r3299, 31;
	mad.lo.s32 	%r3301, %r3300, 768, %r5;
	shr.u32 	%r3302, %r3299, 4;
	and.b32  	%r3303, %r3302, 268435454;
	add.s32 	%r556, %r3301, %r3303;
	ld.shared.u16 	%rs59, [%r556];
	add.s16 	%rs303, %rs59, 1;
	st.shared.u16 	[%r556], %rs303;
	// begin inline asm
	shr.b32 %r3116, %r517, %r773;
	// end inline asm
	and.b32  	%r3304, %r3053, %r3116;
	and.b32  	%r3305, %r3304, 31;
	mad.lo.s32 	%r3306, %r3305, 768, %r5;
	shr.u32 	%r3307, %r3304, 4;
	and.b32  	%r3308, %r3307, 268435454;
	add.s32 	%r557, %r3306, %r3308;
	ld.shared.u16 	%rs60, [%r557];
	add.s16 	%rs304, %rs60, 1;
	st.shared.u16 	[%r557], %rs304;
	// begin inline asm
	shr.b32 %r3119, %r518, %r773;
	// end inline asm
	and.b32  	%r3309, %r3053, %r3119;
	and.b32  	%r3310, %r3309, 31;
	mad.lo.s32 	%r3311, %r3310, 768, %r5;
	shr.u32 	%r3312, %r3309, 4;
	and.b32  	%r3313, %r3312, 268435454;
	add.s32 	%r558, %r3311, %r3313;
	ld.shared.u16 	%rs61, [%r558];
	add.s16 	%rs305, %rs61, 1;
	st.shared.u16 	[%r558], %rs305;
	// begin inline asm
	shr.b32 %r3122, %r519, %r773;
	// end inline asm
	and.b32  	%r3314, %r3053, %r3122;
	and.b32  	%r3315, %r3314, 31;
	mad.lo.s32 	%r3316, %r3315, 768, %r5;
	shr.u32 	%r3317, %r3314, 4;
	and.b32  	%r3318, %r3317, 268435454;
	add.s32 	%r559, %r3316, %r3318;
	ld.shared.u16 	%rs62, [%r559];
	add.s16 	%rs306, %rs62, 1;
	st.shared.u16 	[%r559], %rs306;
	// begin inline asm
	shr.b32 %r3125, %r520, %r773;
	// end inline asm
	and.b32  	%r3319, %r3053, %r3125;
	and.b32  	%r3320, %r3319, 31;
	mad.lo.s32 	%r3321, %r3320, 768, %r5;
	shr.u32 	%r3322, %r3319, 4;
	and.b32  	%r3323, %r3322, 268435454;
	add.s32 	%r560, %r3321, %r3323;
	ld.shared.u16 	%rs63, [%r560];
	add.s16 	%rs307, %rs63, 1;
	st.shared.u16 	[%r560], %rs307;
	// begin inline asm
	shr.b32 %r3128, %r521, %r773;
	// end inline asm
	and.b32  	%r3324, %r3053, %r3128;
	and.b32  	%r3325, %r3324, 31;
	mad.lo.s32 	%r3326, %r3325, 768, %r5;
	shr.u32 	%r3327, %r3324, 4;
	and.b32  	%r3328, %r3327, 268435454;
	add.s32 	%r561, %r3326, %r3328;
	ld.shared.u16 	%rs64, [%r561];
	add.s16 	%rs308, %rs64, 1;
	st.shared.u16 	[%r561], %rs308;
	// begin inline asm
	shr.b32 %r3131, %r522, %r773;
	// end inline asm
	and.b32  	%r3329, %r3053, %r3131;
	and.b32  	%r3330, %r3329, 31;
	mad.lo.s32 	%r3331, %r3330, 768, %r5;
	shr.u32 	%r3332, %r3329, 4;
	and.b32  	%r3333, %r3332, 268435454;
	add.s32 	%r562, %r3331, %r3333;
	ld.shared.u16 	%rs65, [%r562];
	add.s16 	%rs309, %rs65, 1;
	st.shared.u16 	[%r562], %rs309;
	// begin inline asm
	shr.b32 %r3134, %r523, %r773;
	// end inline asm
	and.b32  	%r3334, %r3053, %r3134;
	and.b32  	%r3335, %r3334, 31;
	mad.lo.s32 	%r3336, %r3335, 768, %r5;
	shr.u32 	%r3337, %r3334, 4;
	and.b32  	%r3338, %r3337, 268435454;
	add.s32 	%r563, %r3336, %r3338;
	ld.shared.u16 	%rs66, [%r563];
	add.s16 	%rs310, %rs66, 1;
	st.shared.u16 	[%r563], %rs310;
	// begin inline asm
	shr.b32 %r3137, %r524, %r773;
	// end inline asm
	and.b32  	%r3339, %r3053, %r3137;
	and.b32  	%r3340, %r3339, 31;
	mad.lo.s32 	%r3341, %r3340, 768, %r5;
	shr.u32 	%r3342, %r3339, 4;
	and.b32  	%r3343, %r3342, 268435454;
	add.s32 	%r564, %r3341, %r3343;
	ld.shared.u16 	%rs67, [%r564];
	add.s16 	%rs311, %rs67, 1;
	st.shared.u16 	[%r564], %rs311;
	// begin inline asm
	shr.b32 %r3140, %r525, %r773;
	// end inline asm
	and.b32  	%r3344, %r3053, %r3140;
	and.b32  	%r3345, %r3344, 31;
	mad.lo.s32 	%r3346, %r3345, 768, %r5;
	shr.u32 	%r3347, %r3344, 4;
	and.b32  	%r3348, %r3347, 268435454;
	add.s32 	%r565, %r3346, %r3348;
	ld.shared.u16 	%rs68, [%r565];
	add.s16 	%rs312, %rs68, 1;
	st.shared.u16 	[%r565], %rs312;
	// begin inline asm
	shr.b32 %r3143, %r526, %r773;
	// end inline asm
	and.b32  	%r3349, %r3053, %r3143;
	and.b32  	%r3350, %r3349, 31;
	mad.lo.s32 	%r3351, %r3350, 768, %r5;
	shr.u32 	%r3352, %r3349, 4;
	and.b32  	%r3353, %r3352, 268435454;
	add.s32 	%r566, %r3351, %r3353;
	ld.shared.u16 	%rs69, [%r566];
	add.s16 	%rs313, %rs69, 1;
	st.shared.u16 	[%r566], %rs313;
	// begin inline asm
	shr.b32 %r3146, %r527, %r773;
	// end inline asm
	and.b32  	%r3354, %r3053, %r3146;
	and.b32  	%r3355, %r3354, 31;
	mad.lo.s32 	%r3356, %r3355, 768, %r5;
	shr.u32 	%r3357, %r3354, 4;
	and.b32  	%r3358, %r3357, 268435454;
	add.s32 	%r567, %r3356, %r3358;
	ld.shared.u16 	%rs70, [%r567];
	add.s16 	%rs314, %rs70, 1;
	st.shared.u16 	[%r567], %rs314;
	// begin inline asm
	shr.b32 %r3149, %r528, %r773;
	// end inline asm
	and.b32  	%r3359, %r3053, %r3149;
	and.b32  	%r3360, %r3359, 31;
	mad.lo.s32 	%r3361, %r3360, 768, %r5;
	shr.u32 	%r3362, %r3359, 4;
	and.b32  	%r3363, %r3362, 268435454;
	add.s32 	%r568, %r3361, %r3363;
	ld.shared.u16 	%rs71, [%r568];
	add.s16 	%rs315, %rs71, 1;
	st.shared.u16 	[%r568], %rs315;
	// begin inline asm
	shr.b32 %r3152, %r529, %r773;
	// end inline asm
	and.b32  	%r3364, %r3053, %r3152;
	and.b32  	%r3365, %r3364, 31;
	mad.lo.s32 	%r3366, %r3365, 768, %r5;
	shr.u32 	%r3367, %r3364, 4;
	and.b32  	%r3368, %r3367, 268435454;
	add.s32 	%r569, %r3366, %r3368;
	ld.shared.u16 	%rs72, [%r569];
	add.s16 	%rs316, %rs72, 1;
	st.shared.u16 	[%r569], %rs316;
	// begin inline asm
	shr.b32 %r3155, %r530, %r773;
	// end inline asm
	and.b32  	%r3369, %r3053, %r3155;
	and.b32  	%r3370, %r3369, 31;
	mad.lo.s32 	%r3371, %r3370, 768, %r5;
	shr.u32 	%r3372, %r3369, 4;
	and.b32  	%r3373, %r3372, 268435454;
	add.s32 	%r570, %r3371, %r3373;
	ld.shared.u16 	%rs73, [%r570];
	add.s16 	%rs317, %rs73, 1;
	st.shared.u16 	[%r570], %rs317;
	// begin inline asm
	shr.b32 %r3158, %r531, %r773;
	// end inline asm
	and.b32  	%r3374, %r3053, %r3158;
	and.b32  	%r3375, %r3374, 31;
	mad.lo.s32 	%r3376, %r3375, 768, %r5;
	shr.u32 	%r3377, %r3374, 4;
	and.b32  	%r3378, %r3377, 268435454;
	add.s32 	%r571, %r3376, %r3378;
	ld.shared.u16 	%rs74, [%r571];
	add.s16 	%rs318, %rs74, 1;
	st.shared.u16 	[%r571], %rs318;
	// begin inline asm
	shr.b32 %r3161, %r532, %r773;
	// end inline asm
	and.b32  	%r3379, %r3053, %r3161;
	and.b32  	%r3380, %r3379, 31;
	mad.lo.s32 	%r3381, %r3380, 768, %r5;
	shr.u32 	%r3382, %r3379, 4;
	and.b32  	%r3383, %r3382, 268435454;
	add.s32 	%r572, %r3381, %r3383;
	ld.shared.u16 	%rs75, [%r572];
	add.s16 	%rs319, %rs75, 1;
	st.shared.u16 	[%r572], %rs319;
	// begin inline asm
	shr.b32 %r3164, %r533, %r773;
	// end inline asm
	and.b32  	%r3384, %r3053, %r3164;
	and.b32  	%r3385, %r3384, 31;
	mad.lo.s32 	%r3386, %r3385, 768, %r5;
	shr.u32 	%r3387, %r3384, 4;
	and.b32  	%r3388, %r3387, 268435454;
	add.s32 	%r573, %r3386, %r3388;
	ld.shared.u16 	%rs76, [%r573];
	add.s16 	%rs320, %rs76, 1;
	st.shared.u16 	[%r573], %rs320;
	// begin inline asm
	shr.b32 %r3167, %r534, %r773;
	// end inline asm
	and.b32  	%r3389, %r3053, %r3167;
	and.b32  	%r3390, %r3389, 31;
	mad.lo.s32 	%r3391, %r3390, 768, %r5;
	shr.u32 	%r3392, %r3389, 4;
	and.b32  	%r3393, %r3392, 268435454;
	add.s32 	%r574, %r3391, %r3393;
	ld.shared.u16 	%rs77, [%r574];
	add.s16 	%rs321, %rs77, 1;
	st.shared.u16 	[%r574], %rs321;
	// begin inline asm
	shr.b32 %r3170, %r535, %r773;
	// end inline asm
	and.b32  	%r3394, %r3053, %r3170;
	and.b32  	%r3395, %r3394, 31;
	mad.lo.s32 	%r3396, %r3395, 768, %r5;
	shr.u32 	%r3397, %r3394, 4;
	and.b32  	%r3398, %r3397, 268435454;
	add.s32 	%r575, %r3396, %r3398;
	ld.shared.u16 	%rs78, [%r575];
	add.s16 	%rs322, %rs78, 1;
	st.shared.u16 	[%r575], %rs322;
	bar.sync 	0;
	shl.b32 	%r3399, %r4, 7;
	add.s32 	%r3400, %r5, %r3399;
	ld.shared.u32 	%r576, [%r3400];
	ld.shared.u32 	%r3401, [%r3400+4];
	ld.shared.u32 	%r3402, [%r3400+8];
	ld.shared.u32 	%r3403, [%r3400+12];
	ld.shared.u32 	%r3404, [%r3400+16];
	ld.shared.u32 	%r3405, [%r3400+20];
	ld.shared.u32 	%r3406, [%r3400+24];
	ld.shared.u32 	%r3407, [%r3400+28];
	ld.shared.u32 	%r3408, [%r3400+32];
	ld.shared.u32 	%r3409, [%r3400+36];
	ld.shared.u32 	%r3410, [%r3400+40];
	ld.shared.u32 	%r3411, [%r3400+44];
	ld.shared.u32 	%r3412, [%r3400+48];
	ld.shared.u32 	%r3413, [%r3400+52];
	ld.shared.u32 	%r3414, [%r3400+56];
	ld.shared.u32 	%r3415, [%r3400+60];
	ld.shared.u32 	%r3416, [%r3400+64];
	ld.shared.u32 	%r3417, [%r3400+68];
	ld.shared.u32 	%r3418, [%r3400+72];
	ld.shared.u32 	%r3419, [%r3400+76];
	ld.shared.u32 	%r3420, [%r3400+80];
	ld.shared.u32 	%r3421, [%r3400+84];
	ld.shared.u32 	%r3422, [%r3400+88];
	ld.shared.u32 	%r3423, [%r3400+92];
	ld.shared.u32 	%r3424, [%r3400+96];
	ld.shared.u32 	%r3425, [%r3400+100];
	ld.shared.u32 	%r3426, [%r3400+104];
	ld.shared.u32 	%r3427, [%r3400+108];
	ld.shared.u32 	%r3428, [%r3400+112];
	ld.shared.u32 	%r3429, [%r3400+116];
	ld.shared.u32 	%r3430, [%r3400+120];
	ld.shared.u32 	%r3431, [%r3400+124];
	ld.shared.u32 	%r3432, [%r3400+128];
	add.s32 	%r577, %r3401, %r576;
	add.s32 	%r578, %r3402, %r577;
	add.s32 	%r579, %r3403, %r578;
	add.s32 	%r580, %r3404, %r579;
	add.s32 	%r581, %r3405, %r580;
	add.s32 	%r582, %r3406, %r581;
	add.s32 	%r583, %r3407, %r582;
	add.s32 	%r584, %r3408, %r583;
	add.s32 	%r585, %r3409, %r584;
	add.s32 	%r586, %r3410, %r585;
	add.s32 	%r587, %r3411, %r586;
	add.s32 	%r588, %r3412, %r587;
	add.s32 	%r589, %r3413, %r588;
	add.s32 	%r590, %r3414, %r589;
	add.s32 	%r591, %r3415, %r590;
	add.s32 	%r592, %r3416, %r591;
	add.s32 	%r593, %r3417, %r592;
	add.s32 	%r594, %r3418, %r593;
	add.s32 	%r595, %r3419, %r594;
	add.s32 	%r596, %r3420, %r595;
	add.s32 	%r597, %r3421, %r596;
	add.s32 	%r598, %r3422, %r597;
	add.s32 	%r599, %r3423, %r598;
	add.s32 	%r600, %r3424, %r599;
	add.s32 	%r601, %r3425, %r600;
	add.s32 	%r602, %r3426, %r601;
	add.s32 	%r603, %r3427, %r602;
	add.s32 	%r604, %r3428, %r603;
	add.s32 	%r605, %r3429, %r604;
	add.s32 	%r606, %r3430, %r605;
	add.s32 	%r607, %r3431, %r606;
	add.s32 	%r3177, %r3432, %r607;
	mov.b32 	%r3175, 1;
	mov.b32 	%r3202, -1;
	// begin inline asm
	{  .reg .u32 r0;  .reg .pred p;  shfl.sync.up.b32 r0|p, %r3177, %r3175, %r3200, %r3202;  @p add.u32 r0, r0, %r3177;  mov.u32 %r3173, r0;}
	// end inline asm
	mov.b32 	%r3181, 2;
	// begin inline asm
	{  .reg .u32 r0;  .reg .pred p;  shfl.sync.up.b32 r0|p, %r3173, %r3181, %r3200, %r3202;  @p add.u32 r0, r0, %r3173;  mov.u32 %r3179, r0;}
	// end inline asm
	mov.b32 	%r3187, 4;
	// begin inline asm
	{  .reg .u32 r0;  .reg .pred p;  shfl.sync.up.b32 r0|p, %r3179, %r3187, %r3200, %r3202;  @p add.u32 r0, r0, %r3179;  mov.u32 %r3185, r0;}
	// end inline asm
	mov.b32 	%r3193, 8;
	// begin inline asm
	{  .reg .u32 r0;  .reg .pred p;  shfl.sync.up.b32 r0|p, %r3185, %r3193, %r3200, %r3202;  @p add.u32 r0, r0, %r3185;  mov.u32 %r3191, r0;}
	// end inline asm
	mov.b32 	%r3199, 16;
	// begin inline asm
	{  .reg .u32 r0;  .reg .pred p;  shfl.sync.up.b32 r0|p, %r3191, %r3199, %r3200, %r3202;  @p add.u32 r0, r0, %r3191;  mov.u32 %r3197, r0;}
	// end inline asm
	setp.ne.s32 	%p168, %r1614, 31;
	@%p168 bra 	$L__BB2_137;
	shr.u32 	%r3433, %r4, 3;
	and.b32  	%r3434, %r3433, 124;
	mov.u32 	%r3435, _ZZN3cub18CUB_300001_SM_10006detail10radix_sort30DeviceSegmentedRadixSortKernelINS1_5radix10policy_hubIjNS0_8NullTypeEiE10Policy1000ELb0ELNS0_9SortOrderE0EjS6_PjSA_iNS1_21identity_decomposer_tEEEvPKT2_PSC_PKT3_PSG_T4_T5_iiiT7_E12temp_storage;
	add.s32 	%r3436, %r3435, %r3434;
	st.shared.u32 	[%r3436+25344], %r3197;
$L__BB2_137:
	sub.s32 	%r3437, %r3197, %r3177;
	bar.sync 	0;
	ld.shared.v4.u32 	{%r3438, %r3439, %r3440, %r3441}, [_ZZN3cub18CUB_300001_SM_10006detail10radix_sort30DeviceSegmentedRadixSortKernelINS1_5radix10policy_hubIjNS0_8NullTypeEiE10Policy1000ELb0ELNS0_9SortOrderE0EjS6_PjSA_iNS1_21identity_decomposer_tEEEvPKT2_PSC_PKT3_PSG_T4_T5_iiiT7_E12temp_storage+25344];
	shr.u32 	%r3442, %r4, 5;
	add.s32 	%r3443, %r3439, %r3438;
	setp.eq.s32 	%p169, %r3442, 2;
	selp.b32 	%r3444, %r3443, %r3438, %p169;
	add.s32 	%r3445, %r3443, %r3440;
	setp.eq.s32 	%p170, %r3442, 3;
	selp.b32 	%r3446, %r3445, %r3444, %p170;
	add.s32 	%r3447, %r3445, %r3441;
	setp.eq.s32 	%p171, %r3442, 4;
	selp.b32 	%r3448, %r3447, %r3446, %p171;
	ld.shared.v2.u32 	{%r3449, %r3450}, [_ZZN3cub18CUB_300001_SM_10006detail10radix_sort30DeviceSegmentedRadixSortKernelINS1_5radix10policy_hubIjNS0_8NullTypeEiE10Policy1000ELb0ELNS0_9SortOrderE0EjS6_PjSA_iNS1_21identity_decomposer_tEEEvPKT2_PSC_PKT3_PSG_T4_T5_iiiT7_E12temp_storage+25360];
	add.s32 	%r3451, %r3447, %r3449;
	setp.eq.s32 	%p172, %r3442, 5;
	selp.b32 	%r3452, %r3451, %r3448, %p172;
	add.s32 	%r610, %r3451, %r3450;
	setp.gt.u32 	%p173, %r4, 31;
	setp.ne.s32 	%p174, %r1614, 0;
	selp.b32 	%r3453, %r3437, 0, %p174;
	add.s32 	%r3454, %r3452, %r3453;
	or.pred  	%p175, %p173, %p174;
	selp.b32 	%r4209, %r3454, %r3437, %p173;
	@%p175 bra 	$L__BB2_139;
	shl.b32 	%r4209, %r610, 16;
	st.shared.u32 	[_ZZN3cub18CUB_300001_SM_10006detail10radix_sort30DeviceSegmentedRadixSortKernelINS1_5radix10policy_hubIjNS0_8NullTypeEiE10Policy1000ELb0ELNS0_9SortOrderE0EjS6_PjSA_iNS1_21identity_decomposer_tEEEvPKT2_PSC_PKT3_PSG_T4_T5_iiiT7_E12temp_storage+25376], %r4209;
$L__BB2_139:
	bar.sync 	0;
	setp.eq.s32 	%p176, %r4, 0;
	@%p176 bra 	$L__BB2_141;
	ld.shared.u32 	%r3455, [_ZZN3cub18CUB_300001_SM_10006detail10radix_sort30DeviceSegmentedRadixSortKernelINS1_5radix10policy_hubIjNS0_8NullTypeEiE10Policy1000ELb0ELNS0_9SortOrderE0EjS6_PjSA_iNS1_21identity_decomposer_tEEEvPKT2_PSC_PKT3_PSG_T4_T5_iiiT7_E12temp_storage+25376];
	add.s32 	%r4209, %r3455, %r4209;
$L__BB2_141:
	add.s32 	%r3457, %r576, %r4209;
	add.s32 	%r3458, %r577, %r4209;
	add.s32 	%r3459, %r578, %r4209;
	add.s32 	%r3460, %r579, %r4209;
	add.s32 	%r3461, %r580, %r4209;
	add.s32 	%r3462, %r581, %r4209;
	add.s32 	%r3463, %r582, %r4209;
	add.s32 	%r3464, %r583, %r4209;
	add.s32 	%r3465, %r584, %r4209;
	add.s32 	%r3466, %r585, %r4209;
	add.s32 	%r3467, %r586, %r4209;
	add.s32 	%r3468, %r587, %r4209;
	add.s32 	%r3469, %r588, %r4209;
	add.s32 	%r3470, %r589, %r4209;
	add.s32 	%r3471, %r590, %r4209;
	add.s32 	%r3472, %r591, %r4209;
	add.s32 	%r3473, %r592, %r4209;
	add.s32 	%r3474, %r593, %r4209;
	add.s32 	%r3475, %r594, %r4209;
	add.s32 	%r3476, %r595, %r4209;
	add.s32 	%r3477, %r596, %r4209;
	add.s32 	%r3478, %r597, %r4209;
	add.s32 	%r3479, %r598, %r4209;
	add.s32 	%r3480, %r599, %r4209;
	add.s32 	%r3481, %r600, %r4209;
	add.s32 	%r3482, %r601, %r4209;
	add.s32 	%r3483, %r602, %r4209;
	add.s32 	%r3484, %r603, %r4209;
	add.s32 	%r3485, %r604, %r4209;
	add.s32 	%r3486, %r605, %r4209;
	add.s32 	%r3487, %r606, %r4209;
	add.s32 	%r3488, %r607, %r4209;
	st.shared.u32 	[%r3400], %r4209;
	st.shared.u32 	[%r3400+4], %r3457;
	st.shared.u32 	[%r3400+8], %r3458;
	st.shared.u32 	[%r3400+12], %r3459;
	st.shared.u32 	[%r3400+16], %r3460;
	st.shared.u32 	[%r3400+20], %r3461;
	st.shared.u32 	[%r3400+24], %r3462;
	st.shared.u32 	[%r3400+28], %r3463;
	st.shared.u32 	[%r3400+32], %r3464;
	st.shared.u32 	[%r3400+36], %r3465;
	st.shared.u32 	[%r3400+40], %r3466;
	st.shared.u32 	[%r3400+44], %r3467;
	st.shared.u32 	[%r3400+48], %r3468;
	st.shared.u32 	[%r3400+52], %r3469;
	st.shared.u32 	[%r3400+56], %r3470;
	st.shared.u32 	[%r3400+60], %r3471;
	st.shared.u32 	[%r3400+64], %r3472;
	st.shared.u32 	[%r3400+68], %r3473;
	st.shared.u32 	[%r3400+72], %r3474;
	st.shared.u32 	[%r3400+76], %r3475;
	st.shared.u32 	[%r3400+80], %r3476;
	st.shared.u32 	[%r3400+84], %r3477;
	st.shared.u32 	[%r3400+88], %r3478;
	st.shared.u32 	[%r3400+92], %r3479;
	st.shared.u32 	[%r3400+96], %r3480;
	st.shared.u32 	[%r3400+100], %r3481;
	st.shared.u32 	[%r3400+104], %r3482;
	st.shared.u32 	[%r3400+108], %r3483;
	st.shared.u32 	[%r3400+112], %r3484;
	st.shared.u32 	[%r3400+116], %r3485;
	st.shared.u32 	[%r3400+120], %r3486;
	st.shared.u32 	[%r3400+124], %r3487;
	st.shared.u32 	[%r3400+128], %r3488;
	bar.sync 	0;
	cvt.u32.u16 	%r3491, %rs40;
	ld.shared.u16 	%r3492, [%r537];
	add.s32 	%r616, %r3492, %r3491;
	cvt.u32.u16 	%r3493, %rs41;
	ld.shared.u16 	%r3494, [%r538];
	add.s32 	%r617, %r3494, %r3493;
	cvt.u32.u16 	%r3495, %rs42;
	ld.shared.u16 	%r3496, [%r539];
	add.s32 	%r618, %r3496, %r3495;
	cvt.u32.u16 	%r3497, %rs43;
	ld.shared.u16 	%r3498, [%r540];
	add.s32 	%r619, %r3498, %r3497;
	cvt.u32.u16 	%r3499, %rs44;
	ld.shared.u16 	%r3500, [%r541];
	add.s32 	%r620, %r3500, %r3499;
	cvt.u32.u16 	%r3501, %rs45;
	ld.shared.u16 	%r3502, [%r542];
	add.s32 	%r621, %r3502, %r3501;
	cvt.u32.u16 	%r3503, %rs46;
	ld.shared.u16 	%r3504, [%r543];
	add.s32 	%r622, %r3504, %r3503;
	cvt.u32.u16 	%r3505, %rs47;
	ld.shared.u16 	%r3506, [%r544];
	add.s32 	%r623, %r3506, %r3505;
	cvt.u32.u16 	%r3507, %rs48;
	ld.shared.u16 	%r3508, [%r545];
	add.s32 	%r624, %r3508, %r3507;
	cvt.u32.u16 	%r3509, %rs49;
	ld.shared.u16 	%r3510, [%r546];
	add.s32 	%r625, %r3510, %r3509;
	cvt.u32.u16 	%r3511, %rs50;
	ld.shared.u16 	%r3512, [%r547];
	add.s32 	%r626, %r3512, %r3511;
	cvt.u32.u16 	%r3513, %rs51;
	ld.shared.u16 	%r3514, [%r548];
	add.s32 	%r627, %r3514, %r3513;
	cvt.u32.u16 	%r3515, %rs52;
	ld.shared.u16 	%r3516, [%r549];
	add.s32 	%r628, %r3516, %r3515;
	cvt.u32.u16 	%r3517, %rs53;
	ld.shared.u16 	%r3518, [%r550];
	add.s32 	%r629, %r3518, %r3517;
	cvt.u32.u16 	%r3519, %rs54;
	ld.shared.u16 	%r3520, [%r551];
	add.s32 	%r630, %r3520, %r3519;
	cvt.u32.u16 	%r3521, %rs55;
	ld.shared.u16 	%r3522, [%r552];
	add.s32 	%r631, %r3522, %r3521;
	cvt.u32.u16 	%r3523, %rs56;
	ld.shared.u16 	%r3524, [%r553];
	add.s32 	%r632, %r3524, %r3523;
	cvt.u32.u16 	%r3525, %rs57;
	ld.shared.u16 	%r3526, [%r554];
	add.s32 	%r633, %r3526, %r3525;
	cvt.u32.u16 	%r3527, %rs58;
	ld.shared.u16 	%r3528, [%r555];
	add.s32 	%r634, %r3528, %r3527;
	cvt.u32.u16 	%r3529, %rs59;
	ld.shared.u16 	%r3530, [%r556];
	add.s32 	%r635, %r3530, %r3529;
	cvt.u32.u16 	%r3531, %rs60;
	ld.shared.u16 	%r3532, [%r557];
	add.s32 	%r636, %r3532, %r3531;
	cvt.u32.u16 	%r3533, %rs61;
	ld.shared.u16 	%r3534, [%r558];
	add.s32 	%r637, %r3534, %r3533;
	cvt.u32.u16 	%r3535, %rs62;
	ld.shared.u16 	%r3536, [%r559];
	add.s32 	%r638, %r3536, %r3535;
	cvt.u32.u16 	%r3537, %rs63;
	ld.shared.u16 	%r3538, [%r560];
	add.s32 	%r639, %r3538, %r3537;
	cvt.u32.u16 	%r3539, %rs64;
	ld.shared.u16 	%r3540, [%r561];
	add.s32 	%r640, %r3540, %r3539;
	cvt.u32.u16 	%r3541, %rs65;
	ld.shared.u16 	%r3542, [%r562];
	add.s32 	%r641, %r3542, %r3541;
	cvt.u32.u16 	%r3543, %rs66;
	ld.shared.u16 	%r3544, [%r563];
	add.s32 	%r642, %r3544, %r3543;
	cvt.u32.u16 	%r3545, %rs67;
	ld.shared.u16 	%r3546, [%r564];
	add.s32 	%r643, %r3546, %r3545;
	cvt.u32.u16 	%r3547, %rs68;
	ld.shared.u16 	%r3548, [%r565];
	add.s32 	%r644, %r3548, %r3547;
	cvt.u32.u16 	%r3549, %rs69;
	ld.shared.u16 	%r3550, [%r566];
	add.s32 	%r645, %r3550, %r3549;
	cvt.u32.u16 	%r3551, %rs70;
	ld.shared.u16 	%r3552, [%r567];
	add.s32 	%r646, %r3552, %r3551;
	cvt.u32.u16 	%r3553, %rs71;
	ld.shared.u16 	%r3554, [%r568];
	add.s32 	%r647, %r3554, %r3553;
	cvt.u32.u16 	%r3555, %rs72;
	ld.shared.u16 	%r3556, [%r569];
	add.s32 	%r648, %r3556, %r3555;
	cvt.u32.u16 	%r3557, %rs73;
	ld.shared.u16 	%r3558, [%r570];
	add.s32 	%r649, %r3558, %r3557;
	cvt.u32.u16 	%r3559, %rs74;
	ld.shared.u16 	%r3560, [%r571];
	add.s32 	%r650, %r3560, %r3559;
	cvt.u32.u16 	%r3561, %rs75;
	ld.shared.u16 	%r3562, [%r572];
	add.s32 	%r651, %r3562, %r3561;
	cvt.u32.u16 	%r3563, %rs76;
	ld.shared.u16 	%r3564, [%r573];
	add.s32 	%r652, %r3564, %r3563;
	cvt.u32.u16 	%r3565, %rs77;
	ld.shared.u16 	%r3566, [%r574];
	add.s32 	%r653, %r3566, %r3565;
	cvt.u32.u16 	%r3567, %rs78;
	ld.shared.u16 	%r3568, [%r575];
	add.s32 	%r654, %r3568, %r3567;
	setp.gt.u32 	%p177, %r4, 63;
	@%p177 bra 	$L__BB2_143;
	and.b32  	%r3569, %r4, 31;
	mov.u32 	%r3570, _ZZN3cub18CUB_300001_SM_10006detail10radix_sort30DeviceSegmentedRadixSortKernelINS1_5radix10policy_hubIjNS0_8NullTypeEiE10Policy1000ELb0ELNS0_9SortOrderE0EjS6_PjSA_iNS1_21identity_decomposer_tEEEvPKT2_PSC_PKT3_PSG_T4_T5_iiiT7_E12temp_storage;
	mad.lo.s32 	%r3571, %r3569, 768, %r3570;
	shr.u32 	%r3572, %r4, 4;
	and.b32  	%r3573, %r3572, 62;
	add.s32 	%r3574, %r3571, %r3573;
	ld.shared.u16 	%r4210, [%r3574];
$L__BB2_143:
	setp.gt.u32 	%p178, %r4, 63;
	bar.sync 	0;
	@%p178 bra 	$L__BB2_145;
	st.shared.u32 	[%r5], %r4210;
$L__BB2_145:
	setp.gt.u32 	%p179, %r4, 63;
	bar.sync 	0;
	bar.sync 	0;
	@%p179 bra 	$L__BB2_147;
	sub.s32 	%r3575, %r4165, %r4210;
	st.shared.u32 	[%r5+29952], %r3575;
$L__BB2_147:
	ld.param.u64 	%rd214, [_ZN3cub18CUB_300001_SM_10006detail10radix_sort30DeviceSegmentedRadixSortKernelINS1_5radix10policy_hubIjNS0_8NullTypeEiE10Policy1000ELb0ELNS0_9SortOrderE0EjS6_PjSA_iNS1_21identity_decomposer_tEEEvPKT2_PSC_PKT3_PSG_T4_T5_iiiT7__param_1];
	cvta.to.global.u64 	%rd13, %rd214;
	bar.sync 	0;
	shl.b32 	%r3579, %r616, 2;
	mov.u32 	%r3580, _ZZN3cub18CUB_300001_SM_10006detail10radix_sort30DeviceSegmentedRadixSortKernelINS1_5radix10policy_hubIjNS0_8NullTypeEiE10Policy1000ELb0ELNS0_9SortOrderE0EjS6_PjSA_iNS1_21identity_decomposer_tEEEvPKT2_PSC_PKT3_PSG_T4_T5_iiiT7_E12temp_storage;
	add.s32 	%r3581, %r3580, %r3579;
	st.shared.u32 	[%r3581], %r497;
	shl.b32 	%r3582, %r617, 2;
	add.s32 	%r3583, %r3580, %r3582;
	st.shared.u32 	[%r3583], %r498;
	shl.b32 	%r3584, %r618, 2;
	add.s32 	%r3585, %r3580, %r3584;
	st.shared.u32 	[%r3585], %r499;
	shl.b32 	%r3586, %r619, 2;
	add.s32 	%r3587, %r3580, %r3586;
	st.shared.u32 	[%r3587], %r500;
	shl.b32 	%r3588, %r620, 2;
	add.s32 	%r3589, %r3580, %r3588;
	st.shared.u32 	[%r3589], %r501;
	shl.b32 	%r3590, %r621, 2;
	add.s32 	%r3591, %r3580, %r3590;
	st.shared.u32 	[%r3591], %r502;
	shl.b32 	%r3592, %r622, 2;
	add.s32 	%r3593, %r3580, %r3592;
	st.shared.u32 	[%r3593], %r503;
	shl.b32 	%r3594, %r623, 2;
	add.s32 	%r3595, %r3580, %r3594;
	st.shared.u32 	[%r3595], %r504;
	shl.b32 	%r3596, %r624, 2;
	add.s32 	%r3597, %r3580, %r3596;
	st.shared.u32 	[%r3597], %r505;
	shl.b32 	%r3598, %r625, 2;
	add.s32 	%r3599, %r3580, %r3598;
	st.shared.u32 	[%r3599], %r506;
	shl.b32 	%r3600, %r626, 2;
	add.s32 	%r3601, %r3580, %r3600;
	st.shared.u32 	[%r3601], %r507;
	shl.b32 	%r3602, %r627, 2;
	add.s32 	%r3603, %r3580, %r3602;
	st.shared.u32 	[%r3603], %r508;
	shl.b32 	%r3604, %r628, 2;
	add.s32 	%r3605, %r3580, %r3604;
	st.shared.u32 	[%r3605], %r509;
	shl.b32 	%r3606, %r629, 2;
	add.s32 	%r3607, %r3580, %r3606;
	st.shared.u32 	[%r3607], %r510;
	shl.b32 	%r3608, %r630, 2;
	add.s32 	%r3609, %r3580, %r3608;
	st.shared.u32 	[%r3609], %r511;
	shl.b32 	%r3610, %r631, 2;
	add.s32 	%r3611, %r3580, %r3610;
	st.shared.u32 	[%r3611], %r512;
	shl.b32 	%r3612, %r632, 2;
	add.s32 	%r3613, %r3580, %r3612;
	st.shared.u32 	[%r3613], %r513;
	shl.b32 	%r3614, %r633, 2;
	add.s32 	%r3615, %r3580, %r3614;
	st.shared.u32 	[%r3615], %r514;
	shl.b32 	%r3616, %r634, 2;
	add.s32 	%r3617, %r3580, %r3616;
	st.shared.u32 	[%r3617], %r515;
	shl.b32 	%r3618, %r635, 2;
	add.s32 	%r3619, %r3580, %r3618;
	st.shared.u32 	[%r3619], %r516;
	shl.b32 	%r3620, %r636, 2;
	add.s32 	%r3621, %r3580, %r3620;
	st.shared.u32 	[%r3621], %r517;
	shl.b32 	%r3622, %r637, 2;
	add.s32 	%r3623, %r3580, %r3622;
	st.shared.u32 	[%r3623], %r518;
	shl.b32 	%r3624, %r638, 2;
	add.s32 	%r3625, %r3580, %r3624;
	st.shared.u32 	[%r3625], %r519;
	shl.b32 	%r3626, %r639, 2;
	add.s32 	%r3627, %r3580, %r3626;
	st.shared.u32 	[%r3627], %r520;
	shl.b32 	%r3628, %r640, 2;
	add.s32 	%r3629, %r3580, %r3628;
	st.shared.u32 	[%r3629], %r521;
	shl.b32 	%r3630, %r641, 2;
	add.s32 	%r3631, %r3580, %r3630;
	st.shared.u32 	[%r3631], %r522;
	shl.b32 	%r3632, %r642, 2;
	add.s32 	%r3633, %r3580, %r3632;
	st.shared.u32 	[%r3633], %r523;
	shl.b32 	%r3634, %r643, 2;
	add.s32 	%r3635, %r3580, %r3634;
	st.shared.u32 	[%r3635], %r524;
	shl.b32 	%r3636, %r644, 2;
	add.s32 	%r3637, %r3580, %r3636;
	st.shared.u32 	[%r3637], %r525;
	shl.b32 	%r3638, %r645, 2;
	add.s32 	%r3639, %r3580, %r3638;
	st.shared.u32 	[%r3639], %r526;
	shl.b32 	%r3640, %r646, 2;
	add.s32 	%r3641, %r3580, %r3640;
	st.shared.u32 	[%r3641], %r527;
	shl.b32 	%r3642, %r647, 2;
	add.s32 	%r3643, %r3580, %r3642;
	st.shared.u32 	[%r3643], %r528;
	shl.b32 	%r3644, %r648, 2;
	add.s32 	%r3645, %r3580, %r3644;
	st.shared.u32 	[%r3645], %r529;
	shl.b32 	%r3646, %r649, 2;
	add.s32 	%r3647, %r3580, %r3646;
	st.shared.u32 	[%r3647], %r530;
	shl.b32 	%r3648, %r650, 2;
	add.s32 	%r3649, %r3580, %r3648;
	st.shared.u32 	[%r3649], %r531;
	shl.b32 	%r3650, %r651, 2;
	add.s32 	%r3651, %r3580, %r3650;
	st.shared.u32 	[%r3651], %r532;
	shl.b32 	%r3652, %r652, 2;
	add.s32 	%r3653, %r3580, %r3652;
	st.shared.u32 	[%r3653], %r533;
	shl.b32 	%r3654, %r653, 2;
	add.s32 	%r3655, %r3580, %r3654;
	st.shared.u32 	[%r3655], %r534;
	shl.b32 	%r3656, %r654, 2;
	add.s32 	%r3657, %r3580, %r3656;
	st.shared.u32 	[%r3657], %r535;
	bar.sync 	0;
	ld.shared.u32 	%r657, [%r5];
	// begin inline asm
	shr.b32 %r3576, %r657, %r773;
	// end inline asm
	setp.ge.s32 	%p180, %r4, %r4114;
	@%p180 bra 	$L__BB2_149;
	and.b32  	%r3658, %r3053, %r3576;
	shl.b32 	%r3659, %r3658, 2;
	add.s32 	%r3661, %r3580, %r3659;
	ld.shared.u32 	%r3662, [%r3661+29952];
	add.s32 	%r3663, %r4, %r3662;
	mul.wide.u32 	%rd133, %r3663, 4;
	add.s64 	%rd134, %rd13, %rd133;
	st.global.u32 	[%rd134], %r657;
$L__BB2_149:
	ld.shared.u32 	%r659, [%r5+768];
	// begin inline asm
	shr.b32 %r3664, %r659, %r773;
	// end inline asm
	mov.u32 	%r3667, %tid.x;
	add.s32 	%r661, %r3667, 192;
	setp.ge.s32 	%p181, %r661, %r4114;
	@%p181 bra 	$L__BB2_151;
	and.b32  	%r3668, %r3053, %r3664;
	shl.b32 	%r3669, %r3668, 2;
	add.s32 	%r3671, %r3580, %r3669;
	ld.shared.u32 	%r3672, [%r3671+29952];
	add.s32 	%r3673, %r661, %r3672;
	mul.wide.u32 	%rd135, %r3673, 4;
	add.s64 	%rd136, %rd13, %rd135;
	st.global.u32 	[%rd136], %r659;
$L__BB2_151:
	ld.shared.u32 	%r662, [%r5+1536];
	// begin inline asm
	shr.b32 %r3674, %r662, %r773;
	// end inline asm
	add.s32 	%r664, %r3667, 384;
	setp.ge.s32 	%p182, %r664, %r4114;
	@%p182 bra 	$L__BB2_153;
	and.b32  	%r3678, %r3053, %r3674;
	shl.b32 	%r3679, %r3678, 2;
	add.s32 	%r3681, %r3580, %r3679;
	ld.shared.u32 	%r3682, [%r3681+29952];
	add.s32 	%r3683, %r664, %r3682;
	mul.wide.u32 	%rd137, %r3683, 4;
	add.s64 	%rd138, %rd13, %rd137;
	st.global.u32 	[%rd138], %r662;
$L__BB2_153:
	ld.shared.u32 	%r665, [%r5+2304];
	// begin inline asm
	shr.b32 %r3684, %r665, %r773;
	// end inline asm
	add.s32 	%r667, %r3667, 576;
	setp.ge.s32 	%p183, %r667, %r4114;
	@%p183 bra 	$L__BB2_155;
	and.b32  	%r3688, %r3053, %r3684;
	shl.b32 	%r3689, %r3688, 2;
	add.s32 	%r3691, %r3580, %r3689;
	ld.shared.u32 	%r3692, [%r3691+29952];
	add.s32 	%r3693, %r667, %r3692;
	mul.wide.u32 	%rd139, %r3693, 4;
	add.s64 	%rd140, %rd13, %rd139;
	st.global.u32 	[%rd140], %r665;
$L__BB2_155:
	ld.shared.u32 	%r668, [%r5+3072];
	// begin inline asm
	shr.b32 %r3694, %r668, %r773;
	// end inline asm
	add.s32 	%r670, %r3667, 768;
	setp.ge.s32 	%p184, %r670, %r4114;
	@%p184 bra 	$L__BB2_157;
	and.b32  	%r3698, %r3053, %r3694;
	shl.b32 	%r3699, %r3698, 2;
	add.s32 	%r3701, %r3580, %r3699;
	ld.shared.u32 	%r3702, [%r3701+29952];
	add.s32 	%r3703, %r670, %r3702;
	mul.wide.u32 	%rd141, %r3703, 4;
	add.s64 	%rd142, %rd13, %rd141;
	st.global.u32 	[%rd142], %r668;
$L__BB2_157:
	ld.shared.u32 	%r671, [%r5+3840];
	// begin inline asm
	shr.b32 %r3704, %r671, %r773;
	// end inline asm
	add.s32 	%r673, %r3667, 960;
	setp.ge.s32 	%p185, %r673, %r4114;
	@%p185 bra 	$L__BB2_159;
	and.b32  	%r3708, %r3053, %r3704;
	shl.b32 	%r3709, %r3708, 2;
	add.s32 	%r3711, %r3580, %r3709;
	ld.shared.u32 	%r3712, [%r3711+29952];
	add.s32 	%r3713, %r673, %r3712;
	mul.wide.u32 	%rd143, %r3713, 4;
	add.s64 	%rd144, %rd13, %rd143;
	st.global.u32 	[%rd144], %r671;
$L__BB2_159:
	ld.shared.u32 	%r674, [%r5+4608];
	// begin inline asm
	shr.b32 %r3714, %r674, %r773;
	// end inline asm
	add.s32 	%r676, %r3667, 1152;
	setp.ge.s32 	%p186, %r676, %r4114;
	@%p186 bra 	$L__BB2_161;
	and.b32  	%r3718, %r3053, %r3714;
	shl.b32 	%r3719, %r3718, 2;
	add.s32 	%r3721, %r3580, %r3719;
	ld.shared.u32 	%r3722, [%r3721+29952];
	add.s32 	%r3723, %r676, %r3722;
	mul.wide.u32 	%rd145, %r3723, 4;
	add.s64 	%rd146, %rd13, %rd145;
	st.global.u32 	[%rd146], %r674;
$L__BB2_161:
	ld.shared.u32 	%r677, [%r5+5376];
	// begin inline asm
	shr.b32 %r3724, %r677, %r773;
	// end inline asm
	add.s32 	%r679, %r3667, 1344;
	setp.ge.s32 	%p187, %r679, %r4114;
	@%p187 bra 	$L__BB2_163;
	and.b32  	%r3728, %r3053, %r3724;
	shl.b32 	%r3729, %r3728, 2;
	add.s32 	%r3731, %r3580, %r3729;
	ld.shared.u32 	%r3732, [%r3731+29952];
	add.s32 	%r3733, %r679, %r3732;
	mul.wide.u32 	%rd147, %r3733, 4;
	add.s64 	%rd148, %rd13, %rd147;
	st.global.u32 	[%rd148], %r677;
$L__BB2_163:
	ld.shared.u32 	%r680, [%r5+6144];
	// begin inline asm
	shr.b32 %r3734, %r680, %r773;
	// end inline asm
	add.s32 	%r682, %r3667, 1536;
	setp.ge.s32 	%p188, %r682, %r4114;
	@%p188 bra 	$L__BB2_165;
	and.b32  	%r3738, %r3053, %r3734;
	shl.b32 	%r3739, %r3738, 2;
	add.s32 	%r3741, %r3580, %r3739;
	ld.shared.u32 	%r3742, [%r3741+29952];
	add.s32 	%r3743, %r682, %r3742;
	mul.wide.u32 	%rd149, %r3743, 4;
	add.s64 	%rd150, %rd13, %rd149;
	st.global.u32 	[%rd150], %r680;
$L__BB2_165:
	ld.shared.u32 	%r683, [%r5+6912];
	// begin inline asm
	shr.b32 %r3744, %r683, %r773;
	// end inline asm
	add.s32 	%r685, %r3667, 1728;
	setp.ge.s32 	%p189, %r685, %r4114;
	@%p189 bra 	$L__BB2_167;
	and.b32  	%r3748, %r3053, %r3744;
	shl.b32 	%r3749, %r3748, 2;
	add.s32 	%r3751, %r3580, %r3749;
	ld.shared.u32 	%r3752, [%r3751+29952];
	add.s32 	%r3753, %r685, %r3752;
	mul.wide.u32 	%rd151, %r3753, 4;
	add.s64 	%rd152, %rd13, %rd151;
	st.global.u32 	[%rd152], %r683;
$L__BB2_167:
	ld.shared.u32 	%r686, [%r5+7680];
	// begin inline asm
	shr.b32 %r3754, %r686, %r773;
	// end inline asm
	add.s32 	%r688, %r3667, 1920;
	setp.ge.s32 	%p190, %r688, %r4114;
	@%p190 bra 	$L__BB2_169;
	and.b32  	%r3758, %r3053, %r3754;
	shl.b32 	%r3759, %r3758, 2;
	add.s32 	%r3761, %r3580, %r3759;
	ld.shared.u32 	%r3762, [%r3761+29952];
	add.s32 	%r3763, %r688, %r3762;
	mul.wide.u32 	%rd153, %r3763, 4;
	add.s64 	%rd154, %rd13, %rd153;
	st.global.u32 	[%rd154], %r686;
$L__BB2_169:
	ld.shared.u32 	%r689, [%r5+8448];
	// begin inline asm
	shr.b32 %r3764, %r689, %r773;
	// end inline asm
	add.s32 	%r691, %r3667, 2112;
	setp.ge.s32 	%p191, %r691, %r4114;
	@%p191 bra 	$L__BB2_171;
	and.b32  	%r3768, %r3053, %r3764;
	shl.b32 	%r3769, %r3768, 2;
	add.s32 	%r3771, %r3580, %r3769;
	ld.shared.u32 	%r3772, [%r3771+29952];
	add.s32 	%r3773, %r691, %r3772;
	mul.wide.u32 	%rd155, %r3773, 4;
	add.s64 	%rd156, %rd13, %rd155;
	st.global.u32 	[%rd156], %r689;
$L__BB2_171:
	ld.shared.u32 	%r692, [%r5+9216];
	// begin inline asm
	shr.b32 %r3774, %r692, %r773;
	// end inline asm
	add.s32 	%r694, %r3667, 2304;
	setp.ge.s32 	%p192, %r694, %r4114;
	@%p192 bra 	$L__BB2_173;
	and.b32  	%r3778, %r3053, %r3774;
	shl.b32 	%r3779, %r3778, 2;
	add.s32 	%r3781, %r3580, %r3779;
	ld.shared.u32 	%r3782, [%r3781+29952];
	add.s32 	%r3783, %r694, %r3782;
	mul.wide.u32 	%rd157, %r3783, 4;
	add.s64 	%rd158, %rd13, %rd157;
	st.global.u32 	[%rd158], %r692;
$L__BB2_173:
	ld.shared.u32 	%r695, [%r5+9984];
	// begin inline asm
	shr.b32 %r3784, %r695, %r773;
	// end inline asm
	add.s32 	%r697, %r3667, 2496;
	setp.ge.s32 	%p193, %r697, %r4114;
	@%p193 bra 	$L__BB2_175;
	and.b32  	%r3788, %r3053, %r3784;
	shl.b32 	%r3789, %r3788, 2;
	add.s32 	%r3791, %r3580, %r3789;
	ld.shared.u32 	%r3792, [%r3791+29952];
	add.s32 	%r3793, %r697, %r3792;
	mul.wide.u32 	%rd159, %r3793, 4;
	add.s64 	%rd160, %rd13, %rd159;
	st.global.u32 	[%rd160], %r695;
$L__BB2_175:
	ld.shared.u32 	%r698, [%r5+10752];
	// begin inline asm
	shr.b32 %r3794, %r698, %r773;
	// end inline asm
	add.s32 	%r700, %r3667, 2688;
	setp.ge.s32 	%p194, %r700, %r4114;
	@%p194 bra 	$L__BB2_177;
	and.b32  	%r3798, %r3053, %r3794;
	shl.b32 	%r3799, %r3798, 2;
	add.s32 	%r3801, %r3580, %r3799;
	ld.shared.u32 	%r3802, [%r3801+29952];
	add.s32 	%r3803, %r700, %r3802;
	mul.wide.u32 	%rd161, %r3803, 4;
	add.s64 	%rd162, %rd13, %rd161;
	st.global.u32 	[%rd162], %r698;
$L__BB2_177:
	ld.shared.u32 	%r701, [%r5+11520];
	// begin inline asm
	shr.b32 %r3804, %r701, %r773;
	// end inline asm
	add.s32 	%r703, %r3667, 2880;
	setp.ge.s32 	%p195, %r703, %r4114;
	@%p195 bra 	$L__BB2_179;
	and.b32  	%r3808, %r3053, %r3804;
	shl.b32 	%r3809, %r3808, 2;
	add.s32 	%r3811, %r3580, %r3809;
	ld.shared.u32 	%r3812, [%r3811+29952];
	add.s32 	%r3813, %r703, %r3812;
	mul.wide.u32 	%rd163, %r3813, 4;
	add.s64 	%rd164, %rd13, %rd163;
	st.global.u32 	[%rd164], %r701;
$L__BB2_179:
	ld.shared.u32 	%r704, [%r5+12288];
	// begin inline asm
	shr.b32 %r3814, %r704, %r773;
	// end inline asm
	or.b32  	%r706, %r3667, 3072;
	setp.ge.s32 	%p196, %r706, %r4114;
	@%p196 bra 	$L__BB2_181;
	and.b32  	%r3818, %r3053, %r3814;
	shl.b32 	%r3819, %r3818, 2;
	add.s32 	%r3821, %r3580, %r3819;
	ld.shared.u32 	%r3822, [%r3821+29952];
	add.s32 	%r3823, %r706, %r3822;
	mul.wide.u32 	%rd165, %r3823, 4;
	add.s64 	%rd166, %rd13, %rd165;
	st.global.u32 	[%rd166], %r704;
$L__BB2_181:
	ld.shared.u32 	%r707, [%r5+13056];
	// begin inline asm
	shr.b32 %r3824, %r707, %r773;
	// end inline asm
	add.s32 	%r709, %r3667, 3264;
	setp.ge.s32 	%p197, %r709, %r4114;
	@%p197 bra 	$L__BB2_183;
	and.b32  	%r3828, %r3053, %r3824;
	shl.b32 	%r3829, %r3828, 2;
	add.s32 	%r3831, %r3580, %r3829;
	ld.shared.u32 	%r3832, [%r3831+29952];
	add.s32 	%r3833, %r709, %r3832;
	mul.wide.u32 	%rd167, %r3833, 4;
	add.s64 	%rd168, %rd13, %rd167;
	st.global.u32 	[%rd168], %r707;
$L__BB2_183:
	ld.shared.u32 	%r710, [%r5+13824];
	// begin inline asm
	shr.b32 %r3834, %r710, %r773;
	// end inline asm
	add.s32 	%r712, %r3667, 3456;
	setp.ge.s32 	%p198, %r712, %r4114;
	@%p198 bra 	$L__BB2_185;
	and.b32  	%r3838, %r3053, %r3834;
	shl.b32 	%r3839, %r3838, 2;
	add.s32 	%r3841, %r3580, %r3839;
	ld.shared.u32 	%r3842, [%r3841+29952];
	add.s32 	%r3843, %r712, %r3842;
	mul.wide.u32 	%rd169, %r3843, 4;
	add.s64 	%rd170, %rd13, %rd169;
	st.global.u32 	[%rd170], %r710;
$L__BB2_185:
	ld.shared.u32 	%r713, [%r5+14592];
	// begin inline asm
	shr.b32 %r3844, %r713, %r773;
	// end inline asm
	add.s32 	%r715, %r3667, 3648;
	setp.ge.s32 	%p199, %r715, %r4114;
	@%p199 bra 	$L__BB2_187;
	and.b32  	%r3848, %r3053, %r3844;
	shl.b32 	%r3849, %r3848, 2;
	add.s32 	%r3851, %r3580, %r3849;
	ld.shared.u32 	%r3852, [%r3851+29952];
	add.s32 	%r3853, %r715, %r3852;
	mul.wide.u32 	%rd171, %r3853, 4;
	add.s64 	%rd172, %rd13, %rd171;
	st.global.u32 	[%rd172], %r713;
$L__BB2_187:
	ld.shared.u32 	%r716, [%r5+15360];
	// begin inline asm
	shr.b32 %r3854, %r716, %r773;
	// end inline asm
	add.s32 	%r718, %r3667, 3840;
	setp.ge.s32 	%p200, %r718, %r4114;
	@%p200 bra 	$L__BB2_189;
	and.b32  	%r3858, %r3053, %r3854;
	shl.b32 	%r3859, %r3858, 2;
	add.s32 	%r3861, %r3580, %r3859;
	ld.shared.u32 	%r3862, [%r3861+29952];
	add.s32 	%r3863, %r718, %r3862;
	mul.wide.u32 	%rd173, %r3863, 4;
	add.s64 	%rd174, %rd13, %rd173;
	st.global.u32 	[%rd174], %r716;
$L__BB2_189:
	ld.shared.u32 	%r719, [%r5+16128];
	// begin inline asm
	shr.b32 %r3864, %r719, %r773;
	// end inline asm
	add.s32 	%r721, %r3667, 4032;
	setp.ge.s32 	%p201, %r721, %r4114;
	@%p201 bra 	$L__BB2_191;
	and.b32  	%r3868, %r3053, %r3864;
	shl.b32 	%r3869, %r3868, 2;
	add.s32 	%r3871, %r3580, %r3869;
	ld.shared.u32 	%r3872, [%r3871+29952];
	add.s32 	%r3873, %r721, %r3872;
	mul.wide.u32 	%rd175, %r3873, 4;
	add.s64 	%rd176, %rd13, %rd175;
	st.global.u32 	[%rd176], %r719;
$L__BB2_191:
	ld.shared.u32 	%r722, [%r5+16896];
	// begin inline asm
	shr.b32 %r3874, %r722, %r773;
	// end inline asm
	add.s32 	%r724, %r3667, 4224;
	setp.ge.s32 	%p202, %r724, %r4114;
	@%p202 bra 	$L__BB2_193;
	and.b32  	%r3878, %r3053, %r3874;
	shl.b32 	%r3879, %r3878, 2;
	add.s32 	%r3881, %r3580, %r3879;
	ld.shared.u32 	%r3882, [%r3881+29952];
	add.s32 	%r3883, %r724, %r3882;
	mul.wide.u32 	%rd177, %r3883, 4;
	add.s64 	%rd178, %rd13, %rd177;
	st.global.u32 	[%rd178], %r722;
$L__BB2_193:
	ld.shared.u32 	%r725, [%r5+17664];
	// begin inline asm
	shr.b32 %r3884, %r725, %r773;
	// end inline asm
	add.s32 	%r727, %r3667, 4416;
	setp.ge.s32 	%p203, %r727, %r4114;
	@%p203 bra 	$L__BB2_195;
	and.b32  	%r3888, %r3053, %r3884;
	shl.b32 	%r3889, %r3888, 2;
	add.s32 	%r3891, %r3580, %r3889;
	ld.shared.u32 	%r3892, [%r3891+29952];
	add.s32 	%r3893, %r727, %r3892;
	mul.wide.u32 	%rd179, %r3893, 4;
	add.s64 	%rd180, %rd13, %rd179;
	st.global.u32 	[%rd180], %r725;
$L__BB2_195:
	ld.shared.u32 	%r728, [%r5+18432];
	// begin inline asm
	shr.b32 %r3894, %r728, %r773;
	// end inline asm
	add.s32 	%r730, %r3667, 4608;
	setp.ge.s32 	%p204, %r730, %r4114;
	@%p204 bra 	$L__BB2_197;
	and.b32  	%r3898, %r3053, %r3894;
	shl.b32 	%r3899, %r3898, 2;
	add.s32 	%r3901, %r3580, %r3899;
	ld.shared.u32 	%r3902, [%r3901+29952];
	add.s32 	%r3903, %r730, %r3902;
	mul.wide.u32 	%rd181, %r3903, 4;
	add.s64 	%rd182, %rd13, %rd181;
	st.global.u32 	[%rd182], %r728;
$L__BB2_197:
	ld.shared.u32 	%r731, [%r5+19200];
	// begin inline asm
	shr.b32 %r3904, %r731, %r773;
	// end inline asm
	add.s32 	%r733, %r3667, 4800;
	setp.ge.s32 	%p205, %r733, %r4114;
	@%p205 bra 	$L__BB2_199;
	and.b32  	%r3908, %r3053, %r3904;
	shl.b32 	%r3909, %r3908, 2;
	add.s32 	%r3911, %r3580, %r3909;
	ld.shared.u32 	%r3912, [%r3911+29952];
	add.s32 	%r3913, %r733, %r3912;
	mul.wide.u32 	%rd183, %r3913, 4;
	add.s64 	%rd184, %rd13, %rd183;
	st.global.u32 	[%rd184], %r731;
$L__BB2_199:
	ld.shared.u32 	%r734, [%r5+19968];
	// begin inline asm
	shr.b32 %r3914, %r734, %r773;
	// end inline asm
	add.s32 	%r736, %r3667, 4992;
	setp.ge.s32 	%p206, %r736, %r4114;
	@%p206 bra 	$L__BB2_201;
	and.b32  	%r3918, %r3053, %r3914;
	shl.b32 	%r3919, %r3918, 2;
	add.s32 	%r3921, %r3580, %r3919;
	ld.shared.u32 	%r3922, [%r3921+29952];
	add.s32 	%r3923, %r736, %r3922;
	mul.wide.u32 	%rd185, %r3923, 4;
	add.s64 	%rd186, %rd13, %rd185;
	st.global.u32 	[%rd186], %r734;
$L__BB2_201:
	ld.shared.u32 	%r737, [%r5+20736];
	// begin inline asm
	shr.b32 %r3924, %r737, %r773;
	// end inline asm
	add.s32 	%r739, %r3667, 5184;
	setp.ge.s32 	%p207, %r739, %r4114;
	@%p207 bra 	$L__BB2_203;
	and.b32  	%r3928, %r3053, %r3924;
	shl.b32 	%r3929, %r3928, 2;
	add.s32 	%r3931, %r3580, %r3929;
	ld.shared.u32 	%r3932, [%r3931+29952];
	add.s32 	%r3933, %r739, %r3932;
	mul.wide.u32 	%rd187, %r3933, 4;
	add.s64 	%rd188, %rd13, %rd187;
	st.global.u32 	[%rd188], %r737;
$L__BB2_203:
	ld.shared.u32 	%r740, [%r5+21504];
	// begin inline asm
	shr.b32 %r3934, %r740, %r773;
	// end inline asm
	add.s32 	%r742, %r3667, 5376;
	setp.ge.s32 	%p208, %r742, %r4114;
	@%p208 bra 	$L__BB2_205;
	and.b32  	%r3938, %r3053, %r3934;
	shl.b32 	%r3939, %r3938, 2;
	add.s32 	%r3941, %r3580, %r3939;
	ld.shared.u32 	%r3942, [%r3941+29952];
	add.s32 	%r3943, %r742, %r3942;
	mul.wide.u32 	%rd189, %r3943, 4;
	add.s64 	%rd190, %rd13, %rd189;
	st.global.u32 	[%rd190], %r740;
$L__BB2_205:
	ld.shared.u32 	%r743, [%r5+22272];
	// begin inline asm
	shr.b32 %r3944, %r743, %r773;
	// end inline asm
	add.s32 	%r745, %r3667, 5568;
	setp.ge.s32 	%p209, %r745, %r4114;
	@%p209 bra 	$L__BB2_207;
	and.b32  	%r3948, %r3053, %r3944;
	shl.b32 	%r3949, %r3948, 2;
	add.s32 	%r3951, %r3580, %r3949;
	ld.shared.u32 	%r3952, [%r3951+29952];
	add.s32 	%r3953, %r745, %r3952;
	mul.wide.u32 	%rd191, %r3953, 4;
	add.s64 	%rd192, %rd13, %rd191;
	st.global.u32 	[%rd192], %r743;
$L__BB2_207:
	ld.shared.u32 	%r746, [%r5+23040];
	// begin inline asm
	shr.b32 %r3954, %r746, %r773;
	// end inline asm
	add.s32 	%r748, %r3667, 5760;
	setp.ge.s32 	%p210, %r748, %r4114;
	@%p210 bra 	$L__BB2_209;
	and.b32  	%r3958, %r3053, %r3954;
	shl.b32 	%r3959, %r3958, 2;
	add.s32 	%r3961, %r3580, %r3959;
	ld.shared.u32 	%r3962, [%r3961+29952];
	add.s32 	%r3963, %r748, %r3962;
	mul.wide.u32 	%rd193, %r3963, 4;
	add.s64 	%rd194, %rd13, %rd193;
	st.global.u32 	[%rd194], %r746;
$L__BB2_209:
	ld.shared.u32 	%r749, [%r5+23808];
	// begin inline asm
	shr.b32 %r3964, %r749, %r773;
	// end inline asm
	add.s32 	%r751, %r3667, 5952;
	setp.ge.s32 	%p211, %r751, %r4114;
	@%p211 bra 	$L__BB2_211;
	and.b32  	%r3968, %r3053, %r3964;
	shl.b32 	%r3969, %r3968, 2;
	add.s32 	%r3971, %r3580, %r3969;
	ld.shared.u32 	%r3972, [%r3971+29952];
	add.s32 	%r3973, %r751, %r3972;
	mul.wide.u32 	%rd195, %r3973, 4;
	add.s64 	%rd196, %rd13, %rd195;
	st.global.u32 	[%rd196], %r749;
$L__BB2_211:
	ld.shared.u32 	%r752, [%r5+24576];
	// begin inline asm
	shr.b32 %r3974, %r752, %r773;
	// end inline asm
	or.b32  	%r754, %r3667, 6144;
	setp.ge.s32 	%p212, %r754, %r4114;
	@%p212 bra 	$L__BB2_213;
	and.b32  	%r3978, %r3053, %r3974;
	shl.b32 	%r3979, %r3978, 2;
	add.s32 	%r3981, %r3580, %r3979;
	ld.shared.u32 	%r3982, [%r3981+29952];
	add.s32 	%r3983, %r754, %r3982;
	mul.wide.u32 	%rd197, %r3983, 4;
	add.s64 	%rd198, %rd13, %rd197;
	st.global.u32 	[%rd198], %r752;
$L__BB2_213:
	ld.shared.u32 	%r755, [%r5+25344];
	// begin inline asm
	shr.b32 %r3984, %r755, %r773;
	// end inline asm
	add.s32 	%r757, %r3667, 6336;
	setp.ge.s32 	%p213, %r757, %r4114;
	@%p213 bra 	$L__BB2_215;
	and.b32  	%r3988, %r3053, %r3984;
	shl.b32 	%r3989, %r3988, 2;
	add.s32 	%r3991, %r3580, %r3989;
	ld.shared.u32 	%r3992, [%r3991+29952];
	add.s32 	%r3993, %r757, %r3992;
	mul.wide.u32 	%rd199, %r3993, 4;
	add.s64 	%rd200, %rd13, %rd199;
	st.global.u32 	[%rd200], %r755;
$L__BB2_215:
	ld.shared.u32 	%r758, [%r5+26112];
	// begin inline asm
	shr.b32 %r3994, %r758, %r773;
	// end inline asm
	add.s32 	%r760, %r3667, 6528;
	setp.ge.s32 	%p214, %r760, %r4114;
	@%p214 bra 	$L__BB2_217;
	and.b32  	%r3998, %r3053, %r3994;
	shl.b32 	%r3999, %r3998, 2;
	add.s32 	%r4001, %r3580, %r3999;
	ld.shared.u32 	%r4002, [%r4001+29952];
	add.s32 	%r4003, %r760, %r4002;
	mul.wide.u32 	%rd201, %r4003, 4;
	add.s64 	%rd202, %rd13, %rd201;
	st.global.u32 	[%rd202], %r758;
$L__BB2_217:
	ld.shared.u32 	%r761, [%r5+26880];
	// begin inline asm
	shr.b32 %r4004, %r761, %r773;
	// end inline asm
	add.s32 	%r763, %r3667, 6720;
	setp.ge.s32 	%p215, %r763, %r4114;
	@%p215 bra 	$L__BB2_219;
	and.b32  	%r4008, %r3053, %r4004;
	shl.b32 	%r4009, %r4008, 2;
	add.s32 	%r4011, %r3580, %r4009;
	ld.shared.u32 	%r4012, [%r4011+29952];
	add.s32 	%r4013, %r763, %r4012;
	mul.wide.u32 	%rd203, %r4013, 4;
	add.s64 	%rd204, %rd13, %rd203;
	st.global.u32 	[%rd204], %r761;
$L__BB2_219:
	ld.shared.u32 	%r764, [%r5+27648];
	// begin inline asm
	shr.b32 %r4014, %r764, %r773;
	// end inline asm
	add.s32 	%r766, %r3667, 6912;
	setp.ge.s32 	%p216, %r766, %r4114;
	@%p216 bra 	$L__BB2_221;
	and.b32  	%r4018, %r3053, %r4014;
	shl.b32 	%r4019, %r4018, 2;
	add.s32 	%r4021, %r3580, %r4019;
	ld.shared.u32 	%r4022, [%r4021+29952];
	add.s32 	%r4023, %r766, %r4022;
	mul.wide.u32 	%rd205, %r4023, 4;
	add.s64 	%rd206, %rd13, %rd205;
	st.global.u32 	[%rd206], %r764;
$L__BB2_221:
	ld.shared.u32 	%r767, [%r5+28416];
	// begin inline asm
	shr.b32 %r4024, %r767, %r773;
	// end inline asm
	add.s32 	%r769, %r3667, 7104;
	setp.ge.s32 	%p217, %r769, %r4114;
	@%p217 bra 	$L__BB2_223;
	and.b32  	%r4028, %r3053, %r4024;
	shl.b32 	%r4029, %r4028, 2;
	add.s32 	%r4031, %r3580, %r4029;
	ld.shared.u32 	%r4032, [%r4031+29952];
	add.s32 	%r4033, %r769, %r4032;
	mul.wide.u32 	%rd207, %r4033, 4;
	add.s64 	%rd208, %rd13, %rd207;
	st.global.u32 	[%rd208], %r767;
$L__BB2_223:
	ld.shared.u32 	%r770, [%r5+29184];
	// begin inline asm
	shr.b32 %r4034, %r770, %r773;
	// end inline asm
	and.b32  	%r771, %r3053, %r4034;
	add.s32 	%r772, %r3667, 7296;
	setp.ge.s32 	%p218, %r772, %r4114;
	@%p218 bra 	$L__BB2_385;
	shl.b32 	%r4038, %r771, 2;
	add.s32 	%r4040, %r3580, %r4038;
	ld.shared.u32 	%r4041, [%r4040+29952];
	add.s32 	%r4042, %r772, %r4041;
	mul.wide.u32 	%rd209, %r4042, 4;
	add.s64 	%rd210, %rd13, %rd209;
	st.global.u32 	[%rd210], %r770;
	bra.uni 	$L__BB2_385;
$L__BB2_225:
	setp.lt.s32 	%p30, %r4114, 7488;
	@%p30 bra 	$L__BB2_228;
	add.s64 	%rd7, %rd1, 14592;
	add.s64 	%rd8, %rd2, 14592;
$L__BB2_227:
	cvt.s64.s32 	%rd35, %r4113;
	add.s64 	%rd36, %rd3, %rd35;
	shl.b64 	%rd37, %rd36, 2;
	add.s64 	%rd38, %rd7, %rd37;
	add.s64 	%rd39, %rd8, %rd37;
	ld.global.u32 	%r1905, [%rd38+-14592];
	ld.global.u32 	%r1906, [%rd38+-13824];
	ld.global.u32 	%r1907, [%rd38+-13056];
	ld.global.u32 	%r1908, [%rd38+-12288];
	ld.global.u32 	%r1909, [%rd38+-11520];
	ld.global.u32 	%r1910, [%rd38+-10752];
	ld.global.u32 	%r1911, [%rd38+-9984];
	ld.global.u32 	%r1912, [%rd38+-9216];
	ld.global.u32 	%r1913, [%rd38+-8448];
	ld.global.u32 	%r1914, [%rd38+-7680];
	ld.global.u32 	%r1915, [%rd38+-6912];
	ld.global.u32 	%r1916, [%rd38+-6144];
	ld.global.u32 	%r1917, [%rd38+-5376];
	ld.global.u32 	%r1918, [%rd38+-4608];
	ld.global.u32 	%r1919, [%rd38+-3840];
	ld.global.u32 	%r1920, [%rd38+-3072];
	ld.global.u32 	%r1921, [%rd38+-2304];
	ld.global.u32 	%r1922, [%rd38+-1536];
	ld.global.u32 	%r1923, [%rd38+-768];
	ld.global.u32 	%r1924, [%rd38];
	ld.global.u32 	%r1925, [%rd38+768];
	ld.global.u32 	%r1926, [%rd38+1536];
	ld.global.u32 	%r1927, [%rd38+2304];
	ld.global.u32 	%r1928, [%rd38+3072];
	ld.global.u32 	%r1929, [%rd38+3840];
	ld.global.u32 	%r1930, [%rd38+4608];
	ld.global.u32 	%r1931, [%rd38+5376];
	ld.global.u32 	%r1932, [%rd38+6144];
	ld.global.u32 	%r1933, [%rd38+6912];
	ld.global.u32 	%r1934, [%rd38+7680];
	ld.global.u32 	%r1935, [%rd38+8448];
	ld.global.u32 	%r1936, [%rd38+9216];
	ld.global.u32 	%r1937, [%rd38+9984];
	ld.global.u32 	%r1938, [%rd38+10752];
	ld.global.u32 	%r1939, [%rd38+11520];
	ld.global.u32 	%r1940, [%rd38+12288];
	ld.global.u32 	%r1941, [%rd38+13056];
	ld.global.u32 	%r1942, [%rd38+13824];
	ld.global.u32 	%r1943, [%rd38+14592];
	bar.sync 	0;
	st.global.u32 	[%rd39+-14592], %r1905;
	st.global.u32 	[%rd39+-13824], %r1906;
	st.global.u32 	[%rd39+-13056], %r1907;
	st.global.u32 	[%rd39+-12288], %r1908;
	st.global.u32 	[%rd39+-11520], %r1909;
	st.global.u32 	[%rd39+-10752], %r1910;
	st.global.u32 	[%rd39+-9984], %r1911;
	st.global.u32 	[%rd39+-9216], %r1912;
	st.global.u32 	[%rd39+-8448], %r1913;
	st.global.u32 	[%rd39+-7680], %r1914;
	st.global.u32 	[%rd39+-6912], %r1915;
	st.global.u32 	[%rd39+-6144], %r1916;
	st.global.u32 	[%rd39+-5376], %r1917;
	st.global.u32 	[%rd39+-4608], %r1918;
	st.global.u32 	[%rd39+-3840], %r1919;
	st.global.u32 	[%rd39+-3072], %r1920;
	st.global.u32 	[%rd39+-2304], %r1921;
	st.global.u32 	[%rd39+-1536], %r1922;
	st.global.u32 	[%rd39+-768], %r1923;
	st.global.u32 	[%rd39], %r1924;
	st.global.u32 	[%rd39+768], %r1925;
	st.global.u32 	[%rd39+1536], %r1926;
	st.global.u32 	[%rd39+2304], %r1927;
	st.global.u32 	[%rd39+3072], %r1928;
	st.global.u32 	[%rd39+3840], %r1929;
	st.global.u32 	[%rd39+4608], %r1930;
	st.global.u32 	[%rd39+5376], %r1931;
	st.global.u32 	[%rd39+6144], %r1932;
	st.global.u32 	[%rd39+6912], %r1933;
	st.global.u32 	[%rd39+7680], %r1934;
	st.global.u32 	[%rd39+8448], %r1935;
	st.global.u32 	[%rd39+9216], %r1936;
	st.global.u32 	[%rd39+9984], %r1937;
	st.global.u32 	[%rd39+10752], %r1938;
	st.global.u32 	[%rd39+11520], %r1939;
	st.global.u32 	[%rd39+12288], %r1940;
	st.global.u32 	[%rd39+13056], %r1941;
	st.global.u32 	[%rd39+13824], %r1942;
	st.global.u32 	[%rd39+14592], %r1943;
	add.s32 	%r4113, %r4113, 7488;
	add.s32 	%r4114, %r4114, -7488;
	setp.gt.s32 	%p31, %r4114, 7487;
	@%p31 bra 	$L__BB2_227;
$L__BB2_228:
	setp.ge.s32 	%p32, %r4113, %r2;
	@%p32 bra 	$L__BB2_385;
	cvt.s64.s32 	%rd40, %r4113;
	setp.ge.s32 	%p33, %r4, %r4114;
	add.s64 	%rd9, %rd3, %rd40;
	shl.b64 	%rd41, %rd9, 2;
	add.s64 	%rd10, %rd1, %rd41;
	@%p33 bra 	$L__BB2_231;
	ld.global.u32 	%r4115, [%rd10];
$L__BB2_231:
	add.s32 	%r127, %r4, 192;
	setp.ge.s32 	%p34, %r127, %r4114;
	@%p34 bra 	$L__BB2_233;
	ld.global.u32 	%r4116, [%rd10+768];
$L__BB2_233:
	add.s32 	%r130, %r4, 384;
	setp.ge.s32 	%p35, %r130, %r4114;
	@%p35 bra 	$L__BB2_235;
	ld.global.u32 	%r4117, [%rd10+1536];
$L__BB2_235:
	add.s32 	%r133, %r4, 576;
	setp.ge.s32 	%p36, %r133, %r4114;
	@%p36 bra 	$L__BB2_237;
	ld.global.u32 	%r4118, [%rd10+2304];
$L__BB2_237:
	add.s32 	%r136, %r4, 768;
	setp.ge.s32 	%p37, %r136, %r4114;
	@%p37 bra 	$L__BB2_239;
	ld.global.u32 	%r4119, [%rd10+3072];
$L__BB2_239:
	add.s32 	%r139, %r4, 960;
	setp.ge.s32 	%p38, %r139, %r4114;
	@%p38 bra 	$L__BB2_241;
	ld.global.u32 	%r4120, [%rd10+3840];
$L__BB2_241:
	add.s32 	%r142, %r4, 1152;
	setp.ge.s32 	%p39, %r142, %r4114;
	@%p39 bra 	$L__BB2_243;
	ld.global.u32 	%r4121, [%rd10+4608];
$L__BB2_243:
	add.s32 	%r145, %r4, 1344;
	setp.ge.s32 	%p40, %r145, %r4114;
	@%p40 bra 	$L__BB2_245;
	ld.global.u32 	%r4122, [%rd10+5376];
$L__BB2_245:
	add.s32 	%r148, %r4, 1536;
	setp.ge.s32 	%p41, %r148, %r4114;
	@%p41 bra 	$L__BB2_247;
	ld.global.u32 	%r4123, [%rd10+6144];
$L__BB2_247:
	add.s32 	%r151, %r4, 1728;
	setp.ge.s32 	%p42, %r151, %r4114;
	@%p42 bra 	$L__BB2_249;
	ld.global.u32 	%r4124, [%rd10+6912];
$L__BB2_249:
	add.s32 	%r154, %r4, 1920;
	setp.ge.s32 	%p43, %r154, %r4114;
	@%p43 bra 	$L__BB2_251;
	ld.global.u32 	%r4125, [%rd10+7680];
$L__BB2_251:
	add.s32 	%r157, %r4, 2112;
	setp.ge.s32 	%p44, %r157, %r4114;
	@%p44 bra 	$L__BB2_253;
	ld.global.u32 	%r4126, [%rd10+8448];
$L__BB2_253:
	add.s32 	%r160, %r4, 2304;
	setp.ge.s32 	%p45, %r160, %r4114;
	@%p45 bra 	$L__BB2_255;
	ld.global.u32 	%r4127, [%rd10+9216];
$L__BB2_255:
	add.s32 	%r163, %r4, 2496;
	setp.ge.s32 	%p46, %r163, %r4114;
	@%p46 bra 	$L__BB2_257;
	ld.global.u32 	%r4128, [%rd10+9984];
$L__BB2_257:
	add.s32 	%r166, %r4, 2688;
	setp.ge.s32 	%p47, %r166, %r4114;
	@%p47 bra 	$L__BB2_259;
	ld.global.u32 	%r4129, [%rd10+10752];
$L__BB2_259:
	add.s32 	%r169, %r4, 2880;
	setp.ge.s32 	%p48, %r169, %r4114;
	@%p48 bra 	$L__BB2_261;
	ld.global.u32 	%r4130, [%rd10+11520];
$L__BB2_261:
	or.b32  	%r172, %r4, 3072;
	setp.ge.s32 	%p49, %r172, %r4114;
	@%p49 bra 	$L__BB2_263;
	ld.global.u32 	%r4131, [%rd10+12288];
$L__BB2_263:
	add.s32 	%r175, %r4, 3264;
	setp.ge.s32 	%p50, %r175, %r4114;
	@%p50 bra 	$L__BB2_265;
	ld.global.u32 	%r4132, [%rd10+13056];
$L__BB2_265:
	add.s32 	%r178, %r4, 3456;
	setp.ge.s32 	%p51, %r178, %r4114;
	@%p51 bra 	$L__BB2_267;
	ld.global.u32 	%r4133, [%rd10+13824];
$L__BB2_267:
	add.s32 	%r181, %r4, 3648;
	setp.ge.s32 	%p52, %r181, %r4114;
	@%p52 bra 	$L__BB2_269;
	ld.global.u32 	%r4134, [%rd10+14592];
$L__BB2_269:
	add.s32 	%r184, %r4, 3840;
	setp.ge.s32 	%p53, %r184, %r4114;
	@%p53 bra 	$L__BB2_271;
	ld.global.u32 	%r4135, [%rd10+15360];
$L__BB2_271:
	add.s32 	%r187, %r4, 4032;
	setp.ge.s32 	%p54, %r187, %r4114;
	@%p54 bra 	$L__BB2_273;
	ld.global.u32 	%r4136, [%rd10+16128];
$L__BB2_273:
	add.s32 	%r190, %r4, 4224;
	setp.ge.s32 	%p55, %r190, %r4114;
	@%p55 bra 	$L__BB2_275;
	ld.global.u32 	%r4137, [%rd10+16896];
$L__BB2_275:
	add.s32 	%r193, %r4, 4416;
	setp.ge.s32 	%p56, %r193, %r4114;
	@%p56 bra 	$L__BB2_277;
	ld.global.u32 	%r4138, [%rd10+17664];
$L__BB2_277:
	add.s32 	%r196, %r4, 4608;
	setp.ge.s32 	%p57, %r196, %r4114;
	@%p57 bra 	$L__BB2_279;
	ld.global.u32 	%r4139, [%rd10+18432];
$L__BB2_279:
	add.s32 	%r199, %r4, 4800;
	setp.ge.s32 	%p58, %r199, %r4114;
	@%p58 bra 	$L__BB2_281;
	ld.global.u32 	%r4140, [%rd10+19200];
$L__BB2_281:
	add.s32 	%r202, %r4, 4992;
	setp.ge.s32 	%p59, %r202, %r4114;
	@%p59 bra 	$L__BB2_283;
	ld.global.u32 	%r4141, [%rd10+19968];
$L__BB2_283:
	add.s32 	%r205, %r4, 5184;
	setp.ge.s32 	%p60, %r205, %r4114;
	@%p60 bra 	$L__BB2_285;
	ld.global.u32 	%r4142, [%rd10+20736];
$L__BB2_285:
	add.s32 	%r208, %r4, 5376;
	setp.ge.s32 	%p61, %r208, %r4114;
	@%p61 bra 	$L__BB2_287;
	ld.global.u32 	%r4143, [%rd10+21504];
$L__BB2_287:
	add.s32 	%r211, %r4, 5568;
	setp.ge.s32 	%p62, %r211, %r4114;
	@%p62 bra 	$L__BB2_289;
	ld.global.u32 	%r4144, [%rd10+22272];
$L__BB2_289:
	add.s32 	%r214, %r4, 5760;
	setp.ge.s32 	%p63, %r214, %r4114;
	@%p63 bra 	$L__BB2_291;
	ld.global.u32 	%r4145, [%rd10+23040];
$L__BB2_291:
	add.s32 	%r217, %r4, 5952;
	setp.ge.s32 	%p64, %r217, %r4114;
	@%p64 bra 	$L__BB2_293;
	ld.global.u32 	%r4146, [%rd10+23808];
$L__BB2_293:
	or.b32  	%r220, %r4, 6144;
	setp.ge.s32 	%p65, %r220, %r4114;
	@%p65 bra 	$L__BB2_295;
	ld.global.u32 	%r4147, [%rd10+24576];
$L__BB2_295:
	add.s32 	%r223, %r4, 6336;
	setp.ge.s32 	%p66, %r223, %r4114;
	@%p66 bra 	$L__BB2_297;
	ld.global.u32 	%r4148, [%rd10+25344];
$L__BB2_297:
	add.s32 	%r226, %r4, 6528;
	setp.ge.s32 	%p67, %r226, %r4114;
	@%p67 bra 	$L__BB2_299;
	ld.global.u32 	%r4149, [%rd10+26112];
$L__BB2_299:
	add.s32 	%r229, %r4, 6720;
	setp.ge.s32 	%p68, %r229, %r4114;
	@%p68 bra 	$L__BB2_301;
	ld.global.u32 	%r4150, [%rd10+26880];
$L__BB2_301:
	add.s32 	%r232, %r4, 6912;
	setp.ge.s32 	%p69, %r232, %r4114;
	@%p69 bra 	$L__BB2_303;
	ld.global.u32 	%r4151, [%rd10+27648];
$L__BB2_303:
	add.s32 	%r235, %r4, 7104;
	setp.ge.s32 	%p70, %r235, %r4114;
	@%p70 bra 	$L__BB2_305;
	ld.global.u32 	%r4152, [%rd10+28416];
$L__BB2_305:
	add.s32 	%r238, %r4, 7296;
	setp.ge.s32 	%p71, %r238, %r4114;
	@%p71 bra 	$L__BB2_307;
	ld.global.u32 	%r4153, [%rd10+29184];
$L__BB2_307:
	setp.ge.s32 	%p72, %r4, %r4114;
	bar.sync 	0;
	add.s64 	%rd11, %rd2, %rd41;
	@%p72 bra 	$L__BB2_309;
	st.global.u32 	[%rd11], %r4115;
$L__BB2_309:
	setp.ge.s32 	%p73, %r127, %r4114;
	@%p73 bra 	$L__BB2_311;
	st.global.u32 	[%rd11+768], %r4116;
$L__BB2_311:
	setp.ge.s32 	%p74, %r130, %r4114;
	@%p74 bra 	$L__BB2_313;
	st.global.u32 	[%rd11+1536], %r4117;
$L__BB2_313:
	setp.ge.s32 	%p75, %r133, %r4114;
	@%p75 bra 	$L__BB2_315;
	st.global.u32 	[%rd11+2304], %r4118;
$L__BB2_315:
	setp.ge.s32 	%p76, %r136, %r4114;
	@%p76 bra 	$L__BB2_317;
	st.global.u32 	[%rd11+3072], %r4119;
$L__BB2_317:
	setp.ge.s32 	%p77, %r139, %r4114;
	@%p77 bra 	$L__BB2_319;
	st.global.u32 	[%rd11+3840], %r4120;
$L__BB2_319:
	setp.ge.s32 	%p78, %r142, %r4114;
	@%p78 bra 	$L__BB2_321;
	st.global.u32 	[%rd11+4608], %r4121;
$L__BB2_321:
	setp.ge.s32 	%p79, %r145, %r4114;
	@%p79 bra 	$L__BB2_323;
	st.global.u32 	[%rd11+5376], %r4122;
$L__BB2_323:
	setp.ge.s32 	%p80, %r148, %r4114;
	@%p80 bra 	$L__BB2_325;
	st.global.u32 	[%rd11+6144], %r4123;
$L__BB2_325:
	setp.ge.s32 	%p81, %r151, %r4114;
	@%p81 bra 	$L__BB2_327;
	st.global.u32 	[%rd11+6912], %r4124;
$L__BB2_327:
	setp.ge.s32 	%p82, %r154, %r4114;
	@%p82 bra 	$L__BB2_329;
	st.global.u32 	[%rd11+7680], %r4125;
$L__BB2_329:
	setp.ge.s32 	%p83, %r157, %r4114;
	@%p83 bra 	$L__BB2_331;
	st.global.u32 	[%rd11+8448], %r4126;
$L__BB2_331:
	setp.ge.s32 	%p84, %r160, %r4114;
	@%p84 bra 	$L__BB2_333;
	st.global.u32 	[%rd11+9216], %r4127;
$L__BB2_333:
	setp.ge.s32 	%p85, %r163, %r4114;
	@%p85 bra 	$L__BB2_335;
	st.global.u32 	[%rd11+9984], %r4128;
$L__BB2_335:
	setp.ge.s32 	%p86, %r166, %r4114;
	@%p86 bra 	$L__BB2_337;
	st.global.u32 	[%rd11+10752], %r4129;
$L__BB2_337:
	setp.ge.s32 	%p87, %r169, %r4114;
	@%p87 bra 	$L__BB2_339;
	st.global.u32 	[%rd11+11520], %r4130;
$L__BB2_339:
	setp.ge.s32 	%p88, %r172, %r4114;
	@%p88 bra 	$L__BB2_341;
	st.global.u32 	[%rd11+12288], %r4131;
$L__BB2_341:
	setp.ge.s32 	%p89, %r175, %r4114;
	@%p89 bra 	$L__BB2_343;
	st.global.u32 	[%rd11+13056], %r4132;
$L__BB2_343:
	setp.ge.s32 	%p90, %r178, %r4114;
	@%p90 bra 	$L__BB2_345;
	st.global.u32 	[%rd11+13824], %r4133;
$L__BB2_345:
	setp.ge.s32 	%p91, %r181, %r4114;
	@%p91 bra 	$L__BB2_347;
	st.global.u32 	[%rd11+14592], %r4134;
$L__BB2_347:
	setp.ge.s32 	%p92, %r184, %r4114;
	@%p92 bra 	$L__BB2_349;
	st.global.u32 	[%rd11+15360], %r4135;
$L__BB2_349:
	setp.ge.s32 	%p93, %r187, %r4114;
	@%p93 bra 	$L__BB2_351;
	st.global.u32 	[%rd11+16128], %r4136;
$L__BB2_351:
	setp.ge.s32 	%p94, %r190, %r4114;
	@%p94 bra 	$L__BB2_353;
	st.global.u32 	[%rd11+16896], %r4137;
$L__BB2_353:
	setp.ge.s32 	%p95, %r193, %r4114;
	@%p95 bra 	$L__BB2_355;
	st.global.u32 	[%rd11+17664], %r4138;
$L__BB2_355:
	setp.ge.s32 	%p96, %r196, %r4114;
	@%p96 bra 	$L__BB2_357;
	st.global.u32 	[%rd11+18432], %r4139;
$L__BB2_357:
	setp.ge.s32 	%p97, %r199, %r4114;
	@%p97 bra 	$L__BB2_359;
	st.global.u32 	[%rd11+19200], %r4140;
$L__BB2_359:
	setp.ge.s32 	%p98, %r202, %r4114;
	@%p98 bra 	$L__BB2_361;
	st.global.u32 	[%rd11+19968], %r4141;
$L__BB2_361:
	setp.ge.s32 	%p99, %r205, %r4114;
	@%p99 bra 	$L__BB2_363;
	st.global.u32 	[%rd11+20736], %r4142;
$L__BB2_363:
	setp.ge.s32 	%p100, %r208, %r4114;
	@%p100 bra 	$L__BB2_365;
	st.global.u32 	[%rd11+21504], %r4143;
$L__BB2_365:
	setp.ge.s32 	%p101, %r211, %r4114;
	@%p101 bra 	$L__BB2_367;
	st.global.u32 	[%rd11+22272], %r4144;
$L__BB2_367:
	setp.ge.s32 	%p102, %r214, %r4114;
	@%p102 bra 	$L__BB2_369;
	st.global.u32 	[%rd11+23040], %r4145;
$L__BB2_369:
	setp.ge.s32 	%p103, %r217, %r4114;
	@%p103 bra 	$L__BB2_371;
	st.global.u32 	[%rd11+23808], %r4146;
$L__BB2_371:
	setp.ge.s32 	%p104, %r220, %r4114;
	@%p104 bra 	$L__BB2_373;
	st.global.u32 	[%rd11+24576], %r4147;
$L__BB2_373:
	setp.ge.s32 	%p105, %r223, %r4114;
	@%p105 bra 	$L__BB2_375;
	st.global.u32 	[%rd11+25344], %r4148;
$L__BB2_375:
	setp.ge.s32 	%p106, %r226, %r4114;
	@%p106 bra 	$L__BB2_377;
	st.global.u32 	[%rd11+26112], %r4149;
$L__BB2_377:
	setp.ge.s32 	%p107, %r229, %r4114;
	@%p107 bra 	$L__BB2_379;
	st.global.u32 	[%rd11+26880], %r4150;
$L__BB2_379:
	setp.ge.s32 	%p108, %r232, %r4114;
	@%p108 bra 	$L__BB2_381;
	st.global.u32 	[%rd11+27648], %r4151;
$L__BB2_381:
	setp.ge.s32 	%p109, %r235, %r4114;
	@%p109 bra 	$L__BB2_383;
	st.global.u32 	[%rd11+28416], %r4152;
$L__BB2_383:
	setp.ge.s32 	%p110, %r238, %r4114;
	@%p110 bra 	$L__BB2_385;
	st.global.u32 	[%rd11+29184], %r4153;
$L__BB2_385:
	ret;

}
	// .globl	_ZN3cub18CUB_300001_SM_10006detail10radix_sort30DeviceSegmentedRadixSortKernelINS1_5radix10policy_hubIjNS0_8NullTypeEiE10Policy1000ELb1ELNS0_9SortOrderE0EjS6_PjSA_iNS1_21identity_decomposer_tEEEvPKT2_PSC_PKT3_PSG_T4_T5_iiiT7_
.visible .entry _ZN3cub18CUB_300001_SM_10006detail10radix_sort30DeviceSegmentedRadixSortKernelINS1_5radix10policy_hubIjNS0_8NullTypeEiE10Policy1000ELb1ELNS0_9SortOrderE0EjS6_PjSA_iNS1_21identity_decomposer_tEEEvPKT2_PSC_PKT3_PSG_T4_T5_iiiT7_(
	.param .u64 .ptr .align 1 _ZN3cub18CUB_300001_SM_10006detail10radix_sort30DeviceSegmentedRadixSortKernelINS1_5radix10policy_hubIjNS0_8NullTypeEiE10Policy1000ELb1ELNS0_9SortOrderE0EjS6_PjSA_iNS1_21identity_decomposer_tEEEvPKT2_PSC_PKT3_PSG_T4_T5_iiiT7__param_0,
	.param .u64 .ptr .align 1 _ZN3cub18CUB_300001_SM_10006detail10radix_sort30DeviceSegmentedRadixSortKernelINS1_5radix10policy_hubIjNS0_8NullTypeEiE10Policy1000ELb1ELNS0_9SortOrderE0EjS6_PjSA_iNS1_21identity_decomposer_tEEEvPKT2_PSC_PKT3_PSG_T4_T5_iiiT7__param_1,
	.param .u64 .ptr .align 1 _ZN3cub18CUB_300001_SM_10006detail10radix_sort30DeviceSegmentedRadixSortKernelINS1_5radix10policy_hubIjNS0_8NullTypeEiE10Policy1000ELb1ELNS0_9SortOrderE0EjS6_PjSA_iNS1_21identity_decomposer_tEEEvPKT2_PSC_PKT3_PSG_T4_T5_iiiT7__param_2,
	.param .u64 .ptr .align 1 _ZN3cub18CUB_300001_SM_10006detail10radix_sort30DeviceSegmentedRadixSortKernelINS1_5radix10policy_hubIjNS0_8NullTypeEiE10Policy1000ELb1ELNS0_9SortOrderE0EjS6_PjSA_iNS1_21identity_decomposer_tEEEvPKT2_PSC_PKT3_PSG_T4_T5_iiiT7__param_3,
	.param .u64 .ptr .align 1 _ZN3cub18CUB_300001_SM_10006detail10radix_sort30DeviceSegmentedRadixSortKernelINS1_5radix10policy_hubIjNS0_8NullTypeEiE10Policy1000ELb1ELNS0_9SortOrderE0EjS6_PjSA_iNS1_21identity_decomposer_tEEEvPKT2_PSC_PKT3_PSG_T4_T5_iiiT7__param_4,
	.param .u64 .ptr .align 1 _ZN3cub18CUB_300001_SM_10006detail10radix_sort30DeviceSegmentedRadixSortKernelINS1_5radix10policy_hubIjNS0_8NullTypeEiE10Policy1000ELb1ELNS0_9SortOrderE0EjS6_PjSA_iNS1_21identity_decomposer_tEEEvPKT2_PSC_PKT3_PSG_T4_T5_iiiT7__param_5,
	.param .u32 _ZN3cub18CUB_300001_SM_10006detail10radix_sort30DeviceSegmentedRadixSortKernelINS1_5radix10policy_hubIjNS0_8NullTypeEiE10Policy1000ELb1ELNS0_9SortOrderE0EjS6_PjSA_iNS1_21identity_decomposer_tEEEvPKT2_PSC_PKT3_PSG_T4_T5_iiiT7__param_6,
	.param .u32 _ZN3cub18CUB_300001_SM_10006detail10radix_sort30DeviceSegmentedRadixSortKernelINS1_5radix10policy_hubIjNS0_8NullTypeEiE10Policy1000ELb1ELNS0_9SortOrderE0EjS6_PjSA_iNS1_21identity_decomposer_tEEEvPKT2_PSC_PKT3_PSG_T4_T5_iiiT7__param_7,
	.param .u32 _ZN3cub18CUB_300001_SM_10006detail10radix_sort30DeviceSegmentedRadixSortKernelINS1_5radix10policy_hubIjNS0_8NullTypeEiE10Policy1000ELb1ELNS0_9SortOrderE0EjS6_PjSA_iNS1_21identity_decomposer_tEEEvPKT2_PSC_PKT3_PSG_T4_T5_iiiT7__param_8,
	.param .align 1 .b8 _ZN3cub18CUB_300001_SM_10006detail10radix_sort30DeviceSegmentedRadixSortKernelINS1_5radix10policy_hubIjNS0_8NullTypeEiE10Policy1000ELb1ELNS0_9SortOrderE0EjS6_PjSA_iNS1_21identity_decomposer_tEEEvPKT2_PSC_PKT3_PSG_T4_T5_iiiT7__param_9[1]
)
.maxntid 384
{
	.reg .pred 	%p<113>;
	.reg .b16 	%rs<99>;
	.reg .b32 	%r<1707>;
	.reg .b64 	%rd<93>;
	// demoted variable
	.shared .align 16 .b8 _ZZN3cub18CUB_300001_SM_10006detail10radix_sort30DeviceSegmentedRadixSortKernelINS1_5radix10policy_hubIjNS0_8NullTypeEiE10Policy1000ELb1ELNS0_9SortOrderE0EjS6_PjSA_iNS1_21identity_decomposer_tEEEvPKT2_PSC_PKT3_PSG_T4_T5_iiiT7_E12temp_storage[26176];
	ld.param.u64 	%rd13, [_ZN3cub18CUB_300001_SM_10006detail10radix_sort30DeviceSegmentedRadixSortKernelINS1_5radix10policy_hubIjNS0_8NullTypeEiE10Policy1000ELb1ELNS0_9SortOrderE0EjS6_PjSA_iNS1_21identity_decomposer_tEEEvPKT2_PSC_PKT3_PSG_T4_T5_iiiT7__param_0];
	ld.param.u64 	%rd14, [_ZN3cub18CUB_300001_SM_10006detail10radix_sort30DeviceSegmentedRadixSortKernelINS1_5radix10policy_hubIjNS0_8NullTypeEiE10Policy1000ELb1ELNS0_9SortOrderE0EjS6_PjSA_iNS1_21identity_decomposer_tEEEvPKT2_PSC_PKT3_PSG_T4_T5_iiiT7__param_1];
	ld.param.u64 	%rd15, [_ZN3cub18CUB_300001_SM_10006detail10radix_sort30DeviceSegmentedRadixSortKernelINS1_5radix10policy_hubIjNS0_8NullTypeEiE10Policy1000ELb1ELNS0_9SortOrderE0EjS6_PjSA_iNS1_21identity_decomposer_tEEEvPKT2_PSC_PKT3_PSG_T4_T5_iiiT7__param_4];
	ld.param.u64 	%rd16, [_ZN3cub18CUB_300001_SM_10006detail10radix_sort30DeviceSegmentedRadixSortKernelINS1_5radix10policy_hubIjNS0_8NullTypeEiE10Policy1000ELb1ELNS0_9SortOrderE0EjS6_PjSA_iNS1_21identity_decomposer_tEEEvPKT2_PSC_PKT3_PSG_T4_T5_iiiT7__param_5];
	ld.param.u32 	%r301, [_ZN3cub18CUB_300001_SM_10006detail10radix_sort30DeviceSegmentedRadixSortKernelINS1_5radix10policy_hubIjNS0_8NullTypeEiE10Policy1000ELb1ELNS0_9SortOrderE0EjS6_PjSA_iNS1_21identity_decomposer_tEEEvPKT2_PSC_PKT3_PSG_T4_T5_iiiT7__param_7];
	ld.param.u32 	%r302, [_ZN3cub18CUB_300001_SM_10006detail10radix_sort30DeviceSegmentedRadixSortKernelINS1_5radix10policy_hubIjNS0_8NullTypeEiE10Policy1000ELb1ELNS0_9SortOrderE0EjS6_PjSA_iNS1_21identity_decomposer_tEEEvPKT2_PSC_PKT3_PSG_T4_T5_iiiT7__param_8];
	cvta.to.global.u64 	%rd1, %rd13;
	cvta.to.global.u64 	%rd2, %rd14;
	cvta.to.global.u64 	%rd17, %rd16;
	cvta.to.global.u64 	%rd18, %rd15;
	mov.u32 	%r303, %ctaid.x;
	mul.wide.u32 	%rd19, %r303, 4;
	add.s64 	%rd20, %rd18, %rd19;
	ld.global.u32 	%r1667, [%rd20];
	add.s64 	%rd21, %rd17, %rd19;
	ld.global.u32 	%r2, [%rd21];
	sub.s32 	%r1668, %r2, %r1667;
	setp.lt.s32 	%p1, %r1668, 1;
	@%p1 bra 	$L__BB3_145;
	mov.u32 	%r4, %tid.x;
	cvt.u64.u32 	%rd3, %r4;
	shl.b32 	%r305, %r4, 2;
	mov.u32 	%r306, _ZZN3cub18CUB_300001_SM_10006detail10radix_sort30DeviceSegmentedRadixSortKernelINS1_5radix10policy_hubIjNS0_8NullTypeEiE10Policy1000ELb1ELNS0_9SortOrderE0EjS6_PjSA_iNS1_21identity_decomposer_tEEEvPKT2_PSC_PKT3_PSG_T4_T5_iiiT7_E12temp_storage;
	add.s32 	%r5, %r306, %r305;
	mov.b32 	%r1634, 0;
	st.shared.u32 	[%r5], %r1634;
	st.shared.u32 	[%r5+1536], %r1634;
	st.shared.u32 	[%r5+3072], %r1634;
	st.shared.u32 	[%r5+4608], %r1634;
	st.shared.u32 	[%r5+6144], %r1634;
	st.shared.u32 	[%r5+7680], %r1634;
	st.shared.u32 	[%r5+9216], %r1634;
	st.shared.u32 	[%r5+10752], %r1634;
	setp.lt.u32 	%p2, %r1668, 97152;
	shr.u32 	%r6, %r4, 5;
	mad.lo.s32 	%r7, %r6, 1536, %r306;
	mov.u32 	%r1635, %r1634;
	mov.u32 	%r1636, %r1634;
	mov.u32 	%r1637, %r1634;
	mov.u32 	%r1638, %r1667;
	@%p2 bra 	$L__BB3_8;
	add.s64 	%rd4, %rd1, 7680;
	mov.b32 	%r1634, 0;
	mov.u32 	%r1638, %r1667;
$L__BB3_3:
	sub.s32 	%r1644, %r2, %r1638;
	mov.b32 	%r1645, 0;
$L__BB3_4:
	cvt.s64.s32 	%rd22, %r1638;
	add.s64 	%rd23, %rd3, %rd22;
	shl.b64 	%rd24, %rd23, 2;
	add.s64 	%rd25, %rd4, %rd24;
	ld.global.u32 	%r310, [%rd25+-7680];
	ld.global.u32 	%r316, [%rd25+-6144];
	ld.global.u32 	%r319, [%rd25+-4608];
	ld.global.u32 	%r322, [%rd25+-3072];
	ld.global.u32 	%r325, [%rd25+-1536];
	ld.global.u32 	%r328, [%rd25];
	ld.global.u32 	%r331, [%rd25+1536];
	ld.global.u32 	%r334, [%rd25+3072];
	ld.global.u32 	%r337, [%rd25+4608];
	ld.global.u32 	%r340, [%rd25+6144];
	ld.global.u32 	%r343, [%rd25+7680];
	bar.sync 	0;
	// begin inline asm
	shr.b32 %r309, %r310, %r301;
	// end inline asm
	mov.b32 	%r313, 0;
	// begin inline asm
	bmsk.clamp.b32 %r312, %r313, %r302;
	// end inline asm
	and.b32  	%r345, %r312, %r309;
	and.b32  	%r346, %r345, 3;
	shr.u32 	%r347, %r345, 2;
	mad.lo.s32 	%r348, %r347, 1536, %r5;
	add.s32 	%r349, %r348, %r346;
	ld.shared.u8 	%rs23, [%r349];
	add.s16 	%rs24, %rs23, 1;
	st.shared.u8 	[%r349], %rs24;
	// begin inline asm
	shr.b32 %r315, %r316, %r301;
	// end inline asm
	and.b32  	%r350, %r312, %r315;
	and.b32  	%r351, %r350, 3;
	shr.u32 	%r352, %r350, 2;
	mad.lo.s32 	%r353, %r352, 1536, %r5;
	add.s32 	%r354, %r353, %r351;
	ld.shared.u8 	%rs25, [%r354];
	add.s16 	%rs26, %rs25, 1;
	st.shared.u8 	[%r354], %rs26;
	// begin inline asm
	shr.b32 %r318, %r319, %r301;
	// end inline asm
	and.b32  	%r355, %r312, %r318;
	and.b32  	%r356, %r355, 3;
	shr.u32 	%r357, %r355, 2;
	mad.lo.s32 	%r358, %r357, 1536, %r5;
	add.s32 	%r359, %r358, %r356;
	ld.shared.u8 	%rs27, [%r359];
	add.s16 	%rs28, %rs27, 1;
	st.shared.u8 	[%r359], %rs28;
	// begin inline asm
	shr.b32 %r321, %r322, %r301;
	// end inline asm
	and.b32  	%r360, %r312, %r321;
	and.b32  	%r361, %r360, 3;
	shr.u32 	%r362, %r360, 2;
	mad.lo.s32 	%r363, %r362, 1536, %r5;
	add.s32 	%r364, %r363, %r361;
	ld.shared.u8 	%rs29, [%r364];
	add.s16 	%rs30, %rs29, 1;
	st.shared.u8 	[%r364], %rs30;
	// begin inline asm
	shr.b32 %r324, %r325, %r301;
	// end inline asm
	and.b32  	%r365, %r312, %r324;
	and.b32  	%r366, %r365, 3;
	shr.u32 	%r367, %r365, 2;
	mad.lo.s32 	%r368, %r367, 1536, %r5;
	add.s32 	%r369, %r368, %r366;
	ld.shared.u8 	%rs31, [%r369];
	add.s16 	%rs32, %rs31, 1;
	st.shared.u8 	[%r369], %rs32;
	// begin inline asm
	shr.b32 %r327, %r328, %r301;
	// end inline asm
	and.b32  	%r370, %r312, %r327;
	and.b32  	%r371, %r370, 3;
	shr.u32 	%r372, %r370, 2;
	mad.lo.s32 	%r373, %r372, 1536, %r5;
	add.s32 	%r374, %r373, %r371;
	ld.shared.u8 	%rs33, [%r374];
	add.s16 	%rs34, %rs33, 1;
	st.shared.u8 	[%r374], %rs34;
	// begin inline asm
	shr.b32 %r330, %r331, %r301;
	// end inline asm
	and.b32  	%r375, %r312, %r330;
	and.b32  	%r376, %r375, 3;
	shr.u32 	%r377, %r375, 2;
	mad.lo.s32 	%r378, %r377, 1536, %r5;
	add.s32 	%r379, %r378, %r376;
	ld.shared.u8 	%rs35, [%r379];
	add.s16 	%rs36, %rs35, 1;
	st.shared.u8 	[%r379], %rs36;
	// begin inline asm
	shr.b32 %r333, %r334, %r301;
	// end inline asm
	and.b32  	%r380, %r312, %r333;
	and.b32  	%r381, %r380, 3;
	shr.u32 	%r382, %r380, 2;
	mad.lo.s32 	%r383, %r382, 1536, %r5;
	add.s32 	%r384, %r383, %r381;
	ld.shared.u8 	%rs37, [%r384];
	add.s16 	%rs38, %rs37, 1;
	st.shared.u8 	[%r384], %rs38;
	// begin inline asm
	shr.b32 %r336, %r337, %r301;
	// end inline asm
	and.b32  	%r385, %r312, %r336;
	and.b32  	%r386, %r385, 3;
	shr.u32 	%r387, %r385, 2;
	mad.lo.s32 	%r388, %r387, 1536, %r5;
	add.s32 	%r389, %r388, %r386;
	ld.shared.u8 	%rs39, [%r389];
	add.s16 	%rs40, %rs39, 1;
	st.shared.u8 	[%r389], %rs40;
	// begin inline asm
	shr.b32 %r339, %r340, %r301;
	// end inline asm
	and.b32  	%r390, %r312, %r339;
	and.b32  	%r391, %r390, 3;
	shr.u32 	%r392, %r390, 2;
	mad.lo.s32 	%r393, %r392, 1536, %r5;
	add.s32 	%r394, %r393, %r391;
	ld.shared.u8 	%rs41, [%r394];
	add.s16 	%rs42, %rs41, 1;
	st.shared.u8 	[%r394], %rs42;
	// begin inline asm
	shr.b32 %r342, %r343, %r301;
	// end inline asm
	and.b32  	%r395, %r312, %r342;
	and.b32  	%r396, %r395, 3;
	shr.u32 	%r397, %r395, 2;
	mad.lo.s32 	%r398, %r397, 1536, %r5;
	add.s32 	%r399, %r398, %r396;
	ld.shared.u8 	%rs43, [%r399];
	add.s16 	%rs44, %rs43, 1;
	st.shared.u8 	[%r399], %rs44;
	add.s32 	%r1638, %r1638, 4224;
	add.s32 	%r1645, %r1645, -4224;
	add.s32 	%r1644, %r1644, -4224;
	setp.ne.s32 	%p3, %r1645, -97152;
	@%p3 bra 	$L__BB3_4;
	setp.gt.u32 	%p4, %r4, 255;
	bar.sync 	0;
	// begin inline asm
	mov.u32 %r400, %laneid;
	// end inline asm
	@%p4 bra 	$L__BB3_7;
	shl.b32 	%r401, %r400, 2;
	add.s32 	%r402, %r7, %r401;
	ld.shared.u32 	%r403, [%r402];
	bfe.u32 	%r404, %r403, 0, 8;
	add.s32 	%r405, %r1637, %r404;
	bfe.u32 	%r406, %r403, 8, 8;
	add.s32 	%r407, %r1636, %r406;
	bfe.u32 	%r408, %r403, 16, 8;
	add.s32 	%r409, %r1635, %r408;
	bfe.u32 	%r410, %r403, 24, 8;
	add.s32 	%r411, %r1634, %r410;
	ld.shared.u32 	%r412, [%r402+128];
	bfe.u32 	%r413, %r412, 0, 8;
	add.s32 	%r414, %r405, %r413;
	bfe.u32 	%r415, %r412, 8, 8;
	add.s32 	%r416, %r407, %r415;
	bfe.u32 	%r417, %r412, 16, 8;
	add.s32 	%r418, %r409, %r417;
	bfe.u32 	%r419, %r412, 24, 8;
	add.s32 	%r420, %r411, %r419;
	ld.shared.u32 	%r421, [%r402+256];
	bfe.u32 	%r422, %r421, 0, 8;
	add.s32 	%r423, %r414, %r422;
	bfe.u32 	%r424, %r421, 8, 8;
	add.s32 	%r425, %r416, %r424;
	bfe.u32 	%r426, %r421, 16, 8;
	add.s32 	%r427, %r418, %r426;
	bfe.u32 	%r428, %r421, 24, 8;
	add.s32 	%r429, %r420, %r428;
	ld.shared.u32 	%r430, [%r402+384];
	bfe.u32 	%r431, %r430, 0, 8;
	add.s32 	%r432, %r423, %r431;
	bfe.u32 	%r433, %r430, 8, 8;
	add.s32 	%r434, %r425, %r433;
	bfe.u32 	%r435, %r430, 16, 8;
	add.s32 	%r436, %r427, %r435;
	bfe.u32 	%r437, %r430, 24, 8;
	add.s32 	%r438, %r429, %r437;
	ld.shared.u32 	%r439, [%r402+512];
	bfe.u32 	%r440, %r439, 0, 8;
	add.s32 	%r441, %r432, %r440;
	bfe.u32 	%r442, %r439, 8, 8;
	add.s32 	%r443, %r434, %r442;
	bfe.u32 	%r444, %r439, 16, 8;
	add.s32 	%r445, %r436, %r444;
	bfe.u32 	%r446, %r439, 24, 8;
	add.s32 	%r447, %r438, %r446;
	ld.shared.u32 	%r448, [%r402+640];
	bfe.u32 	%r449, %r448, 0, 8;
	add.s32 	%r450, %r441, %r449;
	bfe.u32 	%r451, %r448, 8, 8;
	add.s32 	%r452, %r443, %r451;
	bfe.u32 	%r453, %r448, 16, 8;
	add.s32 	%r454, %r445, %r453;
	bfe.u32 	%r455, %r448, 24, 8;
	add.s32 	%r456, %r447, %r455;
	ld.shared.u32 	%r457, [%r402+768];
	bfe.u32 	%r458, %r457, 0, 8;
	add.s32 	%r459, %r450, %r458;
	bfe.u32 	%r460, %r457, 8, 8;
	add.s32 	%r461, %r452, %r460;
	bfe.u32 	%r462, %r457, 16, 8;
	add.s32 	%r463, %r454, %r462;
	bfe.u32 	%r464, %r457, 24, 8;
	add.s32 	%r465, %r456, %r464;
	ld.shared.u32 	%r466, [%r402+896];
	bfe.u32 	%r467, %r466, 0, 8;
	add.s32 	%r468, %r459, %r467;
	bfe.u32 	%r469, %r466, 8, 8;
	add.s32 	%r470, %r461, %r469;
	bfe.u32 	%r471, %r466, 16, 8;
	add.s32 	%r472, %r463, %r471;
	bfe.u32 	%r473, %r466, 24, 8;
	add.s32 	%r474, %r465, %r473;
	ld.shared.u32 	%r475, [%r402+1024];
	bfe.u32 	%r476, %r475, 0, 8;
	add.s32 	%r477, %r468, %r476;
	bfe.u32 	%r478, %r475, 8, 8;
	add.s32 	%r479, %r470, %r478;
	bfe.u32 	%r480, %r475, 16, 8;
	add.s32 	%r481, %r472, %r480;
	bfe.u32 	%r482, %r475, 24, 8;
	add.s32 	%r483, %r474, %r482;
	ld.shared.u32 	%r484, [%r402+1152];
	bfe.u32 	%r485, %r484, 0, 8;
	add.s32 	%r486, %r477, %r485;
	bfe.u32 	%r487, %r484, 8, 8;
	add.s32 	%r488, %r479, %r487;
	bfe.u32 	%r489, %r484, 16, 8;
	add.s32 	%r490, %r481, %r489;
	bfe.u32 	%r491, %r484, 24, 8;
	add.s32 	%r492, %r483, %r491;
	ld.shared.u32 	%r493, [%r402+1280];
	bfe.u32 	%r494, %r493, 0, 8;
	add.s32 	%r495, %r486, %r494;
	bfe.u32 	%r496, %r493, 8, 8;
	add.s32 	%r497, %r488, %r496;
	bfe.u32 	%r498, %r493, 16, 8;
	add.s32 	%r499, %r490, %r498;
	bfe.u32 	%r500, %r493, 24, 8;
	add.s32 	%r501, %r492, %r500;
	ld.shared.u32 	%r502, [%r402+1408];
	bfe.u32 	%r503, %r502, 0, 8;
	add.s32 	%r1637, %r495, %r503;
	bfe.u32 	%r504, %r502, 8, 8;
	add.s32 	%r1636, %r497, %r504;
	bfe.u32 	%r505, %r502, 16, 8;
	add.s32 	%r1635, %r499, %r505;
	bfe.u32 	%r506, %r502, 24, 8;
	add.s32 	%r1634, %r501, %r506;
$L__BB3_7:
	bar.sync 	0;
	mov.b32 	%r507, 0;
	st.shared.u32 	[%r5], %r507;
	st.shared.u32 	[%r5+1536], %r507;
	st.shared.u32 	[%r5+3072], %r507;
	st.shared.u32 	[%r5+4608], %r507;
	st.shared.u32 	[%r5+6144], %r507;
	st.shared.u32 	[%r5+7680], %r507;
	st.shared.u32 	[%r5+9216], %r507;
	st.shared.u32 	[%r5+10752], %r507;
	setp.gt.s32 	%p5, %r1644, 97151;
	@%p5 bra 	$L__BB3_3;
$L__BB3_8:
	sub.s32 	%r1654, %r2, %r1638;
	setp.lt.s32 	%p6, %r1654, 4224;
	@%p6 bra 	$L__BB3_11;
	add.s64 	%rd5, %rd1, 7680;
$L__BB3_10:
	cvt.s64.s32 	%rd26, %r1638;
	add.s64 	%rd27, %rd3, %rd26;
	shl.b64 	%rd28, %rd27, 2;
	add.s64 	%rd29, %rd5, %rd28;
	ld.global.u32 	%r509, [%rd29+-7680];
	ld.global.u32 	%r515, [%rd29+-6144];
	ld.global.u32 	%r518, [%rd29+-4608];
	ld.global.u32 	%r521, [%rd29+-3072];
	ld.global.u32 	%r524, [%rd29+-1536];
	ld.global.u32 	%r527, [%rd29];
	ld.global.u32 	%r530, [%rd29+1536];
	ld.global.u32 	%r533, [%rd29+3072];
	ld.global.u32 	%r536, [%rd29+4608];
	ld.global.u32 	%r539, [%rd29+6144];
	ld.global.u32 	%r542, [%rd29+7680];
	bar.sync 	0;
	// begin inline asm
	shr.b32 %r508, %r509, %r301;
	// end inline asm
	mov.b32 	%r512, 0;
	// begin inline asm
	bmsk.clamp.b32 %r511, %r512, %r302;
	// end inline asm
	and.b32  	%r544, %r511, %r508;
	and.b32  	%r545, %r544, 3;
	shr.u32 	%r546, %r544, 2;
	mad.lo.s32 	%r547, %r546, 1536, %r5;
	add.s32 	%r548, %r547, %r545;
	ld.shared.u8 	%rs45, [%r548];
	add.s16 	%rs46, %rs45, 1;
	st.shared.u8 	[%r548], %rs46;
	// begin inline asm
	shr.b32 %r514, %r515, %r301;
	// end inline asm
	and.b32  	%r549, %r511, %r514;
	and.b32  	%r550, %r549, 3;
	shr.u32 	%r551, %r549, 2;
	mad.lo.s32 	%r552, %r551, 1536, %r5;
	add.s32 	%r553, %r552, %r550;
	ld.shared.u8 	%rs47, [%r553];
	add.s16 	%rs48, %rs47, 1;
	st.shared.u8 	[%r553], %rs48;
	// begin inline asm
	shr.b32 %r517, %r518, %r301;
	// end inline asm
	and.b32  	%r554, %r511, %r517;
	and.b32  	%r555, %r554, 3;
	shr.u32 	%r556, %r554, 2;
	mad.lo.s32 	%r557, %r556, 1536, %r5;
	add.s32 	%r558, %r557, %r555;
	ld.shared.u8 	%rs49, [%r558];
	add.s16 	%rs50, %rs49, 1;
	st.shared.u8 	[%r558], %rs50;
	// begin inline asm
	shr.b32 %r520, %r521, %r301;
	// end inline asm
	and.b32  	%r559, %r511, %r520;
	and.b32  	%r560, %r559, 3;
	shr.u32 	%r561, %r559, 2;
	mad.lo.s32 	%r562, %r561, 1536, %r5;
	add.s32 	%r563, %r562, %r560;
	ld.shared.u8 	%rs51, [%r563];
	add.s16 	%rs52, %rs51, 1;
	st.shared.u8 	[%r563], %rs52;
	// begin inline asm
	shr.b32 %r523, %r524, %r301;
	// end inline asm
	and.b32  	%r564, %r511, %r523;
	and.b32  	%r565, %r564, 3;
	shr.u32 	%r566, %r564, 2;
	mad.lo.s32 	%r567, %r566, 1536, %r5;
	add.s32 	%r568, %r567, %r565;
	ld.shared.u8 	%rs53, [%r568];
	add.s16 	%rs54, %rs53, 1;
	st.shared.u8 	[%r568], %rs54;
	// begin inline asm
	shr.b32 %r526, %r527, %r301;
	// end inline asm
	and.b32  	%r569, %r511, %r526;
	and.b32  	%r570, %r569, 3;
	shr.u32 	%r571, %r569, 2;
	mad.lo.s32 	%r572, %r571, 1536, %r5;
	add.s32 	%r573, %r572, %r570;
	ld.shared.u8 	%rs55, [%r573];
	add.s16 	%rs56, %rs55, 1;
	st.shared.u8 	[%r573], %rs56;
	// begin inline asm
	shr.b32 %r529, %r530, %r301;
	// end inline asm
	and.b32  	%r574, %r511, %r529;
	and.b32  	%r575, %r574, 3;
	shr.u32 	%r576, %r574, 2;
	mad.lo.s32 	%r577, %r576, 1536, %r5;
	add.s32 	%r578, %r577, %r575;
	ld.shared.u8 	%rs57, [%r578];
	add.s16 	%rs58, %rs57, 1;
	st.shared.u8 	[%r578], %rs58;
	// begin inline asm
	shr.b32 %r532, %r533, %r301;
	// end inline asm
	and.b32  	%r579, %r511, %r532;
	and.b32  	%r580, %r579, 3;
	shr.u32 	%r581, %r579, 2;
	mad.lo.s32 	%r582, %r581, 1536, %r5;
	add.s32 	%r583, %r582, %r580;
	ld.shared.u8 	%rs59, [%r583];
	add.s16 	%rs60, %rs59, 1;
	st.shared.u8 	[%r583], %rs60;
	// begin inline asm
	shr.b32 %r535, %r536, %r301;
	// end inline asm
	and.b32  	%r584, %r511, %r535;
	and.b32  	%r585, %r584, 3;
	shr.u32 	%r586, %r584, 2;
	mad.lo.s32 	%r587, %r586, 1536, %r5;
	add.s32 	%r588, %r587, %r585;
	ld.shared.u8 	%rs61, [%r588];
	add.s16 	%rs62, %rs61, 1;
	st.shared.u8 	[%r588], %rs62;
	// begin inline asm
	shr.b32 %r538, %r539, %r301;
	// end inline asm
	and.b32  	%r589, %r511, %r538;
	and.b32  	%r590, %r589, 3;
	shr.u32 	%r591, %r589, 2;
	mad.lo.s32 	%r592, %r591, 1536, %r5;
	add.s32 	%r593, %r592, %r590;
	ld.shared.u8 	%rs63, [%r593];
	add.s16 	%rs64, %rs63, 1;
	st.shared.u8 	[%r593], %rs64;
	// begin inline asm
	shr.b32 %r541, %r542, %r301;
	// end inline asm
	and.b32  	%r594, %r511, %r541;
	and.b32  	%r595, %r594, 3;
	shr.u32 	%r596, %r594, 2;
	mad.lo.s32 	%r597, %r596, 1536, %r5;
	add.s32 	%r598, %r597, %r595;
	ld.shared.u8 	%rs65, [%r598];
	add.s16 	%rs66, %rs65, 1;
	st.shared.u8 	[%r598], %rs66;
	add.s32 	%r1638, %r1638, 4224;
	add.s32 	%r1654, %r1654, -4224;
	setp.gt.s32 	%p7, %r1654, 4223;
	@%p7 bra 	$L__BB3_10;
$L__BB3_11:
	setp.ge.s32 	%p8, %r4, %r1654;
	@%p8 bra 	$L__BB3_18;
	mov.b32 	%r600, 0;
	// begin inline asm
	bmsk.clamp.b32 %r599, %r600, %r302;
	// end inline asm
	not.b32 	%r602, %r4;
	add.s32 	%r42, %r1654, %r602;
	mul.hi.u32 	%r603, %r42, -1431655765;
	shr.u32 	%r604, %r603, 8;
	add.s32 	%r43, %r604, 1;
	and.b32  	%r605, %r604, 3;
	setp.eq.s32 	%p9, %r605, 3;
	mov.u32 	%r1659, %r4;
	@%p9 bra 	$L__BB3_15;
	and.b32  	%r606, %r43, 3;
	add.s32 	%r1656, %r4, %r1638;
	neg.s32 	%r1655, %r606;
	mad.lo.s32 	%r1659, %r606, 384, %r4;
$L__BB3_14:
	.pragma "nounroll";
	mul.wide.s32 	%rd30, %r1656, 4;
	add.s64 	%rd31, %rd1, %rd30;
	ld.global.u32 	%r608, [%rd31];
	// begin inline asm
	shr.b32 %r607, %r608, %r301;
	// end inline asm
	and.b32  	%r610, %r599, %r607;
	and.b32  	%r611, %r610, 3;
	shr.u32 	%r612, %r610, 2;
	mad.lo.s32 	%r613, %r612, 1536, %r5;
	add.s32 	%r614, %r613, %r611;
	ld.shared.u8 	%rs67, [%r614];
	add.s16 	%rs68, %rs67, 1;
	st.shared.u8 	[%r614], %rs68;
	add.s32 	%r1656, %r1656, 384;
	add.s32 	%r1655, %r1655, 1;
	setp.ne.s32 	%p10, %r1655, 0;
	@%p10 bra 	$L__BB3_14;
$L__BB3_15:
	setp.lt.u32 	%p11, %r42, 1152;
	@%p11 bra 	$L__BB3_18;
	add.s64 	%rd6, %rd1, 3072;
	add.s32 	%r1658, %r1659, %r1638;
$L__BB3_17:
	mul.wide.s32 	%rd32, %r1658, 4;
	add.s64 	%rd33, %rd6, %rd32;
	ld.global.u32 	%r616, [%rd33+-3072];
	// begin inline asm
	shr.b32 %r615, %r616, %r301;
	// end inline asm
	and.b32  	%r627, %r599, %r615;
	and.b32  	%r628, %r627, 3;
	shr.u32 	%r629, %r627, 2;
	mad.lo.s32 	%r630, %r629, 1536, %r5;
	add.s32 	%r631, %r630, %r628;
	ld.shared.u8 	%rs69, [%r631];
	add.s16 	%rs70, %rs69, 1;
	st.shared.u8 	[%r631], %rs70;
	ld.global.u32 	%r619, [%rd33+-1536];
	// begin inline asm
	shr.b32 %r618, %r619, %r301;
	// end inline asm
	and.b32  	%r632, %r599, %r618;
	and.b32  	%r633, %r632, 3;
	shr.u32 	%r634, %r632, 2;
	mad.lo.s32 	%r635, %r634, 1536, %r5;
	add.s32 	%r636, %r635, %r633;
	ld.shared.u8 	%rs71, [%r636];
	add.s16 	%rs72, %rs71, 1;
	st.shared.u8 	[%r636], %rs72;
	ld.global.u32 	%r622, [%rd33];
	// begin inline asm
	shr.b32 %r621, %r622, %r301;
	// end inline asm
	and.b32  	%r637, %r599, %r621;
	and.b32  	%r638, %r637, 3;
	shr.u32 	%r639, %r637, 2;
	mad.lo.s32 	%r640, %r639, 1536, %r5;
	add.s32 	%r641, %r640, %r638;
	ld.shared.u8 	%rs73, [%r641];
	add.s16 	%rs74, %rs73, 1;
	st.shared.u8 	[%r641], %rs74;
	ld.global.u32 	%r625, [%rd33+1536];
	// begin inline asm
	shr.b32 %r624, %r625, %r301;
	// end inline asm
	and.b32  	%r642, %r599, %r624;
	and.b32  	%r643, %r642, 3;
	shr.u32 	%r644, %r642, 2;
	mad.lo.s32 	%r645, %r644, 1536, %r5;
	add.s32 	%r646, %r645, %r643;
	ld.shared.u8 	%rs75, [%r646];
	add.s16 	%rs76, %rs75, 1;
	st.shared.u8 	[%r646], %rs76;
	add.s32 	%r1659, %r1659, 1536;
	add.s32 	%r1658, %r1658, 1536;
	setp.lt.s32 	%p12, %r1659, %r1654;
	@%p12 bra 	$L__BB3_17;
$L__BB3_18:
	bar.sync 	0;
	// begin inline asm
	mov.u32 %r647, %laneid;
	// end inline asm
	setp.gt.u32 	%p13, %r4, 255;
	@%p13 bra 	$L__BB3_20;
	shl.b32 	%r648, %r647, 2;
	add.s32 	%r649, %r7, %r648;
	ld.shared.u32 	%r650, [%r649];
	bfe.u32 	%r651, %r650, 0, 8;
	add.s32 	%r652, %r1637, %r651;
	bfe.u32 	%r653, %r650, 8, 8;
	add.s32 	%r654, %r1636, %r653;
	bfe.u32 	%r655, %r650, 16, 8;
	add.s32 	%r656, %r1635, %r655;
	bfe.u32 	%r657, %r650, 24, 8;
	add.s32 	%r658, %r1634, %r657;
	ld.shared.u32 	%r659, [%r649+128];
	bfe.u32 	%r660, %r659, 0, 8;
	add.s32 	%r661, %r652, %r660;
	bfe.u32 	%r662, %r659, 8, 8;
	add.s32 	%r663, %r654, %r662;
	bfe.u32 	%r664, %r659, 16, 8;
	add.s32 	%r665, %r656, %r664;
	bfe.u32 	%r666, %r659, 24, 8;
	add.s32 	%r667, %r658, %r666;
	ld.shared.u32 	%r668, [%r649+256];
	bfe.u32 	%r669, %r668, 0, 8;
	add.s32 	%r670, %r661, %r669;
	bfe.u32 	%r671, %r668, 8, 8;
	add.s32 	%r672, %r663, %r671;
	bfe.u32 	%r673, %r668, 16, 8;
	add.s32 	%r674, %r665, %r673;
	bfe.u32 	%r675, %r668, 24, 8;
	add.s32 	%r676, %r667, %r675;
	ld.shared.u32 	%r677, [%r649+384];
	bfe.u32 	%r678, %r677, 0, 8;
	add.s32 	%r679, %r670, %r678;
	bfe.u32 	%r680, %r677, 8, 8;
	add.s32 	%r681, %r672, %r680;
	bfe.u32 	%r682, %r677, 16, 8;
	add.s32 	%r683, %r674, %r682;
	bfe.u32 	%r684, %r677, 24, 8;
	add.s32 	%r685, %r676, %r684;
	ld.shared.u32 	%r686, [%r649+512];
	bfe.u32 	%r687, %r686, 0, 8;
	add.s32 	%r688, %r679, %r687;
	bfe.u32 	%r689, %r686, 8, 8;
	add.s32 	%r690, %r681, %r689;
	bfe.u32 	%r691, %r686, 16, 8;
	add.s32 	%r692, %r683, %r691;
	bfe.u32 	%r693, %r686, 24, 8;
	add.s32 	%r694, %r685, %r693;
	ld.shared.u32 	%r695, [%r649+640];
	bfe.u32 	%r696, %r695, 0, 8;
	add.s32 	%r697, %r688, %r696;
	bfe.u32 	%r698, %r695, 8, 8;
	add.s32 	%r699, %r690, %r698;
	bfe.u32 	%r700, %r695, 16, 8;
	add.s32 	%r701, %r692, %r700;
	bfe.u32 	%r702, %r695, 24, 8;
	add.s32 	%r703, %r694, %r702;
	ld.shared.u32 	%r704, [%r649+768];
	bfe.u32 	%r705, %r704, 0, 8;
	add.s32 	%r706, %r697, %r705;
	bfe.u32 	%r707, %r704, 8, 8;
	add.s32 	%r708, %r699, %r707;
	bfe.u32 	%r709, %r704, 16, 8;
	add.s32 	%r710, %r701, %r709;
	bfe.u32 	%r711, %r704, 24, 8;
	add.s32 	%r712, %r703, %r711;
	ld.shared.u32 	%r713, [%r649+896];
	bfe.u32 	%r714, %r713, 0, 8;
	add.s32 	%r715, %r706, %r714;
	bfe.u32 	%r716, %r713, 8, 8;
	add.s32 	%r717, %r708, %r716;
	bfe.u32 	%r718, %r713, 16, 8;
	add.s32 	%r719, %r710, %r718;
	bfe.u32 	%r720, %r713, 24, 8;
	add.s32 	%r721, %r712, %r720;
	ld.shared.u32 	%r722, [%r649+1024];
	bfe.u32 	%r723, %r722, 0, 8;
	add.s32 	%r724, %r715, %r723;
	bfe.u32 	%r725, %r722, 8, 8;
	add.s32 	%r726, %r717, %r725;
	bfe.u32 	%r727, %r722, 16, 8;
	add.s32 	%r728, %r719, %r727;
	bfe.u32 	%r729, %r722, 24, 8;
	add.s32 	%r730, %r721, %r729;
	ld.shared.u32 	%r731, [%r649+1152];
	bfe.u32 	%r732, %r731, 0, 8;
	add.s32 	%r733, %r724, %r732;
	bfe.u32 	%r734, %r731, 8, 8;
	add.s32 	%r735, %r726, %r734;
	bfe.u32 	%r736, %r731, 16, 8;
	add.s32 	%r737, %r728, %r736;
	bfe.u32 	%r738, %r731, 24, 8;
	add.s32 	%r739, %r730, %r738;
	ld.shared.u32 	%r740, [%r649+1280];
	bfe.u32 	%r741, %r740, 0, 8;
	add.s32 	%r742, %r733, %r741;
	bfe.u32 	%r743, %r740, 8, 8;
	add.s32 	%r744, %r735, %r743;
	bfe.u32 	%r745, %r740, 16, 8;
	add.s32 	%r746, %r737, %r745;
	bfe.u32 	%r747, %r740, 24, 8;
	add.s32 	%r748, %r739, %r747;
	ld.shared.u32 	%r749, [%r649+1408];
	bfe.u32 	%r750, %r749, 0, 8;
	add.s32 	%r1637, %r742, %r750;
	bfe.u32 	%r751, %r749, 8, 8;
	add.s32 	%r1636, %r744, %r751;
	bfe.u32 	%r752, %r749, 16, 8;
	add.s32 	%r1635, %r746, %r752;
	bfe.u32 	%r753, %r749, 24, 8;
	add.s32 	%r1634, %r748, %r753;
$L__BB3_20:
	setp.gt.u32 	%p14, %r4, 255;
	bar.sync 	0;
	@%p14 bra 	$L__BB3_22;
	shl.b32 	%r754, %r647, 7;
	add.s32 	%r756, %r306, %r754;
	shr.u32 	%r757, %r4, 1;
	and.b32  	%r758, %r757, 112;
	add.s32 	%r759, %r756, %r758;
	st.shared.v4.u32 	[%r759], {%r1637, %r1636, %r1635, %r1634};
$L__BB3_22:
	bar.sync 	0;
	setp.gt.u32 	%p15, %r4, 31;
	@%p15 bra 	$L__BB3_24;
	ld.shared.u32 	%r761, [%r5];
	ld.shared.u32 	%r762, [%r5+128];
	add.s32 	%r763, %r762, %r761;
	ld.shared.u32 	%r764, [%r5+256];
	add.s32 	%r765, %r764, %r763;
	ld.shared.u32 	%r766, [%r5+384];
	add.s32 	%r767, %r766, %r765;
	ld.shared.u32 	%r768, [%r5+512];
	add.s32 	%r769, %r768, %r767;
	ld.shared.u32 	%r770, [%r5+640];
	add.s32 	%r771, %r770, %r769;
	ld.shared.u32 	%r772, [%r5+768];
	add.s32 	%r773, %r772, %r771;
	ld.shared.u32 	%r774, [%r5+896];
	add.s32 	%r775, %r774, %r773;
	ld.shared.u32 	%r776, [%r5+1024];
	add.s32 	%r777, %r776, %r775;
	ld.shared.u32 	%r778, [%r5+1152];
	add.s32 	%r779, %r778, %r777;
	ld.shared.u32 	%r780, [%r5+1280];
	add.s32 	%r781, %r780, %r779;
	ld.shared.u32 	%r782, [%r5+1408];
	add.s32 	%r783, %r782, %r781;
	ld.shared.u32 	%r784, [%r5+1536];
	add.s32 	%r785, %r784, %r783;
	ld.shared.u32 	%r786, [%r5+1664];
	add.s32 	%r787, %r786, %r785;
	ld.shared.u32 	%r788, [%r5+1792];
	add.s32 	%r789, %r788, %r787;
	ld.shared.u32 	%r790, [%r5+1920];
	add.s32 	%r791, %r790, %r789;
	ld.shared.u32 	%r792, [%r5+2048];
	add.s32 	%r793, %r792, %r791;
	ld.shared.u32 	%r794, [%r5+2176];
	add.s32 	%r795, %r794, %r793;
	ld.shared.u32 	%r796, [%r5+2304];
	add.s32 	%r797, %r796, %r795;
	ld.shared.u32 	%r798, [%r5+2432];
	add.s32 	%r799, %r798, %r797;
	ld.shared.u32 	%r800, [%r5+2560];
	add.s32 	%r801, %r800, %r799;
	ld.shared.u32 	%r802, [%r5+2688];
	add.s32 	%r803, %r802, %r801;
	ld.shared.u32 	%r804, [%r5+2816];
	add.s32 	%r805, %r804, %r803;
	ld.shared.u32 	%r806, [%r5+2944];
	add.s32 	%r807, %r806, %r805;
	ld.shared.u32 	%r808, [%r5+3072];
	add.s32 	%r809, %r808, %r807;
	ld.shared.u32 	%r810, [%r5+3200];
	add.s32 	%r811, %r810, %r809;
	ld.shared.u32 	%r812, [%r5+3328];
	add.s32 	%r813, %r812, %r811;
	ld.shared.u32 	%r814, [%r5+3456];
	add.s32 	%r815, %r814, %r813;
	ld.shared.u32 	%r816, [%r5+3584];
	add.s32 	%r817, %r816, %r815;
	ld.shared.u32 	%r818, [%r5+3712];
	add.s32 	%r819, %r818, %r817;
	ld.shared.u32 	%r820, [%r5+3840];
	add.s32 	%r821, %r820, %r819;
	ld.shared.u32 	%r822, [%r5+3968];
	add.s32 	%r1664, %r822, %r821;
$L__BB3_24:
	bar.sync 	0;
	mul.hi.u32 	%r823, %r4, 357913942;
	add.s32 	%r824, %r823, %r4;
	shl.b32 	%r825, %r824, 2;
	add.s32 	%r827, %r306, %r825;
	add.s32 	%r68, %r827, 272;
	st.shared.u32 	[%r827+272], %r1664;
	bar.sync 	0;
	setp.gt.u32 	%p16, %r4, 31;
	@%p16 bra 	$L__BB3_26;
	mad.lo.s32 	%r859, %r4, 52, %r306;
	ld.shared.u32 	%r860, [%r859+272];
	ld.shared.u32 	%r861, [%r859+276];
	ld.shared.u32 	%r862, [%r859+280];
	ld.shared.u32 	%r863, [%r859+284];
	ld.shared.u32 	%r864, [%r859+288];
	ld.shared.u32 	%r865, [%r859+292];
	ld.shared.u32 	%r866, [%r859+296];
	ld.shared.u32 	%r867, [%r859+300];
	ld.shared.u32 	%r868, [%r859+304];
	ld.shared.u32 	%r869, [%r859+308];
	ld.shared.u32 	%r870, [%r859+312];
	ld.shared.u32 	%r871, [%r859+316];
	add.s32 	%r872, %r861, %r860;
	add.s32 	%r873, %r872, %r862;
	add.s32 	%r874, %r873, %r863;
	add.s32 	%r875, %r874, %r864;
	add.s32 	%r876, %r875, %r865;
	add.s32 	%r877, %r876, %r866;
	add.s32 	%r878, %r877, %r867;
	add.s32 	%r879, %r878, %r868;
	add.s32 	%r880, %r879, %r869;
	add.s32 	%r881, %r880, %r870;
	add.s32 	%r832, %r881, %r871;
	mov.b32 	%r830, 1;
	mov.b32 	%r855, 0;
	mov.b32 	%r857, -1;
	// begin inline asm
	{  .reg .s32 r0;  .reg .pred p;  shfl.sync.up.b32 r0|p, %r832, %r830, %r855, %r857;  @p add.s32 r0, r0, %r832;  mov.s32 %r828, r0;}
	// end inline asm
	mov.b32 	%r836, 2;
	// begin inline asm
	{  .reg .s32 r0;  .reg .pred p;  shfl.sync.up.b32 r0|p, %r828, %r836, %r855, %r857;  @p add.s32 r0, r0, %r828;  mov.s32 %r834, r0;}
	// end inline asm
	mov.b32 	%r842, 4;
	// begin inline asm
	{  .reg .s32 r0;  .reg .pred p;  shfl.sync.up.b32 r0|p, %r834, %r842, %r855, %r857;  @p add.s32 r0, r0, %r834;  mov.s32 %r840, r0;}
	// end inline asm
	mov.b32 	%r848, 8;
	// begin inline asm
	{  .reg .s32 r0;  .reg .pred p;  shfl.sync.up.b32 r0|p, %r840, %r848, %r855, %r857;  @p add.s32 r0, r0, %r840;  mov.s32 %r846, r0;}
	// end inline asm
	mov.b32 	%r854, 16;
	// begin inline asm
	{  .reg .s32 r0;  .reg .pred p;  shfl.sync.up.b32 r0|p, %r846, %r854, %r855, %r857;  @p add.s32 r0, r0, %r846;  mov.s32 %r852, r0;}
	// end inline asm
	sub.s32 	%r882, %r852, %r832;
	ld.shared.u32 	%r883, [%r859+272];
	ld.shared.u32 	%r884, [%r859+276];
	ld.shared.u32 	%r885, [%r859+280];
	ld.shared.u32 	%r886, [%r859+284];
	ld.shared.u32 	%r887, [%r859+288];
	ld.shared.u32 	%r888, [%r859+292];
	ld.shared.u32 	%r889, [%r859+296];
	ld.shared.u32 	%r890, [%r859+300];
	ld.shared.u32 	%r891, [%r859+304];
	ld.shared.u32 	%r892, [%r859+308];
	ld.shared.u32 	%r893, [%r859+312];
	add.s32 	%r894, %r883, %r882;
	add.s32 	%r895, %r884, %r894;
	add.s32 	%r896, %r885, %r895;
	add.s32 	%r897, %r886, %r896;
	add.s32 	%r898, %r887, %r897;
	add.s32 	%r899, %r888, %r898;
	add.s32 	%r900, %r889, %r899;
	add.s32 	%r901, %r890, %r900;
	add.s32 	%r902, %r891, %r901;
	add.s32 	%r903, %r892, %r902;
	add.s32 	%r904, %r893, %r903;
	st.shared.u32 	[%r859+272], %r882;
	st.shared.u32 	[%r859+276], %r894;
	st.shared.u32 	[%r859+280], %r895;
	st.shared.u32 	[%r859+284], %r896;
	st.shared.u32 	[%r859+288], %r897;
	st.shared.u32 	[%r859+292], %r898;
	st.shared.u32 	[%r859+296], %r899;
	st.shared.u32 	[%r859+300], %r900;
	st.shared.u32 	[%r859+304], %r901;
	st.shared.u32 	[%r859+308], %r902;
	st.shared.u32 	[%r859+312], %r903;
	st.shared.u32 	[%r859+316], %r904;
$L__BB3_26:
	setp.gt.u32 	%p17, %r4, 31;
	bar.sync 	0;
	ld.shared.u32 	%r905, [%r68];
	add.s32 	%r1690, %r905, %r1667;
	bar.sync 	0;
	setp.eq.s32 	%p18, %r1690, 0;
	setp.eq.s32 	%p19, %r1690, %r1668;
	or.pred  	%p20, %p18, %p19;
	or.pred  	%p22, %p17, %p20;
	selp.u32 	%r906, 1, 0, %p22;
	{ 
	.reg .pred 	%p1; 
	.reg .pred 	%p2; 
	setp.ne.u32 	%p1, %r906, 0; 
	bar.red.and.pred 	%p2, 0, %p1; 
	selp.u32 	%r907, 1, 0, %p2; 
	}
	setp.ne.s32 	%p23, %r907, 0;
	@%p23 bra 	$L__BB3_97;
	setp.lt.s32 	%p49, %r1668, 4224;
	shl.b32 	%r930, %r6, 2;
	add.s32 	%r932, %r306, %r930;
	add.s32 	%r70, %r932, 26112;
	and.b32  	%r933, %r4, 15;
	mad.lo.s32 	%r934, %r933, 1536, %r306;
	shr.u32 	%r935, %r4, 3;
	and.b32  	%r936, %r935, 126;
	add.s32 	%r71, %r934, %r936;
	@%p49 bra 	$L__BB3_42;
	mad.lo.s32 	%r72, %r4, 40, %r5;
	mad.lo.s32 	%r73, %r4, 24, %r72;
$L__BB3_29:
	.pragma "nounroll";
	setp.ne.s32 	%p50, %r647, 31;
	cvt.s64.s32 	%rd42, %r1667;
	add.s64 	%rd43, %rd3, %rd42;
	shl.b64 	%rd44, %rd43, 2;
	add.s64 	%rd45, %rd1, %rd44;
	ld.global.u32 	%r1004, [%rd45];
	ld.global.u32 	%r1005, [%rd45+1536];
	ld.global.u32 	%r1006, [%rd45+3072];
	ld.global.u32 	%r1007, [%rd45+4608];
	ld.global.u32 	%r1008, [%rd45+6144];
	ld.global.u32 	%r1009, [%rd45+7680];
	ld.global.u32 	%r1010, [%rd45+9216];
	ld.global.u32 	%r1011, [%rd45+10752];
	ld.global.u32 	%r1012, [%rd45+12288];
	ld.global.u32 	%r1013, [%rd45+13824];
	ld.global.u32 	%r1014, [%rd45+15360];
	st.shared.u32 	[%r5], %r1004;
	st.shared.u32 	[%r5+1536], %r1005;
	st.shared.u32 	[%r5+3072], %r1006;
	st.shared.u32 	[%r5+4608], %r1007;
	st.shared.u32 	[%r5+6144], %r1008;
	st.shared.u32 	[%r5+7680], %r1009;
	st.shared.u32 	[%r5+9216], %r1010;
	st.shared.u32 	[%r5+10752], %r1011;
	st.shared.u32 	[%r5+12288], %r1012;
	st.shared.u32 	[%r5+13824], %r1013;
	st.shared.u32 	[%r5+15360], %r1014;
	bar.sync 	0;
	ld.shared.u32 	%r118, [%r72];
	ld.shared.u32 	%r119, [%r72+4];
	ld.shared.u32 	%r120, [%r72+8];
	ld.shared.u32 	%r121, [%r72+12];
	ld.shared.u32 	%r122, [%r72+16];
	ld.shared.u32 	%r123, [%r72+20];
	ld.shared.u32 	%r124, [%r72+24];
	ld.shared.u32 	%r125, [%r72+28];
	ld.shared.u32 	%r126, [%r72+32];
	ld.shared.u32 	%r127, [%r72+36];
	ld.shared.u32 	%r128, [%r72+40];
	bar.sync 	0;
	mov.b32 	%r1001, 0;
	st.shared.u32 	[%r5], %r1001;
	st.shared.u32 	[%r5+1536], %r1001;
	st.shared.u32 	[%r5+3072], %r1001;
	st.shared.u32 	[%r5+4608], %r1001;
	st.shared.u32 	[%r5+6144], %r1001;
	st.shared.u32 	[%r5+7680], %r1001;
	st.shared.u32 	[%r5+9216], %r1001;
	st.shared.u32 	[%r5+10752], %r1001;
	st.shared.u32 	[%r5+12288], %r1001;
	st.shared.u32 	[%r5+13824], %r1001;
	st.shared.u32 	[%r5+15360], %r1001;
	st.shared.u32 	[%r5+16896], %r1001;
	st.shared.u32 	[%r5+18432], %r1001;
	st.shared.u32 	[%r5+19968], %r1001;
	st.shared.u32 	[%r5+21504], %r1001;
	st.shared.u32 	[%r5+23040], %r1001;
	st.shared.u32 	[%r5+24576], %r1001;
	// begin inline asm
	bmsk.clamp.b32 %r938, %r1001, %r302;
	// end inline asm
	// begin inline asm
	shr.b32 %r941, %r118, %r301;
	// end inline asm
	and.b32  	%r1015, %r938, %r941;
	and.b32  	%r1016, %r1015, 15;
	mad.lo.s32 	%r1017, %r1016, 1536, %r5;
	shr.u32 	%r1018, %r1015, 3;
	and.b32  	%r1019, %r1018, 536870910;
	add.s32 	%r130, %r1017, %r1019;
	ld.shared.u16 	%rs1, [%r130];
	add.s16 	%rs77, %rs1, 1;
	st.shared.u16 	[%r130], %rs77;
	// begin inline asm
	shr.b32 %r944, %r119, %r301;
	// end inline asm
	and.b32  	%r1020, %r938, %r944;
	and.b32  	%r1021, %r1020, 15;
	mad.lo.s32 	%r1022, %r1021, 1536, %r5;
	shr.u32 	%r1023, %r1020, 3;
	and.b32  	%r1024, %r1023, 536870910;
	add.s32 	%r131, %r1022, %r1024;
	ld.shared.u16 	%rs2, [%r131];
	add.s16 	%rs78, %rs2, 1;
	st.shared.u16 	[%r131], %rs78;
	// begin inline asm
	shr.b32 %r947, %r120, %r301;
	// end inline asm
	and.b32  	%r1025, %r938, %r947;
	and.b32  	%r1026, %r1025, 15;
	mad.lo.s32 	%r1027, %r1026, 1536, %r5;
	shr.u32 	%r1028, %r1025, 3;
	and.b32  	%r1029, %r1028, 536870910;
	add.s32 	%r132, %r1027, %r1029;
	ld.shared.u16 	%rs3, [%r132];
	add.s16 	%rs79, %rs3, 1;
	st.shared.u16 	[%r132], %rs79;
	// begin inline asm
	shr.b32 %r950, %r121, %r301;
	// end inline asm
	and.b32  	%r1030, %r938, %r950;
	and.b32  	%r1031, %r1030, 15;
	mad.lo.s32 	%r1032, %r1031, 1536, %r5;
	shr.u32 	%r1033, %r1030, 3;
	and.b32  	%r1034, %r1033, 536870910;
	add.s32 	%r133, %r1032, %r1034;
	ld.shared.u16 	%rs4, [%r133];
	add.s16 	%rs80, %rs4, 1;
	st.shared.u16 	[%r133], %rs80;
	// begin inline asm
	shr.b32 %r953, %r122, %r301;
	// end inline asm
	and.b32  	%r1035, %r938, %r953;
	and.b32  	%r1036, %r1035, 15;
	mad.lo.s32 	%r1037, %r1036, 1536, %r5;
	shr.u32 	%r1038, %r1035, 3;
	and.b32  	%r1039, %r1038, 536870910;
	add.s32 	%r134, %r1037, %r1039;
	ld.shared.u16 	%rs5, [%r134];
	add.s16 	%rs81, %rs5, 1;
	st.shared.u16 	[%r134], %rs81;
	// begin inline asm
	shr.b32 %r956, %r123, %r301;
	// end inline asm
	and.b32  	%r1040, %r938, %r956;
	and.b32  	%r1041, %r1040, 15;
	mad.lo.s32 	%r1042, %r1041, 1536, %r5;
	shr.u32 	%r1043, %r1040, 3;
	and.b32  	%r1044, %r1043, 536870910;
	add.s32 	%r135, %r1042, %r1044;
	ld.shared.u16 	%rs6, [%r135];
	add.s16 	%rs82, %rs6, 1;
	st.shared.u16 	[%r135], %rs82;
	// begin inline asm
	shr.b32 %r959, %r124, %r301;
	// end inline asm
	and.b32  	%r1045, %r938, %r959;
	and.b32  	%r1046, %r1045, 15;
	mad.lo.s32 	%r1047, %r1046, 1536, %r5;
	shr.u32 	%r1048, %r1045, 3;
	and.b32  	%r1049, %r1048, 536870910;
	add.s32 	%r136, %r1047, %r1049;
	ld.shared.u16 	%rs7, [%r136];
	add.s16 	%rs83, %rs7, 1;
	st.shared.u16 	[%r136], %rs83;
	// begin inline asm
	shr.b32 %r962, %r125, %r301;
	// end inline asm
	and.b32  	%r1050, %r938, %r962;
	and.b32  	%r1051, %r1050, 15;
	mad.lo.s32 	%r1052, %r1051, 1536, %r5;
	shr.u32 	%r1053, %r1050, 3;
	and.b32  	%r1054, %r1053, 536870910;
	add.s32 	%r137, %r1052, %r1054;
	ld.shared.u16 	%rs8, [%r137];
	add.s16 	%rs84, %rs8, 1;
	st.shared.u16 	[%r137], %rs84;
	// begin inline asm
	shr.b32 %r965, %r126, %r301;
	// end inline asm
	and.b32  	%r1055, %r938, %r965;
	and.b32  	%r1056, %r1055, 15;
	mad.lo.s32 	%r1057, %r1056, 1536, %r5;
	shr.u32 	%r1058, %r1055, 3;
	and.b32  	%r1059, %r1058, 536870910;
	add.s32 	%r138, %r1057, %r1059;
	ld.shared.u16 	%rs9, [%r138];
	add.s16 	%rs85, %rs9, 1;
	st.shared.u16 	[%r138], %rs85;
	// begin inline asm
	shr.b32 %r968, %r127, %r301;
	// end inline asm
	and.b32  	%r1060, %r938, %r968;
	and.b32  	%r1061, %r1060, 15;
	mad.lo.s32 	%r1062, %r1061, 1536, %r5;
	shr.u32 	%r1063, %r1060, 3;
	and.b32  	%r1064, %r1063, 536870910;
	add.s32 	%r139, %r1062, %r1064;
	ld.shared.u16 	%rs10, [%r139];
	add.s16 	%rs86, %rs10, 1;
	st.shared.u16 	[%r139], %rs86;
	// begin inline asm
	shr.b32 %r971, %r128, %r301;
	// end inline asm
	and.b32  	%r1065, %r938, %r971;
	and.b32  	%r1066, %r1065, 15;
	mad.lo.s32 	%r1067, %r1066, 1536, %r5;
	shr.u32 	%r1068, %r1065, 3;
	and.b32  	%r1069, %r1068, 536870910;
	add.s32 	%r140, %r1067, %r1069;
	ld.shared.u16 	%rs11, [%r140];
	add.s16 	%rs87, %rs11, 1;
	st.shared.u16 	[%r140], %rs87;
	bar.sync 	0;
	ld.shared.u32 	%r141, [%r73];
	ld.shared.u32 	%r1070, [%r73+4];
	ld.shared.u32 	%r1071, [%r73+8];
	ld.shared.u32 	%r1072, [%r73+12];
	ld.shared.u32 	%r1073, [%r73+16];
	ld.shared.u32 	%r1074, [%r73+20];
	ld.shared.u32 	%r1075, [%r73+24];
	ld.shared.u32 	%r1076, [%r73+28];
	ld.shared.u32 	%r1077, [%r73+32];
	ld.shared.u32 	%r1078, [%r73+36];
	ld.shared.u32 	%r1079, [%r73+40];
	ld.shared.u32 	%r1080, [%r73+44];
	ld.shared.u32 	%r1081, [%r73+48];
	ld.shared.u32 	%r1082, [%r73+52];
	ld.shared.u32 	%r1083, [%r73+56];
	ld.shared.u32 	%r1084, [%r73+60];
	ld.shared.u32 	%r1085, [%r73+64];
	add.s32 	%r142, %r1070, %r141;
	add.s32 	%r143, %r1071, %r142;
	add.s32 	%r144, %r1072, %r143;
	add.s32 	%r145, %r1073, %r144;
	add.s32 	%r146, %r1074, %r145;
	add.s32 	%r147, %r1075, %r146;
	add.s32 	%r148, %r1076, %r147;
	add.s32 	%r149, %r1077, %r148;
	add.s32 	%r150, %r1078, %r149;
	add.s32 	%r151, %r1079, %r150;
	add.s32 	%r152, %r1080, %r151;
	add.s32 	%r153, %r1081, %r152;
	add.s32 	%r154, %r1082, %r153;
	add.s32 	%r155, %r1083, %r154;
	add.s32 	%r156, %r1084, %r155;
	add.s32 	%r978, %r1085, %r156;
	mov.b32 	%r976, 1;
	mov.b32 	%r1003, -1;
	// begin inline asm
	{  .reg .u32 r0;  .reg .pred p;  shfl.sync.up.b32 r0|p, %r978, %r976, %r1001, %r1003;  @p add.u32 r0, r0, %r978;  mov.u32 %r974, r0;}
	// end inline asm
	mov.b32 	%r982, 2;
	// begin inline asm
	{  .reg .u32 r0;  .reg .pred p;  shfl.sync.up.b32 r0|p, %r974, %r982, %r1001, %r1003;  @p add.u32 r0, r0, %r974;  mov.u32 %r980, r0;}
	// end inline asm
	mov.b32 	%r988, 4;
	// begin inline asm
	{  .reg .u32 r0;  .reg .pred p;  shfl.sync.up.b32 r0|p, %r980, %r988, %r1001, %r1003;  @p add.u32 r0, r0, %r980;  mov.u32 %r986, r0;}
	// end inline asm
	mov.b32 	%r994, 8;
	// begin inline asm
	{  .reg .u32 r0;  .reg .pred p;  shfl.sync.up.b32 r0|p, %r986, %r994, %r1001, %r1003;  @p add.u32 r0, r0, %r986;  mov.u32 %r992, r0;}
	// end inline asm
	mov.b32 	%r1000, 16;
	// begin inline asm
	{  .reg .u32 r0;  .reg .pred p;  shfl.sync.up.b32 r0|p, %r992, %r1000, %r1001, %r1003;  @p add.u32 r0, r0, %r992;  mov.u32 %r998, r0;}
	// end inline asm
	@%p50 bra 	$L__BB3_31;
	st.shared.u32 	[%r70], %r998;
$L__BB3_31:
	sub.s32 	%r1086, %r998, %r978;
	setp.ne.s32 	%p51, %r647, 0;
	setp.eq.s32 	%p52, %r6, 11;
	setp.eq.s32 	%p53, %r6, 10;
	setp.eq.s32 	%p54, %r6, 9;
	setp.eq.s32 	%p55, %r6, 8;
	setp.eq.s32 	%p56, %r6, 7;
	setp.eq.s32 	%p57, %r6, 6;
	setp.eq.s32 	%p58, %r6, 5;
	setp.eq.s32 	%p59, %r6, 4;
	setp.eq.s32 	%p60, %r6, 3;
	setp.eq.s32 	%p61, %r6, 2;
	setp.eq.s32 	%p62, %r6, 1;
	setp.gt.u32 	%p63, %r4, 31;
	bar.sync 	0;
	ld.shared.v4.u32 	{%r1087, %r1088, %r1089, %r1090}, [_ZZN3cub18CUB_300001_SM_10006detail10radix_sort30DeviceSegmentedRadixSortKernelINS1_5radix10policy_hubIjNS0_8NullTypeEiE10Policy1000ELb1ELNS0_9SortOrderE0EjS6_PjSA_iNS1_21identity_decomposer_tEEEvPKT2_PSC_PKT3_PSG_T4_T5_iiiT7_E12temp_storage+26112];
	selp.b32 	%r1091, %r1087, %r1682, %p62;
	add.s32 	%r1092, %r1088, %r1087;
	selp.b32 	%r1093, %r1092, %r1091, %p61;
	add.s32 	%r1094, %r1092, %r1089;
	selp.b32 	%r1095, %r1094, %r1093, %p60;
	add.s32 	%r1096, %r1094, %r1090;
	selp.b32 	%r1097, %r1096, %r1095, %p59;
	ld.shared.v4.u32 	{%r1098, %r1099, %r1100, %r1101}, [_ZZN3cub18CUB_300001_SM_10006detail10radix_sort30DeviceSegmentedRadixSortKernelINS1_5radix10policy_hubIjNS0_8NullTypeEiE10Policy1000ELb1ELNS0_9SortOrderE0EjS6_PjSA_iNS1_21identity_decomposer_tEEEvPKT2_PSC_PKT3_PSG_T4_T5_iiiT7_E12temp_storage+26128];
	add.s32 	%r1102, %r1096, %r1098;
	selp.b32 	%r1103, %r1102, %r1097, %p58;
	add.s32 	%r1104, %r1102, %r1099;
	selp.b32 	%r1105, %r1104, %r1103, %p57;
	add.s32 	%r1106, %r1104, %r1100;
	selp.b32 	%r1107, %r1106, %r1105, %p56;
	add.s32 	%r1108, %r1106, %r1101;
	selp.b32 	%r1109, %r1108, %r1107, %p55;
	ld.shared.v4.u32 	{%r1110, %r1111, %r1112, %r1113}, [_ZZN3cub18CUB_300001_SM_10006detail10radix_sort30DeviceSegmentedRadixSortKernelINS1_5radix10policy_hubIjNS0_8NullTypeEiE10Policy1000ELb1ELNS0_9SortOrderE0EjS6_PjSA_iNS1_21identity_decomposer_tEEEvPKT2_PSC_PKT3_PSG_T4_T5_iiiT7_E12temp_storage+26144];
	add.s32 	%r1114, %r1108, %r1110;
	selp.b32 	%r1115, %r1114, %r1109, %p54;
	add.s32 	%r1116, %r1114, %r1111;
	selp.b32 	%r1117, %r1116, %r1115, %p53;
	add.s32 	%r1118, %r1116, %r1112;
	selp.b32 	%r1682, %r1118, %r1117, %p52;
	add.s32 	%r160, %r1118, %r1113;
	selp.b32 	%r1119, %r1086, 0, %p51;
	add.s32 	%r1120, %r1682, %r1119;
	selp.b32 	%r1686, %r1120, %r1086, %p63;
	or.pred  	%p64, %p63, %p51;
	@%p64 bra 	$L__BB3_33;
	shl.b32 	%r1686, %r160, 16;
	st.shared.u32 	[_ZZN3cub18CUB_300001_SM_10006detail10radix_sort30DeviceSegmentedRadixSortKernelINS1_5radix10policy_hubIjNS0_8NullTypeEiE10Policy1000ELb1ELNS0_9SortOrderE0EjS6_PjSA_iNS1_21identity_decomposer_tEEEvPKT2_PSC_PKT3_PSG_T4_T5_iiiT7_E12temp_storage+26172], %r1686;
$L__BB3_33:
	setp.eq.s32 	%p65, %r4, 0;
	bar.sync 	0;
	ld.shared.u32 	%r1121, [_ZZN3cub18CUB_300001_SM_10006detail10radix_sort30DeviceSegmentedRadixSortKernelINS1_5radix10policy_hubIjNS0_8NullTypeEiE10Policy1000ELb1ELNS0_9SortOrderE0EjS6_PjSA_iNS1_21identity_decomposer_tEEEvPKT2_PSC_PKT3_PSG_T4_T5_iiiT7_E12temp_storage+26172];
	selp.b32 	%r1122, 0, %r1121, %p65;
	add.s32 	%r1123, %r1686, %r1122;
	add.s32 	%r1124, %r141, %r1123;
	add.s32 	%r1125, %r142, %r1123;
	add.s32 	%r1126, %r143, %r1123;
	add.s32 	%r1127, %r144, %r1123;
	add.s32 	%r1128, %r145, %r1123;
	add.s32 	%r1129, %r146, %r1123;
	add.s32 	%r1130, %r147, %r1123;
	add.s32 	%r1131, %r148, %r1123;
	add.s32 	%r1132, %r149, %r1123;
	add.s32 	%r1133, %r150, %r1123;
	add.s32 	%r1134, %r151, %r1123;
	add.s32 	%r1135, %r152, %r1123;
	add.s32 	%r1136, %r153, %r1123;
	add.s32 	%r1137, %r154, %r1123;
	add.s32 	%r1138, %r155, %r1123;
	add.s32 	%r1139, %r156, %r1123;
	st.shared.u32 	[%r73], %r1123;
	st.shared.u32 	[%r73+4], %r1124;
	st.shared.u32 	[%r73+8], %r1125;
	st.shared.u32 	[%r73+12], %r1126;
	st.shared.u32 	[%r73+16], %r1127;
	st.shared.u32 	[%r73+20], %r1128;
	st.shared.u32 	[%r73+24], %r1129;
	st.shared.u32 	[%r73+28], %r1130;
	st.shared.u32 	[%r73+32], %r1131;
	st.shared.u32 	[%r73+36], %r1132;
	st.shared.u32 	[%r73+40], %r1133;
	st.shared.u32 	[%r73+44], %r1134;
	st.shared.u32 	[%r73+48], %r1135;
	st.shared.u32 	[%r73+52], %r1136;
	st.shared.u32 	[%r73+56], %r1137;
	st.shared.u32 	[%r73+60], %r1138;
	st.shared.u32 	[%r73+64], %r1139;
	bar.sync 	0;
	cvt.u32.u16 	%r1140, %rs1;
	ld.shared.u16 	%r1141, [%r130];
	add.s32 	%r164, %r1141, %r1140;
	cvt.u32.u16 	%r1142, %rs2;
	ld.shared.u16 	%r1143, [%r131];
	add.s32 	%r165, %r1143, %r1142;
	cvt.u32.u16 	%r1144, %rs3;
	ld.shared.u16 	%r1145, [%r132];
	add.s32 	%r166, %r1145, %r1144;
	cvt.u32.u16 	%r1146, %rs4;
	ld.shared.u16 	%r1147, [%r133];
	add.s32 	%r167, %r1147, %r1146;
	cvt.u32.u16 	%r1148, %rs5;
	ld.shared.u16 	%r1149, [%r134];
	add.s32 	%r168, %r1149, %r1148;
	cvt.u32.u16 	%r1150, %rs6;
	ld.shared.u16 	%r1151, [%r135];
	add.s32 	%r169, %r1151, %r1150;
	cvt.u32.u16 	%r1152, %rs7;
	ld.shared.u16 	%r1153, [%r136];
	add.s32 	%r170, %r1153, %r1152;
	cvt.u32.u16 	%r1154, %rs8;
	ld.shared.u16 	%r1155, [%r137];
	add.s32 	%r171, %r1155, %r1154;
	cvt.u32.u16 	%r1156, %rs9;
	ld.shared.u16 	%r1157, [%r138];
	add.s32 	%r172, %r1157, %r1156;
	cvt.u32.u16 	%r1158, %rs10;
	ld.shared.u16 	%r1159, [%r139];
	add.s32 	%r173, %r1159, %r1158;
	cvt.u32.u16 	%r1160, %rs11;
	ld.shared.u16 	%r1161, [%r140];
	add.s32 	%r174, %r1161, %r1160;
	@%p63 bra 	$L__BB3_35;
	ld.shared.u16 	%r1687, [%r71];
$L__BB3_35:
	bar.sync 	0;
	@%p63 bra 	$L__BB3_37;
	st.shared.u32 	[%r5], %r1687;
	mov.b32 	%r1688, 4224;
$L__BB3_37:
	setp.gt.u32 	%p68, %r4, 30;
	bar.sync 	0;
	@%p68 bra 	$L__BB3_39;
	ld.shared.u32 	%r1688, [%r5+4];
$L__BB3_39:
	bar.sync 	0;
	@%p63 bra 	$L__BB3_41;
	sub.s32 	%r1163, %r1690, %r1687;
	st.shared.u32 	[%r5+16896], %r1163;
	add.s32 	%r1690, %r1688, %r1163;
$L__BB3_41:
	bar.sync 	0;
	shl.b32 	%r1197, %r164, 2;
	mov.u32 	%r1198, _ZZN3cub18CUB_300001_SM_10006detail10radix_sort30DeviceSegmentedRadixSortKernelINS1_5radix10policy_hubIjNS0_8NullTypeEiE10Policy1000ELb1ELNS0_9SortOrderE0EjS6_PjSA_iNS1_21identity_decomposer_tEEEvPKT2_PSC_PKT3_PSG_T4_T5_iiiT7_E12temp_storage;
	add.s32 	%r1199, %r1198, %r1197;
	st.shared.u32 	[%r1199], %r118;
	shl.b32 	%r1200, %r165, 2;
	add.s32 	%r1201, %r1198, %r1200;
	st.shared.u32 	[%r1201], %r119;
	shl.b32 	%r1202, %r166, 2;
	add.s32 	%r1203, %r1198, %r1202;
	st.shared.u32 	[%r1203], %r120;
	shl.b32 	%r1204, %r167, 2;
	add.s32 	%r1205, %r1198, %r1204;
	st.shared.u32 	[%r1205], %r121;
	shl.b32 	%r1206, %r168, 2;
	add.s32 	%r1207, %r1198, %r1206;
	st.shared.u32 	[%r1207], %r122;
	shl.b32 	%r1208, %r169, 2;
	add.s32 	%r1209, %r1198, %r1208;
	st.shared.u32 	[%r1209], %r123;
	shl.b32 	%r1210, %r170, 2;
	add.s32 	%r1211, %r1198, %r1210;
	st.shared.u32 	[%r1211], %r124;
	shl.b32 	%r1212, %r171, 2;
	add.s32 	%r1213, %r1198, %r1212;
	st.shared.u32 	[%r1213], %r125;
	shl.b32 	%r1214, %r172, 2;
	add.s32 	%r1215, %r1198, %r1214;
	st.shared.u32 	[%r1215], %r126;
	shl.b32 	%r1216, %r173, 2;
	add.s32 	%r1217, %r1198, %r1216;
	st.shared.u32 	[%r1217], %r127;
	shl.b32 	%r1218, %r174, 2;
	add.s32 	%r1219, %r1198, %r1218;
	st.shared.u32 	[%r1219], %r128;
	bar.sync 	0;
	ld.shared.u32 	%r1165, [%r5];
	// begin inline asm
	shr.b32 %r1164, %r1165, %r301;
	// end inline asm
	and.b32  	%r1220, %r938, %r1164;
	shl.b32 	%r1221, %r1220, 2;
	add.s32 	%r1222, %r1198, 16896;
	add.s32 	%r1223, %r1222, %r1221;
	ld.shared.u32 	%r1224, [%r1223];
	add.s32 	%r1225, %r4, %r1224;
	mul.wide.u32 	%rd46, %r1225, 4;
	add.s64 	%rd47, %rd2, %rd46;
	st.global.u32 	[%rd47], %r1165;
	ld.shared.u32 	%r1168, [%r5+1536];
	// begin inline asm
	shr.b32 %r1167, %r1168, %r301;
	// end inline asm
	and.b32  	%r1226, %r938, %r1167;
	shl.b32 	%r1227, %r1226, 2;
	add.s32 	%r1228, %r1222, %r1227;
	ld.shared.u32 	%r1229, [%r1228];
	add.s32 	%r1230, %r4, %r1229;
	add.s32 	%r1231, %r1230, 384;
	mul.wide.u32 	%rd48, %r1231, 4;
	add.s64 	%rd49, %rd2, %rd48;
	st.global.u32 	[%rd49], %r1168;
	ld.shared.u32 	%r1171, [%r5+3072];
	// begin inline asm
	shr.b32 %r1170, %r1171, %r301;
	// end inline asm
	and.b32  	%r1232, %r938, %r1170;
	shl.b32 	%r1233, %r1232, 2;
	add.s32 	%r1234, %r1222, %r1233;
	ld.shared.u32 	%r1235, [%r1234];
	add.s32 	%r1236, %r4, %r1235;
	add.s32 	%r1237, %r1236, 768;
	mul.wide.u32 	%rd50, %r1237, 4;
	add.s64 	%rd51, %rd2, %rd50;
	st.global.u32 	[%rd51], %r1171;
	ld.shared.u32 	%r1174, [%r5+4608];
	// begin inline asm
	shr.b32 %r1173, %r1174, %r301;
	// end inline asm
	and.b32  	%r1238, %r938, %r1173;
	shl.b32 	%r1239, %r1238, 2;
	add.s32 	%r1240, %r1222, %r1239;
	ld.shared.u32 	%r1241, [%r1240];
	add.s32 	%r1242, %r4, %r1241;
	add.s32 	%r1243, %r1242, 1152;
	mul.wide.u32 	%rd52, %r1243, 4;
	add.s64 	%rd53, %rd2, %rd52;
	st.global.u32 	[%rd53], %r1174;
	ld.shared.u32 	%r1177, [%r5+6144];
	// begin inline asm
	shr.b32 %r1176, %r1177, %r301;
	// end inline asm
	and.b32  	%r1244, %r938, %r1176;
	shl.b32 	%r1245, %r1244, 2;
	add.s32 	%r1246, %r1222, %r1245;
	ld.shared.u32 	%r1247, [%r1246];
	add.s32 	%r1248, %r4, %r1247;
	add.s32 	%r1249, %r1248, 1536;
	mul.wide.u32 	%rd54, %r1249, 4;
	add.s64 	%rd55, %rd2, %rd54;
	st.global.u32 	[%rd55], %r1177;
	ld.shared.u32 	%r1180, [%r5+7680];
	// begin inline asm
	shr.b32 %r1179, %r1180, %r301;
	// end inline asm
	and.b32  	%r1250, %r938, %r1179;
	shl.b32 	%r1251, %r1250, 2;
	add.s32 	%r1252, %r1222, %r1251;
	ld.shared.u32 	%r1253, [%r1252];
	add.s32 	%r1254, %r4, %r1253;
	add.s32 	%r1255, %r1254, 1920;
	mul.wide.u32 	%rd56, %r1255, 4;
	add.s64 	%rd57, %rd2, %rd56;
	st.global.u32 	[%rd57], %r1180;
	ld.shared.u32 	%r1183, [%r5+9216];
	// begin inline asm
	shr.b32 %r1182, %r1183, %r301;
	// end inline asm
	and.b32  	%r1256, %r938, %r1182;
	shl.b32 	%r1257, %r1256, 2;
	add.s32 	%r1258, %r1222, %r1257;
	ld.shared.u32 	%r1259, [%r1258];
	add.s32 	%r1260, %r4, %r1259;
	add.s32 	%r1261, %r1260, 2304;
	mul.wide.u32 	%rd58, %r1261, 4;
	add.s64 	%rd59, %rd2, %rd58;
	st.global.u32 	[%rd59], %r1183;
	ld.shared.u32 	%r1186, [%r5+10752];
	// begin inline asm
	shr.b32 %r1185, %r1186, %r301;
	// end inline asm
	and.b32  	%r1262, %r938, %r1185;
	shl.b32 	%r1263, %r1262, 2;
	add.s32 	%r1264, %r1222, %r1263;
	ld.shared.u32 	%r1265, [%r1264];
	add.s32 	%r1266, %r4, %r1265;
	add.s32 	%r1267, %r1266, 2688;
	mul.wide.u32 	%rd60, %r1267, 4;
	add.s64 	%rd61, %rd2, %rd60;
	st.global.u32 	[%rd61], %r1186;
	ld.shared.u32 	%r1189, [%r5+12288];
	// begin inline asm
	shr.b32 %r1188, %r1189, %r301;
	// end inline asm
	and.b32  	%r1268, %r938, %r1188;
	shl.b32 	%r1269, %r1268, 2;
	add.s32 	%r1270, %r1222, %r1269;
	ld.shared.u32 	%r1271, [%r1270];
	add.s32 	%r1272, %r4, %r1271;
	add.s32 	%r1273, %r1272, 3072;
	mul.wide.u32 	%rd62, %r1273, 4;
	add.s64 	%rd63, %rd2, %rd62;
	st.global.u32 	[%rd63], %r1189;
	ld.shared.u32 	%r1192, [%r5+13824];
	// begin inline asm
	shr.b32 %r1191, %r1192, %r301;
	// end inline asm
	and.b32  	%r1274, %r938, %r1191;
	shl.b32 	%r1275, %r1274, 2;
	add.s32 	%r1276, %r1222, %r1275;
	ld.shared.u32 	%r1277, [%r1276];
	add.s32 	%r1278, %r4, %r1277;
	add.s32 	%r1279, %r1278, 3456;
	mul.wide.u32 	%rd64, %r1279, 4;
	add.s64 	%rd65, %rd2, %rd64;
	st.global.u32 	[%rd65], %r1192;
	ld.shared.u32 	%r1195, [%r5+15360];
	// begin inline asm
	shr.b32 %r1194, %r1195, %r301;
	// end inline asm
	and.b32  	%r1280, %r938, %r1194;
	shl.b32 	%r1281, %r1280, 2;
	add.s32 	%r1282, %r1222, %r1281;
	ld.shared.u32 	%r1283, [%r1282];
	add.s32 	%r1284, %r4, %r1283;
	add.s32 	%r1285, %r1284, 3840;
	mul.wide.u32 	%rd66, %r1285, 4;
	add.s64 	%rd67, %rd2, %rd66;
	st.global.u32 	[%rd67], %r1195;
	add.s32 	%r1667, %r1667, 4224;
	bar.sync 	0;
	add.s32 	%r1668, %r1668, -4224;
	setp.gt.s32 	%p70, %r1668, 4223;
	@%p70 bra 	$L__BB3_29;
$L__BB3_42:
	setp.ge.s32 	%p71, %r1667, %r2;
	@%p71 bra 	$L__BB3_145;
	shfl.sync.idx.b32	%r187|%p72, %r1668, 0, 31, -1;
	cvt.s64.s32 	%rd68, %r1667;
	setp.ge.s32 	%p73, %r4, %r187;
	add.s64 	%rd69, %rd3, %rd68;
	shl.b64 	%rd70, %rd69, 2;
	add.s64 	%rd12, %rd1, %rd70;
	mov.b32 	%r1694, -1;
	@%p73 bra 	$L__BB3_45;
	ld.global.u32 	%r1694, [%rd12];
$L__BB3_45:
	add.s32 	%r190, %r4, 384;
	setp.ge.s32 	%p74, %r190, %r187;
	mov.b32 	%r1695, -1;
	@%p74 bra 	$L__BB3_47;
	ld.global.u32 	%r1695, [%rd12+1536];
$L__BB3_47:
	add.s32 	%r193, %r4, 768;
	setp.ge.s32 	%p75, %r193, %r187;
	mov.b32 	%r1696, -1;
	@%p75 bra 	$L__BB3_49;
	ld.global.u32 	%r1696, [%rd12+3072];
$L__BB3_49:
	add.s32 	%r196, %r4, 1152;
	setp.ge.s32 	%p76, %r196, %r187;
	mov.b32 	%r1697, -1;
	@%p76 bra 	$L__BB3_51;
	ld.global.u32 	%r1697, [%rd12+4608];
$L__BB3_51:
	add.s32 	%r199, %r4, 1536;
	setp.ge.s32 	%p77, %r199, %r187;
	mov.b32 	%r1698, -1;
	@%p77 bra 	$L__BB3_53;
	ld.global.u32 	%r1698, [%rd12+6144];
$L__BB3_53:
	add.s32 	%r202, %r4, 1920;
	setp.ge.s32 	%p78, %r202, %r187;
	mov.b32 	%r1699, -1;
	@%p78 bra 	$L__BB3_55;
	ld.global.u32 	%r1699, [%rd12+7680];
$L__BB3_55:
	add.s32 	%r205, %r4, 2304;
	setp.ge.s32 	%p79, %r205, %r187;
	mov.b32 	%r1700, -1;
	@%p79 bra 	$L__BB3_57;
	ld.global.u32 	%r1700, [%rd12+9216];
$L__BB3_57:
	add.s32 	%r208, %r4, 2688;
	setp.ge.s32 	%p80, %r208, %r187;
	mov.b32 	%r1701, -1;
	@%p80 bra 	$L__BB3_59;
	ld.global.u32 	%r1701, [%rd12+10752];
$L__BB3_59:
	or.b32  	%r211, %r4, 3072;
	setp.ge.s32 	%p81, %r211, %r187;
	mov.b32 	%r1702, -1;
	@%p81 bra 	$L__BB3_61;
	ld.global.u32 	%r1702, [%rd12+12288];
$L__BB3_61:
	add.s32 	%r214, %r4, 3456;
	setp.ge.s32 	%p82, %r214, %r187;
	mov.b32 	%r1703, -1;
	@%p82 bra 	$L__BB3_63;
	ld.global.u32 	%r1703, [%rd12+13824];
$L__BB3_63:
	add.s32 	%r217, %r4, 3840;
	setp.ge.s32 	%p83, %r217, %r187;
	mov.b32 	%r1704, -1;
	@%p83 bra 	$L__BB3_65;
	ld.global.u32 	%r1704, [%rd12+15360];
$L__BB3_65:
	st.shared.u32 	[%r5], %r1694;
	st.shared.u32 	[%r5+1536], %r1695;
	st.shared.u32 	[%r5+3072], %r1696;
	st.shared.u32 	[%r5+4608], %r1697;
	st.shared.u32 	[%r5+6144], %r1698;
	st.shared.u32 	[%r5+7680], %r1699;
	st.shared.u32 	[%r5+9216], %r1700;
	st.shared.u32 	[%r5+10752], %r1701;
	st.shared.u32 	[%r5+12288], %r1702;
	st.shared.u32 	[%r5+13824], %r1703;
	st.shared.u32 	[%r5+15360], %r1704;
	bar.sync 	0;
	mad.lo.s32 	%r1363, %r4, 40, %r5;
	ld.shared.u32 	%r220, [%r1363];
	ld.shared.u32 	%r221, [%r1363+4];
	ld.shared.u32 	%r222, [%r1363+8];
	ld.shared.u32 	%r223, [%r1363+12];
	ld.shared.u32 	%r224, [%r1363+16];
	ld.shared.u32 	%r225, [%r1363+20];
	ld.shared.u32 	%r226, [%r1363+24];
	ld.shared.u32 	%r227, [%r1363+28];
	ld.shared.u32 	%r228, [%r1363+32];
	ld.shared.u32 	%r229, [%r1363+36];
	ld.shared.u32 	%r230, [%r1363+40];
	bar.sync 	0;
	mov.b32 	%r1360, 0;
	st.shared.u32 	[%r5], %r1360;
	st.shared.u32 	[%r5+1536], %r1360;
	st.shared.u32 	[%r5+3072], %r1360;
	st.shared.u32 	[%r5+4608], %r1360;
	st.shared.u32 	[%r5+6144], %r1360;
	st.shared.u32 	[%r5+7680], %r1360;
	st.shared.u32 	[%r5+9216], %r1360;
	st.shared.u32 	[%r5+10752], %r1360;
	st.shared.u32 	[%r5+12288], %r1360;
	st.shared.u32 	[%r5+13824], %r1360;
	st.shared.u32 	[%r5+15360], %r1360;
	st.shared.u32 	[%r5+16896], %r1360;
	st.shared.u32 	[%r5+18432], %r1360;
	st.shared.u32 	[%r5+19968], %r1360;
	st.shared.u32 	[%r5+21504], %r1360;
	st.shared.u32 	[%r5+23040], %r1360;
	st.shared.u32 	[%r5+24576], %r1360;
	// begin inline asm
	bmsk.clamp.b32 %r1297, %r1360, %r302;
	// end inline asm
	// begin inline asm
	shr.b32 %r1300, %r220, %r301;
	// end inline asm
	and.b32  	%r1364, %r1297, %r1300;
	and.b32  	%r1365, %r1364, 15;
	mad.lo.s32 	%r1366, %r1365, 1536, %r5;
	shr.u32 	%r1367, %r1364, 3;
	and.b32  	%r1368, %r1367, 536870910;
	add.s32 	%r232, %r1366, %r1368;
	ld.shared.u16 	%rs12, [%r232];
	add.s16 	%rs88, %rs12, 1;
	st.shared.u16 	[%r232], %rs88;
	// begin inline asm
	shr.b32 %r1303, %r221, %r301;
	// end inline asm
	and.b32  	%r1369, %r1297, %r1303;
	and.b32  	%r1370, %r1369, 15;
	mad.lo.s32 	%r1371, %r1370, 1536, %r5;
	shr.u32 	%r1372, %r1369, 3;
	and.b32  	%r1373, %r1372, 536870910;
	add.s32 	%r233, %r1371, %r1373;
	ld.shared.u16 	%rs13, [%r233];
	add.s16 	%rs89, %rs13, 1;
	st.shared.u16 	[%r233], %rs89;
	// begin inline asm
	shr.b32 %r1306, %r222, %r301;
	// end inline asm
	and.b32  	%r1374, %r1297, %r1306;
	and.b32  	%r1375, %r1374, 15;
	mad.lo.s32 	%r1376, %r1375, 1536, %r5;
	shr.u32 	%r1377, %r1374, 3;
	and.b32  	%r1378, %r1377, 536870910;
	add.s32 	%r234, %r1376, %r1378;
	ld.shared.u16 	%rs14, [%r234];
	add.s16 	%rs90, %rs14, 1;
	st.shared.u16 	[%r234], %rs90;
	// begin inline asm
	shr.b32 %r1309, %r223, %r301;
	// end inline asm
	and.b32  	%r1379, %r1297, %r1309;
	and.b32  	%r1380, %r1379, 15;
	mad.lo.s32 	%r1381, %r1380, 1536, %r5;
	shr.u32 	%r1382, %r1379, 3;
	and.b32  	%r1383, %r1382, 536870910;
	add.s32 	%r235, %r1381, %r1383;
	ld.shared.u16 	%rs15, [%r235];
	add.s16 	%rs91, %rs15, 1;
	st.shared.u16 	[%r235], %rs91;
	// begin inline asm
	shr.b32 %r1312, %r224, %r301;
	// end inline asm
	and.b32  	%r1384, %r1297, %r1312;
	and.b32  	%r1385, %r1384, 15;
	mad.lo.s32 	%r1386, %r1385, 1536, %r5;
	shr.u32 	%r1387, %r1384, 3;
	and.b32  	%r1388, %r1387, 536870910;
	add.s32 	%r236, %r1386, %r1388;
	ld.shared.u16 	%rs16, [%r236];
	add.s16 	%rs92, %rs16, 1;
	st.shared.u16 	[%r236], %rs92;
	// begin inline asm
	shr.b32 %r1315, %r225, %r301;
	// end inline asm
	and.b32  	%r1389, %r1297, %r1315;
	and.b32  	%r1390, %r1389, 15;
	mad.lo.s32 	%r1391, %r1390, 1536, %r5;
	shr.u32 	%r1392, %r1389, 3;
	and.b32  	%r1393, %r1392, 536870910;
	add.s32 	%r237, %r1391, %r1393;
	ld.shared.u16 	%rs17, [%r237];
	add.s16 	%rs93, %rs17, 1;
	st.shared.u16 	[%r237], %rs93;
	// begin inline asm
	shr.b32 %r1318, %r226, %r301;
	// end inline asm
	and.b32  	%r1394, %r1297, %r1318;
	and.b32  	%r1395, %r1394, 15;
	mad.lo.s32 	%r1396, %r1395, 1536, %r5;
	shr.u32 	%r1397, %r1394, 3;
	and.b32  	%r1398, %r1397, 536870910;
	add.s32 	%r238, %r1396, %r1398;
	ld.shared.u16 	%rs18, [%r238];
	add.s16 	%rs94, %rs18, 1;
	st.shared.u16 	[%r238], %rs94;
	// begin inline asm
	shr.b32 %r1321, %r227, %r301;
	// end inline asm
	and.b32  	%r1399, %r1297, %r1321;
	and.b32  	%r1400, %r1399, 15;
	mad.lo.s32 	%r1401, %r1400, 1536, %r5;
	shr.u32 	%r1402, %r1399, 3;
	and.b32  	%r1403, %r1402, 536870910;
	add.s32 	%r239, %r1401, %r1403;
	ld.shared.u16 	%rs19, [%r239];
	add.s16 	%rs95, %rs19, 1;
	st.shared.u16 	[%r239], %rs95;
	// begin inline asm
	shr.b32 %r1324, %r228, %r301;
	// end inline asm
	and.b32  	%r1404, %r1297, %r1324;
	and.b32  	%r1405, %r1404, 15;
	mad.lo.s32 	%r1406, %r1405, 1536, %r5;
	shr.u32 	%r1407, %r1404, 3;
	and.b32  	%r1408, %r1407, 536870910;
	add.s32 	%r240, %r1406, %r1408;
	ld.shared.u16 	%rs20, [%r240];
	add.s16 	%rs96, %rs20, 1;
	st.shared.u16 	[%r240], %rs96;
	// begin inline asm
	shr.b32 %r1327, %r229, %r301;
	// end inline asm
	and.b32  	%r1409, %r1297, %r1327;
	and.b32  	%r1410, %r1409, 15;
	mad.lo.s32 	%r1411, %r1410, 1536, %r5;
	shr.u32 	%r1412, %r1409, 3;
	and.b32  	%r1413, %r1412, 536870910;
	add.s32 	%r241, %r1411, %r1413;
	ld.shared.u16 	%rs21, [%r241];
	add.s16 	%rs97, %rs21, 1;
	st.shared.u16 	[%r241], %rs97;
	// begin inline asm
	shr.b32 %r1330, %r230, %r301;
	// end inline asm
	and.b32  	%r1414, %r1297, %r1330;
	and.b32  	%r1415, %r1414, 15;
	mad.lo.s32 	%r1416, %r1415, 1536, %r5;
	shr.u32 	%r1417, %r1414, 3;
	and.b32  	%r1418, %r1417, 536870910;
	add.s32 	%r242, %r1416, %r1418;
	ld.shared.u16 	%rs22, [%r242];
	add.s16 	%rs98, %rs22, 1;
	st.shared.u16 	[%r242], %rs98;
	bar.sync 	0;
	mad.lo.s32 	%r243, %r4, 24, %r1363;
	ld.shared.u32 	%r244, [%r243];
	ld.shared.u32 	%r1419, [%r243+4];
	ld.shared.u32 	%r1420, [%r243+8];
	ld.shared.u32 	%r1421, [%r243+12];
	ld.shared.u32 	%r1422, [%r243+16];
	ld.shared.u32 	%r1423, [%r243+20];
	ld.shared.u32 	%r1424, [%r243+24];
	ld.shared.u32 	%r1425, [%r243+28];
	ld.shared.u32 	%r1426, [%r243+32];
	ld.shared.u32 	%r1427, [%r243+36];
	ld.shared.u32 	%r1428, [%r243+40];
	ld.shared.u32 	%r1429, [%r243+44];
	ld.shared.u32 	%r1430, [%r243+48];
	ld.shared.u32 	%r1431, [%r243+52];
	ld.shared.u32 	%r1432, [%r243+56];
	ld.shared.u32 	%r1433, [%r243+60];
	ld.shared.u32 	%r1434, [%r243+64];
	add.s32 	%r245, %r1419, %r244;
	add.s32 	%r246, %r1420, %r245;
	add.s32 	%r247, %r1421, %r246;
	add.s32 	%r248, %r1422, %r247;
	add.s32 	%r249, %r1423, %r248;
	add.s32 	%r250, %r1424, %r249;
	add.s32 	%r251, %r1425, %r250;
	add.s32 	%r252, %r1426, %r251;
	add.s32 	%r253, %r1427, %r252;
	add.s32 	%r254, %r1428, %r253;
	add.s32 	%r255, %r1429, %r254;
	add.s32 	%r256, %r1430, %r255;
	add.s32 	%r257, %r1431, %r256;
	add.s32 	%r258, %r1432, %r257;
	add.s32 	%r259, %r1433, %r258;
	add.s32 	%r1337, %r1434, %r259;
	mov.b32 	%r1335, 1;
	mov.b32 	%r1362, -1;
	// begin inline asm
	{  .reg .u32 r0;  .reg .pred p;  shfl.sync.up.b32 r0|p, %r1337, %r1335, %r1360, %r1362;  @p add.u32 r0, r0, %r1337;  mov.u32 %r1333, r0;}
	// end inline asm
	mov.b32 	%r1341, 2;
	// begin inline asm
	{  .reg .u32 r0;  .reg .pred p;  shfl.sync.up.b32 r0|p, %r1333, %r1341, %r1360, %r1362;  @p add.u32 r0, r0, %r1333;  mov.u32 %r1339, r0;}
	// end inline asm
	mov.b32 	%r1347, 4;
	// begin inline asm
	{  .reg .u32 r0;  .reg .pred p;  shfl.sync.up.b32 r0|p, %r1339, %r1347, %r1360, %r1362;  @p add.u32 r0, r0, %r1339;  mov.u32 %r1345, r0;}
	// end inline asm
	mov.b32 	%r1353, 8;
	// begin inline asm
	{  .reg .u32 r0;  .reg .pred p;  shfl.sync.up.b32 r0|p, %r1345, %r1353, %r1360, %r1362;  @p add.u32 r0, r0, %r1345;  mov.u32 %r1351, r0;}
	// end inline asm
	mov.b32 	%r1359, 16;
	// begin inline asm
	{  .reg .u32 r0;  .reg .pred p;  shfl.sync.up.b32 r0|p, %r1351, %r1359, %r1360, %r1362;  @p add.u32 r0, r0, %r1351;  mov.u32 %r1357, r0;}
	// end inline asm
	setp.ne.s32 	%p84, %r647, 31;
	@%p84 bra 	$L__BB3_67;
	st.shared.u32 	[%r70], %r1357;
$L__BB3_67:
	sub.s32 	%r1435, %r1357, %r1337;
	setp.gt.u32 	%p85, %r4, 31;
	bar.sync 	0;
	ld.shared.v4.u32 	{%r1436, %r1437, %r1438, %r1439}, [_ZZN3cub18CUB_300001_SM_10006detail10radix_sort30DeviceSegmentedRadixSortKernelINS1_5radix10policy_hubIjNS0_8NullTypeEiE10Policy1000ELb1ELNS0_9SortOrderE0EjS6_PjSA_iNS1_21identity_decomposer_tEEEvPKT2_PSC_PKT3_PSG_T4_T5_iiiT7_E12temp_storage+26112];
	add.s32 	%r1440, %r1437, %r1436;
	setp.eq.s32 	%p86, %r6, 2;
	selp.b32 	%r1441, %r1440, %r1436, %p86;
	add.s32 	%r1442, %r1440, %r1438;
	setp.eq.s32 	%p87, %r6, 3;
	selp.b32 	%r1443, %r1442, %r1441, %p87;
	add.s32 	%r1444, %r1442, %r1439;
	setp.eq.s32 	%p88, %r6, 4;
	selp.b32 	%r1445, %r1444, %r1443, %p88;
	ld.shared.v4.u32 	{%r1446, %r1447, %r1448, %r1449}, [_ZZN3cub18CUB_300001_SM_10006detail10radix_sort30DeviceSegmentedRadixSortKernelINS1_5radix10policy_hubIjNS0_8NullTypeEiE10Policy1000ELb1ELNS0_9SortOrderE0EjS6_PjSA_iNS1_21identity_decomposer_tEEEvPKT2_PSC_PKT3_PSG_T4_T5_iiiT7_E12temp_storage+26128];
	add.s32 	%r1450, %r1444, %r1446;
	setp.eq.s32 	%p89, %r6, 5;
	selp.b32 	%r1451, %r1450, %r1445, %p89;
	add.s32 	%r1452, %r1450, %r1447;
	setp.eq.s32 	%p90, %r6, 6;
	selp.b32 	%r1453, %r1452, %r1451, %p90;
	add.s32 	%r1454, %r1452, %r1448;
	setp.eq.s32 	%p91, %r6, 7;
	selp.b32 	%r1455, %r1454, %r1453, %p91;
	add.s32 	%r1456, %r1454, %r1449;
	setp.eq.s32 	%p92, %r6, 8;
	selp.b32 	%r1457, %r1456, %r1455, %p92;
	ld.shared.v4.u32 	{%r1458, %r1459, %r1460, %r1461}, [_ZZN3cub18CUB_300001_SM_10006detail10radix_sort30DeviceSegmentedRadixSortKernelINS1_5radix10policy_hubIjNS0_8NullTypeEiE10Policy1000ELb1ELNS0_9SortOrderE0EjS6_PjSA_iNS1_21identity_decomposer_tEEEvPKT2_PSC_PKT3_PSG_T4_T5_iiiT7_E12temp_storage+26144];
	add.s32 	%r1462, %r1456, %r1458;
	setp.eq.s32 	%p93, %r6, 9;
	selp.b32 	%r1463, %r1462, %r1457, %p93;
	add.s32 	%r1464, %r1462, %r1459;
	setp.eq.s32 	%p94, %r6, 10;
	selp.b32 	%r1465, %r1464, %r1463, %p94;
	add.s32 	%r1466, %r1464, %r1460;
	setp.eq.s32 	%p95, %r6, 11;
	selp.b32 	%r1467, %r1466, %r1465, %p95;
	add.s32 	%r262, %r1466, %r1461;
	setp.ne.s32 	%p96, %r647, 0;
	selp.b32 	%r1468, %r1435, 0, %p96;
	add.s32 	%r1469, %r1467, %r1468;
	or.pred  	%p97, %p85, %p96;
	selp.b32 	%r1705, %r1469, %r1435, %p85;
	@%p97 bra 	$L__BB3_69;
	shl.b32 	%r1705, %r262, 16;
	st.shared.u32 	[_ZZN3cub18CUB_300001_SM_10006detail10radix_sort30DeviceSegmentedRadixSortKernelINS1_5radix10policy_hubIjNS0_8NullTypeEiE10Policy1000ELb1ELNS0_9SortOrderE0EjS6_PjSA_iNS1_21identity_decomposer_tEEEvPKT2_PSC_PKT3_PSG_T4_T5_iiiT7_E12temp_storage+26172], %r1705;
$L__BB3_69:
	bar.sync 	0;
	setp.eq.s32 	%p99, %r4, 0;
	ld.shared.u32 	%r1471, [_ZZN3cub18CUB_300001_SM_10006detail10radix_sort30DeviceSegmentedRadixSortKernelINS1_5radix10policy_hubIjNS0_8NullTypeEiE10Policy1000ELb1ELNS0_9SortOrderE0EjS6_PjSA_iNS1_21identity_decomposer_tEEEvPKT2_PSC_PKT3_PSG_T4_T5_iiiT7_E12temp_storage+26172];
	selp.b32 	%r1472, 0, %r1471, %p99;
	add.s32 	%r1473, %r1705, %r1472;
	add.s32 	%r1474, %r244, %r1473;
	add.s32 	%r1475, %r245, %r1473;
	add.s32 	%r1476, %r246, %r1473;
	add.s32 	%r1477, %r247, %r1473;
	add.s32 	%r1478, %r248, %r1473;
	add.s32 	%r1479, %r249, %r1473;
	add.s32 	%r1480, %r250, %r1473;
	add.s32 	%r1481, %r251, %r1473;
	add.s32 	%r1482, %r252, %r1473;
	add.s32 	%r1483, %r253, %r1473;
	add.s32 	%r1484, %r254, %r1473;
	add.s32 	%r1485, %r255, %r1473;
	add.s32 	%r1486, %r256, %r1473;
	add.s32 	%r1487, %r257, %r1473;
	add.s32 	%r1488, %r258, %r1473;
	add.s32 	%r1489, %r259, %r1473;
	st.shared.u32 	[%r243], %r1473;
	st.shared.u32 	[%r243+4], %r1474;
	st.shared.u32 	[%r243+8], %r1475;
	st.shared.u32 	[%r243+12], %r1476;
	st.shared.u32 	[%r243+16], %r1477;
	st.shared.u32 	[%r243+20], %r1478;
	st.shared.u32 	[%r243+24], %r1479;
	st.shared.u32 	[%r243+28], %r1480;
	st.shared.u32 	[%r243+32], %r1481;
	st.shared.u32 	[%r243+36], %r1482;
	st.shared.u32 	[%r243+40], %r1483;
	st.shared.u32 	[%r243+44], %r1484;
	st.shared.u32 	[%r243+48], %r1485;
	st.shared.u32 	[%r243+52], %r1486;
	st.shared.u32 	[%r243+56], %r1487;
	st.shared.u32 	[%r243+60], %r1488;
	st.shared.u32 	[%r243+64], %r1489;
	bar.sync 	0;
	cvt.u32.u16 	%r1490, %rs12;
	ld.shared.u16 	%r1491, [%r232];
	add.s32 	%r266, %r1491, %r1490;
	cvt.u32.u16 	%r1492, %rs13;
	ld.shared.u16 	%r1493, [%r233];
	add.s32 	%r267, %r1493, %r1492;
	cvt.u32.u16 	%r1494, %rs14;
	ld.shared.u16 	%r1495, [%r234];
	add.s32 	%r268, %r1495, %r1494;
	cvt.u32.u16 	%r1496, %rs15;
	ld.shared.u16 	%r1497, [%r235];
	add.s32 	%r269, %r1497, %r1496;
	cvt.u32.u16 	%r1498, %rs16;
	ld.shared.u16 	%r1499, [%r236];
	add.s32 	%r270, %r1499, %r1498;
	cvt.u32.u16 	%r1500, %rs17;
	ld.shared.u16 	%r1501, [%r237];
	add.s32 	%r271, %r1501, %r1500;
	cvt.u32.u16 	%r1502, %rs18;
	ld.shared.u16 	%r1503, [%r238];
	add.s32 	%r272, %r1503, %r1502;
	cvt.u32.u16 	%r1504, %rs19;
	ld.shared.u16 	%r1505, [%r239];
	add.s32 	%r273, %r1505, %r1504;
	cvt.u32.u16 	%r1506, %rs20;
	ld.shared.u16 	%r1507, [%r240];
	add.s32 	%r274, %r1507, %r1506;
	cvt.u32.u16 	%r1508, %rs21;
	ld.shared.u16 	%r1509, [%r241];
	add.s32 	%r275, %r1509, %r1508;
	cvt.u32.u16 	%r1510, %rs22;
	ld.shared.u16 	%r1511, [%r242];
	add.s32 	%r276, %r1511, %r1510;
	@%p85 bra 	$L__BB3_71;
	ld.shared.u16 	%r1706, [%r71];
$L__BB3_71:
	setp.gt.u32 	%p100, %r4, 31;
	bar.sync 	0;
	@%p100 bra 	$L__BB3_73;
	st.shared.u32 	[%r5], %r1706;
$L__BB3_73:
	setp.gt.u32 	%p101, %r4, 31;
	bar.sync 	0;
	bar.sync 	0;
	@%p101 bra 	$L__BB3_75;
	sub.s32 	%r1512, %r1690, %r1706;
	st.shared.u32 	[%r5+16896], %r1512;
$L__BB3_75:
	bar.sync 	0;
	shl.b32 	%r1516, %r266, 2;
	mov.u32 	%r1517, _ZZN3cub18CUB_300001_SM_10006detail10radix_sort30DeviceSegmentedRadixSortKernelINS1_5radix10policy_hubIjNS0_8NullTypeEiE10Policy1000ELb1ELNS0_9SortOrderE0EjS6_PjSA_iNS1_21identity_decomposer_tEEEvPKT2_PSC_PKT3_PSG_T4_T5_iiiT7_E12temp_storage;
	add.s32 	%r1518, %r1517, %r1516;
	st.shared.u32 	[%r1518], %r220;
	shl.b32 	%r1519, %r267, 2;
	add.s32 	%r1520, %r1517, %r1519;
	st.shared.u32 	[%r1520], %r221;
	shl.b32 	%r1521, %r268, 2;
	add.s32 	%r1522, %r1517, %r1521;
	st.shared.u32 	[%r1522], %r222;
	shl.b32 	%r1523, %r269, 2;
	add.s32 	%r1524, %r1517, %r1523;
	st.shared.u32 	[%r1524], %r223;
	shl.b32 	%r1525, %r270, 2;
	add.s32 	%r1526, %r1517, %r1525;
	st.shared.u32 	[%r1526], %r224;
	shl.b32 	%r1527, %r271, 2;
	add.s32 	%r1528, %r1517, %r1527;
	st.shared.u32 	[%r1528], %r225;
	shl.b32 	%r1529, %r272, 2;
	add.s32 	%r1530, %r1517, %r1529;
	st.shared.u32 	[%r1530], %r226;
	shl.b32 	%r1531, %r273, 2;
	add.s32 	%r1532, %r1517, %r1531;
	st.shared.u32 	[%r1532], %r227;
	shl.b32 	%r1533, %r274, 2;
	add.s32 	%r1534, %r1517, %r1533;
	st.shared.u32 	[%r1534], %r228;
	shl.b32 	%r1535, %r275, 2;
	add.s32 	%r1536, %r1517, %r1535;
	st.shared.u32 	[%r1536], %r229;
	shl.b32 	%r1537, %r276, 2;
	add.s32 	%r1538, %r1517, %r1537;
	st.shared.u32 	[%r1538], %r230;
	bar.sync 	0;
	ld.shared.u32 	%r279, [%r5];
	// begin inline asm
	shr.b32 %r1513, %r279, %r301;
	// end inline asm
	setp.ge.s32 	%p102, %r4, %r1668;
	@%p102 bra 	$L__BB3_77;
	and.b32  	%r1539, %r1297, %r1513;
	shl.b32 	%r1540, %r1539, 2;
	add.s32 	%r1542, %r1517, %r1540;
	ld.shared.u32 	%r1543, [%r1542+16896];
	add.s32 	%r1544, %r4, %r1543;
	mul.wide.u32 	%rd71, %r1544, 4;
	add.s64 	%rd72, %rd2, %rd71;
	st.global.u32 	[%rd72], %r279;
$L__BB3_77:
	ld.shared.u32 	%r281, [%r5+1536];
	// begin inline asm
	shr.b32 %r1545, %r281, %r301;
	// end inline asm
	setp.ge.s32 	%p103, %r190, %r1668;
	@%p103 bra 	$L__BB3_79;
	and.b32  	%r1548, %r1297, %r1545;
	shl.b32 	%r1549, %r1548, 2;
	add.s32 	%r1551, %r1517, %r1549;
	ld.shared.u32 	%r1552, [%r1551+16896];
	add.s32 	%r1553, %r190, %r1552;
	mul.wide.u32 	%rd73, %r1553, 4;
	add.s64 	%rd74, %rd2, %rd73;
	st.global.u32 	[%rd74], %r281;
$L__BB3_79:
	ld.shared.u32 	%r283, [%r5+3072];
	// begin inline asm
	shr.b32 %r1554, %r283, %r301;
	// end inline asm
	setp.ge.s32 	%p104, %r193, %r1668;
	@%p104 bra 	$L__BB3_81;
	and.b32  	%r1557, %r1297, %r1554;
	shl.b32 	%r1558, %r1557, 2;
	add.s32 	%r1560, %r1517, %r1558;
	ld.shared.u32 	%r1561, [%r1560+16896];
	add.s32 	%r1562, %r193, %r1561;
	mul.wide.u32 	%rd75, %r1562, 4;
	add.s64 	%rd76, %rd2, %rd75;
	st.global.u32 	[%rd76], %r283;
$L__BB3_81:
	ld.shared.u32 	%r285, [%r5+4608];
	// begin inline asm
	shr.b32 %r1563, %r285, %r301;
	// end inline asm
	setp.ge.s32 	%p105, %r196, %r1668;
	@%p105 bra 	$L__BB3_83;
	and.b32  	%r1566, %r1297, %r1563;
	shl.b32 	%r1567, %r1566, 2;
	add.s32 	%r1569, %r1517, %r1567;
	ld.shared.u32 	%r1570, [%r1569+16896];
	add.s32 	%r1571, %r196, %r1570;
	mul.wide.u32 	%rd77, %r1571, 4;
	add.s64 	%rd78, %rd2, %rd77;
	st.global.u32 	[%rd78], %r285;
$L__BB3_83:
	ld.shared.u32 	%r287, [%r5+6144];
	// begin inline asm
	shr.b32 %r1572, %r287, %r301;
	// end inline asm
	setp.ge.s32 	%p106, %r199, %r1668;
	@%p106 bra 	$L__BB3_85;
	and.b32  	%r1575, %r1297, %r1572;
	shl.b32 	%r1576, %r1575, 2;
	add.s32 	%r1578, %r1517, %r1576;
	ld.shared.u32 	%r1579, [%r1578+16896];
	add.s32 	%r1580, %r199, %r1579;
	mul.wide.u32 	%rd79, %r1580, 4;
	add.s64 	%rd80, %rd2, %rd79;
	st.global.u32 	[%rd80], %r287;
$L__BB3_85:
	ld.shared.u32 	%r289, [%r5+7680];
	// begin inline asm
	shr.b32 %r1581, %r289, %r301;
	// end inline asm
	setp.ge.s32 	%p107, %r202, %r1668;
	@%p107 bra 	$L__BB3_87;
	and.b32  	%r1584, %r1297, %r1581;
	shl.b32 	%r1585, %r1584, 2;
	add.s32 	%r1587, %r1517, %r1585;
	ld.shared.u32 	%r1588, [%r1587+16896];
	add.s32 	%r1589, %r202, %r1588;
	mul.wide.u32 	%rd81, %r1589, 4;
	add.s64 	%rd82, %rd2, %rd81;
	st.global.u32 	[%rd82], %r289;
$L__BB3_87:
	ld.shared.u32 	%r291, [%r5+9216];
	// begin inline asm
	shr.b32 %r1590, %r291, %r301;
	// end inline asm
	setp.ge.s32 	%p108, %r205, %r1668;
	@%p108 bra 	$L__BB3_89;
	and.b32  	%r1593, %r1297, %r1590;
	shl.b32 	%r1594, %r1593, 2;
	add.s32 	%r1596, %r1517, %r1594;
	ld.shared.u32 	%r1597, [%r1596+16896];
	add.s32 	%r1598, %r205, %r1597;
	mul.wide.u32 	%rd83, %r1598, 4;
	add.s64 	%rd84, %rd2, %rd83;
	st.global.u32 	[%rd84], %r291;
$L__BB3_89:
	ld.shared.u32 	%r293, [%r5+10752];
	// begin inline asm
	shr.b32 %r1599, %r293, %r301;
	// end inline asm
	setp.ge.s32 	%p109, %r208, %r1668;
	@%p109 bra 	$L__BB3_91;
	and.b32  	%r1602, %r1297, %r1599;
	shl.b32 	%r1603, %r1602, 2;
	add.s32 	%r1605, %r1517, %r1603;
	ld.shared.u32 	%r1606, [%r1605+16896];
	add.s32 	%r1607, %r208, %r1606;
	mul.wide.u32 	%rd85, %r1607, 4;
	add.s64 	%rd86, %rd2, %rd85;
	st.global.u32 	[%rd86], %r293;
$L__BB3_91:
	ld.shared.u32 	%r295, [%r5+12288];
	// begin inline asm
	shr.b32 %r1608, %r295, %r301;
	// end inline asm
	setp.ge.s32 	%p110, %r211, %r1668;
	@%p110 bra 	$L__BB3_93;
	and.b32  	%r1611, %r1297, %r1608;
	shl.b32 	%r1612, %r1611, 2;
	add.s32 	%r1614, %r1517, %r1612;
	ld.shared.u32 	%r1615, [%r1614+16896];
	add.s32 	%r1616, %r211, %r1615;
	mul.wide.u32 	%rd87, %r1616, 4;
	add.s64 	%rd88, %rd2, %rd87;
	st.global.u32 	[%rd88], %r295;
$L__BB3_93:
	ld.shared.u32 	%r297, [%r5+13824];
	// begin inline asm
	shr.b32 %r1617, %r297, %r301;
	// end inline asm
	setp.ge.s32 	%p111, %r214, %r1668;
	@%p111 bra 	$L__BB3_95;
	and.b32  	%r1620, %r1297, %r1617;
	shl.b32 	%r1621, %r1620, 2;
	add.s32 	%r1623, %r1517, %r1621;
	ld.shared.u32 	%r1624, [%r1623+16896];
	add.s32 	%r1625, %r214, %r1624;
	mul.wide.u32 	%rd89, %r1625, 4;
	add.s64 	%rd90, %rd2, %rd89;
	st.global.u32 	[%rd90], %r297;
$L__BB3_95:
	ld.shared.u32 	%r299, [%r5+15360];
	// begin inline asm
	shr.b32 %r1626, %r299, %r301;
	// end inline asm
	and.b32  	%r300, %r1297, %r1626;
	setp.ge.s32 	%p112, %r217, %r1668;
	@%p112 bra 	$L__BB3_145;
	shl.b32 	%r1629, %r300, 2;
	add.s32 	%r1631, %r1517, %r1629;
	ld.shared.u32 	%r1632, [%r1631+16896];
	add.s32 	%r1633, %r217, %r1632;
	mul.wide.u32 	%rd91, %r1633, 4;
	add.s64 	%rd92, %rd2, %rd91;
	st.global.u32 	[%rd92], %r299;
	bra.uni 	$L__BB3_145;
$L__BB3_97:
	setp.lt.s32 	%p24, %r1668, 4224;
	@%p24 bra 	$L__BB3_100;
	add.s64 	%rd7, %rd1, 7680;
	add.s64 	%rd8, %rd2, 7680;
$L__BB3_99:
	cvt.s64.s32 	%rd34, %r1667;
	add.s64 	%rd35, %rd3, %rd34;
	shl.b64 	%rd36, %rd35, 2;
	add.s64 	%rd37, %rd7, %rd36;
	add.s64 	%rd38, %rd8, %rd36;
	ld.global.u32 	%r908, [%rd37+-7680];
	ld.global.u32 	%r909, [%rd37+-6144];
	ld.global.u32 	%r910, [%rd37+-4608];
	ld.global.u32 	%r911, [%rd37+-3072];
	ld.global.u32 	%r912, [%rd37+-1536];
	ld.global.u32 	%r913, [%rd37];
	ld.global.u32 	%r914, [%rd37+1536];
	ld.global.u32 	%r915, [%rd37+3072];
	ld.global.u32 	%r916, [%rd37+4608];
	ld.global.u32 	%r917, [%rd37+6144];
	ld.global.u32 	%r918, [%rd37+7680];
	bar.sync 	0;
	st.global.u32 	[%rd38+-7680], %r908;
	st.global.u32 	[%rd38+-6144], %r909;
	st.global.u32 	[%rd38+-4608], %r910;
	st.global.u32 	[%rd38+-3072], %r911;
	st.global.u32 	[%rd38+-1536], %r912;
	st.global.u32 	[%rd38], %r913;
	st.global.u32 	[%rd38+1536], %r914;
	st.global.u32 	[%rd38+3072], %r915;
	st.global.u32 	[%rd38+4608], %r916;
	st.global.u32 	[%rd38+6144], %r917;
	st.global.u32 	[%rd38+7680], %r918;
	add.s32 	%r1667, %r1667, 4224;
	add.s32 	%r1668, %r1668, -4224;
	setp.gt.s32 	%p25, %r1668, 4223;
	@%p25 bra 	$L__BB3_99;
$L__BB3_100:
	setp.ge.s32 	%p26, %r1667, %r2;
	@%p26 bra 	$L__BB3_145;
	cvt.s64.s32 	%rd39, %r1667;
	setp.ge.s32 	%p27, %r4, %r1668;
	add.s64 	%rd9, %rd3, %rd39;
	shl.b64 	%rd40, %rd9, 2;
	add.s64 	%rd10, %rd1, %rd40;
	@%p27 bra 	$L__BB3_103;
	ld.global.u32 	%r1669, [%rd10];
$L__BB3_103:
	add.s32 	%r82, %r4, 384;
	setp.ge.s32 	%p28, %r82, %r1668;
	@%p28 bra 	$L__BB3_105;
	ld.global.u32 	%r1670, [%rd10+1536];
$L__BB3_105:
	add.s32 	%r85, %r4, 768;
	setp.ge.s32 	%p29, %r85, %r1668;
	@%p29 bra 	$L__BB3_107;
	ld.global.u32 	%r1671, [%rd10+3072];
$L__BB3_107:
	add.s32 	%r88, %r4, 1152;
	setp.ge.s32 	%p30, %r88, %r1668;
	@%p30 bra 	$L__BB3_109;
	ld.global.u32 	%r1672, [%rd10+4608];
$L__BB3_109:
	add.s32 	%r91, %r4, 1536;
	setp.ge.s32 	%p31, %r91, %r1668;
	@%p31 bra 	$L__BB3_111;
	ld.global.u32 	%r1673, [%rd10+6144];
$L__BB3_111:
	add.s32 	%r94, %r4, 1920;
	setp.ge.s32 	%p32, %r94, %r1668;
	@%p32 bra 	$L__BB3_113;
	ld.global.u32 	%r1674, [%rd10+7680];
$L__BB3_113:
	add.s32 	%r97, %r4, 2304;
	setp.ge.s32 	%p33, %r97, %r1668;
	@%p33 bra 	$L__BB3_115;
	ld.global.u32 	%r1675, [%rd10+9216];
$L__BB3_115:
	add.s32 	%r100, %r4, 2688;
	setp.ge.s32 	%p34, %r100, %r1668;
	@%p34 bra 	$L__BB3_117;
	ld.global.u32 	%r1676, [%rd10+10752];
$L__BB3_117:
	or.b32  	%r103, %r4, 3072;
	setp.ge.s32 	%p35, %r103, %r1668;
	@%p35 bra 	$L__BB3_119;
	ld.global.u32 	%r1677, [%rd10+12288];
$L__BB3_119:
	add.s32 	%r106, %r4, 3456;
	setp.ge.s32 	%p36, %r106, %r1668;
	@%p36 bra 	$L__BB3_121;
	ld.global.u32 	%r1678, [%rd10+13824];
$L__BB3_121:
	add.s32 	%r109, %r4, 3840;
	setp.ge.s32 	%p37, %r109, %r1668;
	@%p37 bra 	$L__BB3_123;
	ld.global.u32 	%r1679, [%rd10+15360];
$L__BB3_123:
	setp.ge.s32 	%p38, %r4, %r1668;
	bar.sync 	0;
	add.s64 	%rd11, %rd2, %rd40;
	@%p38 bra 	$L__BB3_125;
	st.global.u32 	[%rd11], %r1669;
$L__BB3_125:
	setp.ge.s32 	%p39, %r82, %r1668;
	@%p39 bra 	$L__BB3_127;
	st.global.u32 	[%rd11+1536], %r1670;
$L__BB3_127:
	setp.ge.s32 	%p40, %r85, %r1668;
	@%p40 bra 	$L__BB3_129;
	st.global.u32 	[%rd11+3072], %r1671;
$L__BB3_129:
	setp.ge.s32 	%p41, %r88, %r1668;
	@%p41 bra 	$L__BB3_131;
	st.global.u32 	[%rd11+4608], %r1672;
$L__BB3_131:
	setp.ge.s32 	%p42, %r91, %r1668;
	@%p42 bra 	$L__BB3_133;
	st.global.u32 	[%rd11+6144], %r1673;
$L__BB3_133:
	setp.ge.s32 	%p43, %r94, %r1668;
	@%p43 bra 	$L__BB3_135;
	st.global.u32 	[%rd11+7680], %r1674;
$L__BB3_135:
	setp.ge.s32 	%p44, %r97, %r1668;
	@%p44 bra 	$L__BB3_137;
	st.global.u32 	[%rd11+9216], %r1675;
$L__BB3_137:
	setp.ge.s32 	%p45, %r100, %r1668;
	@%p45 bra 	$L__BB3_139;
	st.global.u32 	[%rd11+10752], %r1676;
$L__BB3_139:
	setp.ge.s32 	%p46, %r103, %r1668;
	@%p46 bra 	$L__BB3_141;
	st.global.u32 	[%rd11+12288], %r1677;
$L__BB3_141:
	setp.ge.s32 	%p47, %r106, %r1668;
	@%p47 bra 	$L__BB3_143;
	st.global.u32 	[%rd11+13824], %r1678;
$L__BB3_143:
	setp.ge.s32 	%p48, %r109, %r1668;
	@%p48 bra 	$L__BB3_145;
	st.global.u32 	[%rd11+15360], %r1679;
$L__BB3_145:
	ret;

}
	// .globl	_ZN3cub18CUB_300001_SM_10006detail6reduce28DeviceReduceSingleTileKernelINS2_10policy_hubIjjN4cuda3std3__44plusIvEEE10Policy1000EPjSC_jS9_jjNS7_10__identityEEEvT0_T1_T2_T3_T4_T6_
.visible .entry _ZN3cub18CUB_300001_SM_10006detail6reduce28DeviceReduceSingleTileKernelINS2_10policy_hubIjjN4cuda3std3__44plusIvEEE10Policy1000EPjSC_jS9_jjNS7_10__identityEEEvT0_T1_T2_T3_T4_T6_(
	.param .u64 .ptr .align 1 _ZN3cub18CUB_300001_SM_10006detail6reduce28DeviceReduceSingleTileKernelINS2_10policy_hubIjjN4cuda3std3__44plusIvEEE10Policy1000EPjSC_jS9_jjNS7_10__identityEEEvT0_T1_T2_T3_T4_T6__param_0,
	.param .u64 .ptr .align 1 _ZN3cub18CUB_300001_SM_10006detail6reduce28DeviceReduceSingleTileKernelINS2_10policy_hubIjjN4cuda3std3__44plusIvEEE10Policy1000EPjSC_jS9_jjNS7_10__identityEEEvT0_T1_T2_T3_T4_T6__param_1,
	.param .u32 _ZN3cub18CUB_300001_SM_10006detail6reduce28DeviceReduceSingleTileKernelINS2_10policy_hubIjjN4cuda3std3__44plusIvEEE10Policy1000EPjSC_jS9_jjNS7_10__identityEEEvT0_T1_T2_T3_T4_T6__param_2,
	.param .align 1 .b8 _ZN3cub18CUB_300001_SM_10006detail6reduce28DeviceReduceSingleTileKernelINS2_10policy_hubIjjN4cuda3std3__44plusIvEEE10Policy1000EPjSC_jS9_jjNS7_10__identityEEEvT0_T1_T2_T3_T4_T6__param_3[1],
	.param .u32 _ZN3cub18CUB_300001_SM_10006detail6reduce28DeviceReduceSingleTileKernelINS2_10policy_hubIjjN4cuda3std3__44plusIvEEE10Policy1000EPjSC_jS9_jjNS7_10__identityEEEvT0_T1_T2_T3_T4_T6__param_4,
	.param .align 1 .b8 _ZN3cub18CUB_300001_SM_10006detail6reduce28DeviceReduceSingleTileKernelINS2_10policy_hubIjjN4cuda3std3__44plusIvEEE10Policy1000EPjSC_jS9_jjNS7_10__identityEEEvT0_T1_T2_T3_T4_T6__param_5[1]
)
.maxntid 256
.minnctapersm 1
{
	.reg .pred 	%p<67>;
	.reg .b32 	%r<575>;
	.reg .b64 	%rd<122>;
	// demoted variable
	.shared .align 4 .b8 _ZZN3cub18CUB_300001_SM_10006detail6reduce28DeviceReduceSingleTileKernelINS2_10policy_hubIjjN4cuda3std3__44plusIvEEE10Policy1000EPjSC_jS9_jjNS7_10__identityEEEvT0_T1_T2_T3_T4_T6_E12temp_storage[44];
	ld.param.u64 	%rd15, [_ZN3cub18CUB_300001_SM_10006detail6reduce28DeviceReduceSingleTileKernelINS2_10policy_hubIjjN4cuda3std3__44plusIvEEE10Policy1000EPjSC_jS9_jjNS7_10__identityEEEvT0_T1_T2_T3_T4_T6__param_0];
	ld.param.u64 	%rd16, [_ZN3cub18CUB_300001_SM_10006detail6reduce28DeviceReduceSingleTileKernelINS2_10policy_hubIjjN4cuda3std3__44plusIvEEE10Policy1000EPjSC_jS9_jjNS7_10__identityEEEvT0_T1_T2_T3_T4_T6__param_1];
	ld.param.u32 	%r123, [_ZN3cub18CUB_300001_SM_10006detail6reduce28DeviceReduceSingleTileKernelINS2_10policy_hubIjjN4cuda3std3__44plusIvEEE10Policy1000EPjSC_jS9_jjNS7_10__identityEEEvT0_T1_T2_T3_T4_T6__param_2];
	ld.param.u32 	%r124, [_ZN3cub18CUB_300001_SM_10006detail6reduce28DeviceReduceSingleTileKernelINS2_10policy_hubIjjN4cuda3std3__44plusIvEEE10Policy1000EPjSC_jS9_jjNS7_10__identityEEEvT0_T1_T2_T3_T4_T6__param_4];
	cvta.to.global.u64 	%rd1, %rd16;
	setp.ne.s32 	%p1, %r123, 0;
	@%p1 bra 	$L__BB4_3;
	mov.u32 	%r521, %tid.x;
	setp.ne.s32 	%p66, %r521, 0;
	@%p66 bra 	$L__BB4_76;
	st.global.u32 	[%rd1], %r124;
	bra.uni 	$L__BB4_76;
$L__BB4_3:
	and.b64  	%rd17, %rd15, 15;
	setp.ne.s64 	%p2, %rd17, 0;
	@%p2 bra 	$L__BB4_39;
	setp.gt.u32 	%p34, %r123, 4095;
	@%p34 bra 	$L__BB4_23;
	mov.u32 	%r1, %tid.x;
	setp.ge.u32 	%p46, %r1, %r123;
	mov.b32 	%r532, 0;
	mov.u32 	%r527, %r1;
	@%p46 bra 	$L__BB4_7;
	mul.wide.u32 	%rd110, %r1, 4;
	add.s64 	%rd109, %rd15, %rd110;
	// begin inline asm
	ld.global.nc.u32 %r532, [%rd109];
	// end inline asm
	add.s32 	%r527, %r1, 256;
$L__BB4_7:
	setp.ge.u32 	%p47, %r527, %r123;
	@%p47 bra 	$L__BB4_14;
	not.b32 	%r428, %r527;
	add.s32 	%r6, %r123, %r428;
	and.b32  	%r429, %r6, 768;
	setp.eq.s32 	%p48, %r429, 768;
	@%p48 bra 	$L__BB4_11;
	mul.wide.u32 	%rd111, %r527, 4;
	add.s64 	%rd118, %rd15, %rd111;
	shr.u32 	%r430, %r6, 8;
	add.s32 	%r431, %r430, 1;
	and.b32  	%r432, %r431, 3;
	neg.s32 	%r524, %r432;
$L__BB4_10:
	.pragma "nounroll";
	// begin inline asm
	ld.global.nc.u32 %r433, [%rd118];
	// end inline asm
	add.s32 	%r532, %r433, %r532;
	add.s32 	%r527, %r527, 256;
	add.s64 	%rd118, %rd118, 1024;
	add.s32 	%r524, %r524, 1;
	setp.ne.s32 	%p49, %r524, 0;
	@%p49 bra 	$L__BB4_10;
$L__BB4_11:
	setp.lt.u32 	%p50, %r6, 768;
	@%p50 bra 	$L__BB4_14;
	mul.wide.u32 	%rd113, %r527, 4;
	add.s64 	%rd119, %rd15, %rd113;
$L__BB4_13:
	// begin inline asm
	ld.global.nc.u32 %r434, [%rd119];
	// end inline asm
	add.s32 	%r438, %r434, %r532;
	add.s64 	%rd115, %rd119, 1024;
	// begin inline asm
	ld.global.nc.u32 %r435, [%rd115];
	// end inline asm
	add.s32 	%r439, %r435, %r438;
	add.s64 	%rd116, %rd119, 2048;
	// begin inline asm
	ld.global.nc.u32 %r436, [%rd116];
	// end inline asm
	add.s32 	%r440, %r436, %r439;
	add.s64 	%rd117, %rd119, 3072;
	// begin inline asm
	ld.global.nc.u32 %r437, [%rd117];
	// end inline asm
	add.s32 	%r532, %r437, %r440;
	add.s32 	%r527, %r527, 1024;
	add.s64 	%rd119, %rd119, 4096;
	setp.lt.s32 	%p51, %r527, %r123;
	@%p51 bra 	$L__BB4_13;
$L__BB4_14:
	setp.lt.u32 	%p52, %r123, 256;
	@%p52 bra 	$L__BB4_19;
	// begin inline asm
	mov.u32 %r500, %laneid;
	// end inline asm
	mov.b32 	%r501, -1;
	redux.sync.add.u32 %r574, %r532, %r501;
	setp.ne.s32 	%p63, %r500, 0;
	@%p63 bra 	$L__BB4_17;
	shr.u32 	%r502, %r1, 3;
	and.b32  	%r503, %r502, 124;
	mov.u32 	%r504, _ZZN3cub18CUB_300001_SM_10006detail6reduce28DeviceReduceSingleTileKernelINS2_10policy_hubIjjN4cuda3std3__44plusIvEEE10Policy1000EPjSC_jS9_jjNS7_10__identityEEEvT0_T1_T2_T3_T4_T6_E12temp_storage;
	add.s32 	%r505, %r504, %r503;
	st.shared.u32 	[%r505+8], %r574;
$L__BB4_17:
	bar.sync 	0;
	setp.ne.s32 	%p64, %r1, 0;
	@%p64 bra 	$L__BB4_74;
	ld.shared.u32 	%r506, [_ZZN3cub18CUB_300001_SM_10006detail6reduce28DeviceReduceSingleTileKernelINS2_10policy_hubIjjN4cuda3std3__44plusIvEEE10Policy1000EPjSC_jS9_jjNS7_10__identityEEEvT0_T1_T2_T3_T4_T6_E12temp_storage+12];
	add.s32 	%r507, %r506, %r574;
	ld.shared.u32 	%r508, [_ZZN3cub18CUB_300001_SM_10006detail6reduce28DeviceReduceSingleTileKernelINS2_10policy_hubIjjN4cuda3std3__44plusIvEEE10Policy1000EPjSC_jS9_jjNS7_10__identityEEEvT0_T1_T2_T3_T4_T6_E12temp_storage+16];
	add.s32 	%r509, %r507, %r508;
	ld.shared.u32 	%r510, [_ZZN3cub18CUB_300001_SM_10006detail6reduce28DeviceReduceSingleTileKernelINS2_10policy_hubIjjN4cuda3std3__44plusIvEEE10Policy1000EPjSC_jS9_jjNS7_10__identityEEEvT0_T1_T2_T3_T4_T6_E12temp_storage+20];
	add.s32 	%r511, %r509, %r510;
	ld.shared.u32 	%r512, [_ZZN3cub18CUB_300001_SM_10006detail6reduce28DeviceReduceSingleTileKernelINS2_10policy_hubIjjN4cuda3std3__44plusIvEEE10Policy1000EPjSC_jS9_jjNS7_10__identityEEEvT0_T1_T2_T3_T4_T6_E12temp_storage+24];
	add.s32 	%r513, %r511, %r512;
	ld.shared.u32 	%r514, [_ZZN3cub18CUB_300001_SM_10006detail6reduce28DeviceReduceSingleTileKernelINS2_10policy_hubIjjN4cuda3std3__44plusIvEEE10Policy1000EPjSC_jS9_jjNS7_10__identityEEEvT0_T1_T2_T3_T4_T6_E12temp_storage+28];
	add.s32 	%r515, %r513, %r514;
	ld.shared.u32 	%r516, [_ZZN3cub18CUB_300001_SM_10006detail6reduce28DeviceReduceSingleTileKernelINS2_10policy_hubIjjN4cuda3std3__44plusIvEEE10Policy1000EPjSC_jS9_jjNS7_10__identityEEEvT0_T1_T2_T3_T4_T6_E12temp_storage+32];
	add.s32 	%r517, %r515, %r516;
	ld.shared.u32 	%r518, [_ZZN3cub18CUB_300001_SM_10006detail6reduce28DeviceReduceSingleTileKernelINS2_10policy_hubIjjN4cuda3std3__44plusIvEEE10Policy1000EPjSC_jS9_jjNS7_10__identityEEEvT0_T1_T2_T3_T4_T6_E12temp_storage+36];
	add.s32 	%r574, %r517, %r518;
	bra.uni 	$L__BB4_74;
$L__BB4_19:
	// begin inline asm
	mov.u32 %r441, %laneid;
	// end inline asm
	and.b32  	%r472, %r1, 992;
	add.s32 	%r473, %r472, 32;
	setp.gt.u32 	%p53, %r473, %r123;
	not.b32 	%r474, %r472;
	add.s32 	%r475, %r123, %r474;
	selp.b32 	%r469, %r475, 31, %p53;
	mov.b32 	%r444, 1;
	mov.b32 	%r471, -1;
	// begin inline asm
	{  .reg .u32 r0;  .reg .pred p;  shfl.sync.down.b32 r0|p, %r532, %r444, %r469, %r471;  @p add.u32 r0, r0, %r532;  mov.u32 %r442, r0;}
	// end inline asm
	mov.b32 	%r450, 2;
	// begin inline asm
	{  .reg .u32 r0;  .reg .pred p;  shfl.sync.down.b32 r0|p, %r442, %r450, %r469, %r471;  @p add.u32 r0, r0, %r442;  mov.u32 %r448, r0;}
	// end inline asm
	mov.b32 	%r456, 4;
	// begin inline asm
	{  .reg .u32 r0;  .reg .pred p;  shfl.sync.down.b32 r0|p, %r448, %r456, %r469, %r471;  @p add.u32 r0, r0, %r448;  mov.u32 %r454, r0;}
	// end inline asm
	mov.b32 	%r462, 8;
	// begin inline asm
	{  .reg .u32 r0;  .reg .pred p;  shfl.sync.down.b32 r0|p, %r454, %r462, %r469, %r471;  @p add.u32 r0, r0, %r454;  mov.u32 %r460, r0;}
	// end inline asm
	mov.b32 	%r468, 16;
	// begin inline asm
	{  .reg .u32 r0;  .reg .pred p;  shfl.sync.down.b32 r0|p, %r460, %r468, %r469, %r471;  @p add.u32 r0, r0, %r460;  mov.u32 %r574, r0;}
	// end inline asm
	setp.ne.s32 	%p54, %r441, 0;
	@%p54 bra 	$L__BB4_21;
	shr.u32 	%r476, %r1, 3;
	and.b32  	%r477, %r476, 124;
	mov.u32 	%r478, _ZZN3cub18CUB_300001_SM_10006detail6reduce28DeviceReduceSingleTileKernelINS2_10policy_hubIjjN4cuda3std3__44plusIvEEE10Policy1000EPjSC_jS9_jjNS7_10__identityEEEvT0_T1_T2_T3_T4_T6_E12temp_storage;
	add.s32 	%r479, %r478, %r477;
	st.shared.u32 	[%r479+8], %r574;
$L__BB4_21:
	bar.sync 	0;
	setp.ne.s32 	%p55, %r1, 0;
	@%p55 bra 	$L__BB4_74;
	setp.gt.u32 	%p56, %r123, 32;
	ld.shared.u32 	%r480, [_ZZN3cub18CUB_300001_SM_10006detail6reduce28DeviceReduceSingleTileKernelINS2_10policy_hubIjjN4cuda3std3__44plusIvEEE10Policy1000EPjSC_jS9_jjNS7_10__identityEEEvT0_T1_T2_T3_T4_T6_E12temp_storage+12];
	selp.b32 	%r481, %r480, 0, %p56;
	add.s32 	%r482, %r481, %r574;
	setp.gt.u32 	%p57, %r123, 64;
	ld.shared.u32 	%r483, [_ZZN3cub18CUB_300001_SM_10006detail6reduce28DeviceReduceSingleTileKernelINS2_10policy_hubIjjN4cuda3std3__44plusIvEEE10Policy1000EPjSC_jS9_jjNS7_10__identityEEEvT0_T1_T2_T3_T4_T6_E12temp_storage+16];
	selp.b32 	%r484, %r483, 0, %p57;
	add.s32 	%r485, %r482, %r484;
	setp.gt.u32 	%p58, %r123, 96;
	ld.shared.u32 	%r486, [_ZZN3cub18CUB_300001_SM_10006detail6reduce28DeviceReduceSingleTileKernelINS2_10policy_hubIjjN4cuda3std3__44plusIvEEE10Policy1000EPjSC_jS9_jjNS7_10__identityEEEvT0_T1_T2_T3_T4_T6_E12temp_storage+20];
	selp.b32 	%r487, %r486, 0, %p58;
	add.s32 	%r488, %r485, %r487;
	setp.gt.u32 	%p59, %r123, 128;
	ld.shared.u32 	%r489, [_ZZN3cub18CUB_300001_SM_10006detail6reduce28DeviceReduceSingleTileKernelINS2_10policy_hubIjjN4cuda3std3__44plusIvEEE10Policy1000EPjSC_jS9_jjNS7_10__identityEEEvT0_T1_T2_T3_T4_T6_E12temp_storage+24];
	selp.b32 	%r490, %r489, 0, %p59;
	add.s32 	%r491, %r488, %r490;
	setp.gt.u32 	%p60, %r123, 160;
	ld.shared.u32 	%r492, [_ZZN3cub18CUB_300001_SM_10006detail6reduce28DeviceReduceSingleTileKernelINS2_10policy_hubIjjN4cuda3std3__44plusIvEEE10Policy1000EPjSC_jS9_jjNS7_10__identityEEEvT0_T1_T2_T3_T4_T6_E12temp_storage+28];
	selp.b32 	%r493, %r492, 0, %p60;
	add.s32 	%r494, %r491, %r493;
	setp.gt.u32 	%p61, %r123, 192;
	ld.shared.u32 	%r495, [_ZZN3cub18CUB_300001_SM_10006detail6reduce28DeviceReduceSingleTileKernelINS2_10policy_hubIjjN4cuda3std3__44plusIvEEE10Policy1000EPjSC_jS9_jjNS7_10__identityEEEvT0_T1_T2_T3_T4_T6_E12temp_storage+32];
	selp.b32 	%r496, %r495, 0, %p61;
	add.s32 	%r497, %r494, %r496;
	setp.gt.u32 	%p62, %r123, 224;
	ld.shared.u32 	%r498, [_ZZN3cub18CUB_300001_SM_10006detail6reduce28DeviceReduceSingleTileKernelINS2_10policy_hubIjjN4cuda3std3__44plusIvEEE10Policy1000EPjSC_jS9_jjNS7_10__identityEEEvT0_T1_T2_T3_T4_T6_E12temp_storage+36];
	selp.b32 	%r499, %r498, 0, %p62;
	add.s32 	%r574, %r497, %r499;
	bra.uni 	$L__BB4_74;
$L__BB4_23:
	mov.u32 	%r26, %tid.x;
	shl.b32 	%r27, %r26, 2;
	mul.wide.u32 	%rd85, %r27, 4;
	add.s64 	%rd75, %rd15, %rd85;
	// begin inline asm
	ld.global.nc.v2.u64 {%rd73, %rd74}, [%rd75];
	// end inline asm
	mov.b64 	{%r323, %r324}, %rd74;
	mov.b64 	{%r325, %r326}, %rd73;
	add.s64 	%rd78, %rd75, 4096;
	// begin inline asm
	ld.global.nc.v2.u64 {%rd76, %rd77}, [%rd78];
	// end inline asm
	mov.b64 	{%r327, %r328}, %rd77;
	mov.b64 	{%r329, %r330}, %rd76;
	add.s64 	%rd81, %rd75, 8192;
	// begin inline asm
	ld.global.nc.v2.u64 {%rd79, %rd80}, [%rd81];
	// end inline asm
	mov.b64 	{%r331, %r332}, %rd80;
	mov.b64 	{%r333, %r334}, %rd79;
	add.s64 	%rd84, %rd75, 12288;
	// begin inline asm
	ld.global.nc.v2.u64 {%rd82, %rd83}, [%rd84];
	// end inline asm
	mov.b64 	{%r335, %r336}, %rd83;
	mov.b64 	{%r337, %r338}, %rd82;
	add.s32 	%r339, %r326, %r325;
	add.s32 	%r340, %r323, %r339;
	add.s32 	%r341, %r324, %r340;
	add.s32 	%r342, %r329, %r341;
	add.s32 	%r343, %r330, %r342;
	add.s32 	%r344, %r327, %r343;
	add.s32 	%r345, %r328, %r344;
	add.s32 	%r346, %r333, %r345;
	add.s32 	%r347, %r334, %r346;
	add.s32 	%r348, %r331, %r347;
	add.s32 	%r349, %r332, %r348;
	add.s32 	%r350, %r337, %r349;
	add.s32 	%r351, %r338, %r350;
	add.s32 	%r352, %r335, %r351;
	add.s32 	%r547, %r336, %r352;
	add.s32 	%r29, %r123, -4096;
	setp.lt.u32 	%p35, %r29, 4096;
	mov.b32 	%r536, 4096;
	@%p35 bra 	$L__BB4_27;
	mov.b32 	%r536, 4096;
$L__BB4_25:
	add.s32 	%r354, %r536, %r27;
	mul.wide.u32 	%rd98, %r354, 4;
	add.s64 	%rd88, %rd15, %rd98;
	// begin inline asm
	ld.global.nc.v2.u64 {%rd86, %rd87}, [%rd88];
	// end inline asm
	mov.b64 	{%r355, %r356}, %rd87;
	mov.b64 	{%r357, %r358}, %rd86;
	add.s64 	%rd91, %rd88, 4096;
	// begin inline asm
	ld.global.nc.v2.u64 {%rd89, %rd90}, [%rd91];
	// end inline asm
	mov.b64 	{%r359, %r360}, %rd90;
	mov.b64 	{%r361, %r362}, %rd89;
	add.s64 	%rd94, %rd88, 8192;
	// begin inline asm
	ld.global.nc.v2.u64 {%rd92, %rd93}, [%rd94];
	// end inline asm
	mov.b64 	{%r363, %r364}, %rd93;
	mov.b64 	{%r365, %r366}, %rd92;
	add.s64 	%rd97, %rd88, 12288;
	// begin inline asm
	ld.global.nc.v2.u64 {%rd95, %rd96}, [%rd97];
	// end inline asm
	mov.b64 	{%r367, %r368}, %rd96;
	mov.b64 	{%r369, %r370}, %rd95;
	add.s32 	%r371, %r357, %r547;
	add.s32 	%r372, %r358, %r371;
	add.s32 	%r373, %r355, %r372;
	add.s32 	%r374, %r356, %r373;
	add.s32 	%r375, %r361, %r374;
	add.s32 	%r376, %r362, %r375;
	add.s32 	%r377, %r359, %r376;
	add.s32 	%r378, %r360, %r377;
	add.s32 	%r379, %r365, %r378;
	add.s32 	%r380, %r366, %r379;
	add.s32 	%r381, %r363, %r380;
	add.s32 	%r382, %r364, %r381;
	add.s32 	%r383, %r369, %r382;
	add.s32 	%r384, %r370, %r383;
	add.s32 	%r385, %r367, %r384;
	add.s32 	%r547, %r368, %r385;
	sub.s32 	%r386, %r123, %r536;
	setp.lt.u32 	%p36, %r386, 4096;
	@%p36 bra 	$L__BB4_35;
	add.s32 	%r536, %r536, 4096;
	setp.le.u32 	%p37, %r536, %r29;
	@%p37 bra 	$L__BB4_25;
$L__BB4_27:
	setp.le.u32 	%p38, %r123, %r536;
	@%p38 bra 	$L__BB4_35;
	sub.s32 	%r36, %r123, %r536;
	setp.ge.s32 	%p39, %r26, %r36;
	@%p39 bra 	$L__BB4_35;
	not.b32 	%r388, %r26;
	add.s32 	%r389, %r123, %r388;
	sub.s32 	%r37, %r389, %r536;
	and.b32  	%r390, %r37, 768;
	setp.eq.s32 	%p40, %r390, 768;
	mov.u32 	%r541, %r26;
	@%p40 bra 	$L__BB4_32;
	add.s32 	%r538, %r26, %r536;
	shr.u32 	%r391, %r37, 8;
	add.s32 	%r392, %r391, 1;
	and.b32  	%r393, %r392, 3;
	neg.s32 	%r537, %r393;
	mov.u32 	%r541, %r26;
$L__BB4_31:
	.pragma "nounroll";
	mul.wide.u32 	%rd100, %r538, 4;
	add.s64 	%rd99, %rd15, %rd100;
	// begin inline asm
	ld.global.nc.u32 %r394, [%rd99];
	// end inline asm
	add.s32 	%r547, %r394, %r547;
	add.s32 	%r541, %r541, 256;
	add.s32 	%r538, %r538, 256;
	add.s32 	%r537, %r537, 1;
	setp.ne.s32 	%p41, %r537, 0;
	@%p41 bra 	$L__BB4_31;
$L__BB4_32:
	setp.lt.u32 	%p42, %r37, 768;
	@%p42 bra 	$L__BB4_35;
	add.s32 	%r545, %r541, 512;
	add.s32 	%r544, %r541, %r536;
$L__BB4_34:
	mul.wide.u32 	%rd105, %r544, 4;
	add.s64 	%rd101, %rd15, %rd105;
	// begin inline asm
	ld.global.nc.u32 %r395, [%rd101];
	// end inline asm
	add.s32 	%r399, %r395, %r547;
	add.s32 	%r400, %r544, 256;
	mul.wide.u32 	%rd106, %r400, 4;
	add.s64 	%rd102, %rd15, %rd106;
	// begin inline asm
	ld.global.nc.u32 %r396, [%rd102];
	// end inline asm
	add.s32 	%r401, %r396, %r399;
	add.s32 	%r402, %r544, 512;
	mul.wide.u32 	%rd107, %r402, 4;
	add.s64 	%rd103, %rd15, %rd107;
	// begin inline asm
	ld.global.nc.u32 %r397, [%rd103];
	// end inline asm
	add.s32 	%r403, %r397, %r401;
	add.s32 	%r404, %r544, 768;
	mul.wide.u32 	%rd108, %r404, 4;
	add.s64 	%rd104, %rd15, %rd108;
	// begin inline asm
	ld.global.nc.u32 %r398, [%rd104];
	// end inline asm
	add.s32 	%r547, %r398, %r403;
	add.s32 	%r57, %r545, 1024;
	add.s32 	%r405, %r545, 512;
	add.s32 	%r544, %r544, 1024;
	setp.lt.s32 	%p43, %r405, %r36;
	mov.u32 	%r545, %r57;
	@%p43 bra 	$L__BB4_34;
$L__BB4_35:
	// begin inline asm
	mov.u32 %r406, %laneid;
	// end inline asm
	mov.b32 	%r407, -1;
	redux.sync.add.u32 %r574, %r547, %r407;
	setp.ne.s32 	%p44, %r406, 0;
	@%p44 bra 	$L__BB4_37;
	shr.u32 	%r408, %r26, 3;
	and.b32  	%r409, %r408, 124;
	mov.u32 	%r410, _ZZN3cub18CUB_300001_SM_10006detail6reduce28DeviceReduceSingleTileKernelINS2_10policy_hubIjjN4cuda3std3__44plusIvEEE10Policy1000EPjSC_jS9_jjNS7_10__identityEEEvT0_T1_T2_T3_T4_T6_E12temp_storage;
	add.s32 	%r411, %r410, %r409;
	st.shared.u32 	[%r411+8], %r574;
$L__BB4_37:
	bar.sync 	0;
	setp.ne.s32 	%p45, %r26, 0;
	@%p45 bra 	$L__BB4_74;
	ld.shared.u32 	%r412, [_ZZN3cub18CUB_300001_SM_10006detail6reduce28DeviceReduceSingleTileKernelINS2_10policy_hubIjjN4cuda3std3__44plusIvEEE10Policy1000EPjSC_jS9_jjNS7_10__identityEEEvT0_T1_T2_T3_T4_T6_E12temp_storage+12];
	add.s32 	%r413, %r412, %r574;
	ld.shared.u32 	%r414, [_ZZN3cub18CUB_300001_SM_10006detail6reduce28DeviceReduceSingleTileKernelINS2_10policy_hubIjjN4cuda3std3__44plusIvEEE10Policy1000EPjSC_jS9_jjNS7_10__identityEEEvT0_T1_T2_T3_T4_T6_E12temp_storage+16];
	add.s32 	%r415, %r413, %r414;
	ld.shared.u32 	%r416, [_ZZN3cub18CUB_300001_SM_10006detail6reduce28DeviceReduceSingleTileKernelINS2_10policy_hubIjjN4cuda3std3__44plusIvEEE10Policy1000EPjSC_jS9_jjNS7_10__identityEEEvT0_T1_T2_T3_T4_T6_E12temp_storage+20];
	add.s32 	%r417, %r415, %r416;
	ld.shared.u32 	%r418, [_ZZN3cub18CUB_300001_SM_10006detail6reduce28DeviceReduceSingleTileKernelINS2_10policy_hubIjjN4cuda3std3__44plusIvEEE10Policy1000EPjSC_jS9_jjNS7_10__identityEEEvT0_T1_T2_T3_T4_T6_E12temp_storage+24];
	add.s32 	%r419, %r417, %r418;
	ld.shared.u32 	%r420, [_ZZN3cub18CUB_300001_SM_10006detail6reduce28DeviceReduceSingleTileKernelINS2_10policy_hubIjjN4cuda3std3__44plusIvEEE10Policy1000EPjSC_jS9_jjNS7_10__identityEEEvT0_T1_T2_T3_T4_T6_E12temp_storage+28];
	add.s32 	%r421, %r419, %r420;
	ld.shared.u32 	%r422, [_ZZN3cub18CUB_300001_SM_10006detail6reduce28DeviceReduceSingleTileKernelINS2_10policy_hubIjjN4cuda3std3__44plusIvEEE10Policy1000EPjSC_jS9_jjNS7_10__identityEEEvT0_T1_T2_T3_T4_T6_E12temp_storage+32];
	add.s32 	%r423, %r421, %r422;
	ld.shared.u32 	%r424, [_ZZN3cub18CUB_300001_SM_10006detail6reduce28DeviceReduceSingleTileKernelINS2_10policy_hubIjjN4cuda3std3__44plusIvEEE10Policy1000EPjSC_jS9_jjNS7_10__identityEEEvT0_T1_T2_T3_T4_T6_E12temp_storage+36];
	add.s32 	%r574, %r423, %r424;
	bra.uni 	$L__BB4_74;
$L__BB4_39:
	setp.gt.u32 	%p3, %r123, 4095;
	@%p3 bra 	$L__BB4_58;
	mov.u32 	%r62, %tid.x;
	setp.ge.u32 	%p15, %r62, %r123;
	mov.b32 	%r558, 0;
	mov.u32 	%r553, %r62;
	@%p15 bra 	$L__BB4_42;
	mul.wide.u32 	%rd65, %r62, 4;
	add.s64 	%rd64, %rd15, %rd65;
	// begin inline asm
	ld.global.nc.u32 %r558, [%rd64];
	// end inline asm
	add.s32 	%r553, %r62, 256;
$L__BB4_42:
	setp.ge.u32 	%p16, %r553, %r123;
	@%p16 bra 	$L__BB4_49;
	not.b32 	%r231, %r553;
	add.s32 	%r67, %r123, %r231;
	and.b32  	%r232, %r67, 768;
	setp.eq.s32 	%p17, %r232, 768;
	@%p17 bra 	$L__BB4_46;
	mul.wide.u32 	%rd66, %r553, 4;
	add.s64 	%rd120, %rd15, %rd66;
	shr.u32 	%r233, %r67, 8;
	add.s32 	%r234, %r233, 1;
	and.b32  	%r235, %r234, 3;
	neg.s32 	%r550, %r235;
$L__BB4_45:
	.pragma "nounroll";
	// begin inline asm
	ld.global.nc.u32 %r236, [%rd120];
	// end inline asm
	add.s32 	%r558, %r236, %r558;
	add.s32 	%r553, %r553, 256;
	add.s64 	%rd120, %rd120, 1024;
	add.s32 	%r550, %r550, 1;
	setp.ne.s32 	%p18, %r550, 0;
	@%p18 bra 	$L__BB4_45;
$L__BB4_46:
	setp.lt.u32 	%p19, %r67, 768;
	@%p19 bra 	$L__BB4_49;
	mul.wide.u32 	%rd68, %r553, 4;
	add.s64 	%rd121, %rd15, %rd68;
$L__BB4_48:
	// begin inline asm
	ld.global.nc.u32 %r237, [%rd121];
	// end inline asm
	add.s32 	%r241, %r237, %r558;
	add.s64 	%rd70, %rd121, 1024;
	// begin inline asm
	ld.global.nc.u32 %r238, [%rd70];
	// end inline asm
	add.s32 	%r242, %r238, %r241;
	add.s64 	%rd71, %rd121, 2048;
	// begin inline asm
	ld.global.nc.u32 %r239, [%rd71];
	// end inline asm
	add.s32 	%r243, %r239, %r242;
	add.s64 	%rd72, %rd121, 3072;
	// begin inline asm
	ld.global.nc.u32 %r240, [%rd72];
	// end inline asm
	add.s32 	%r558, %r240, %r243;
	add.s32 	%r553, %r553, 1024;
	add.s64 	%rd121, %rd121, 4096;
	setp.lt.s32 	%p20, %r553, %r123;
	@%p20 bra 	$L__BB4_48;
$L__BB4_49:
	setp.lt.u32 	%p21, %r123, 256;
	@%p21 bra 	$L__BB4_54;
	// begin inline asm
	mov.u32 %r303, %laneid;
	// end inline asm
	mov.b32 	%r304, -1;
	redux.sync.add.u32 %r574, %r558, %r304;
	setp.ne.s32 	%p32, %r303, 0;
	@%p32 bra 	$L__BB4_52;
	shr.u32 	%r305, %r62, 3;
	and.b32  	%r306, %r305, 124;
	mov.u32 	%r307, _ZZN3cub18CUB_300001_SM_10006detail6reduce28DeviceReduceSingleTileKernelINS2_10policy_hubIjjN4cuda3std3__44plusIvEEE10Policy1000EPjSC_jS9_jjNS7_10__identityEEEvT0_T1_T2_T3_T4_T6_E12temp_storage;
	add.s32 	%r308, %r307, %r306;
	st.shared.u32 	[%r308+8], %r574;
$L__BB4_52:
	bar.sync 	0;
	setp.ne.s32 	%p33, %r62, 0;
	@%p33 bra 	$L__BB4_74;
	ld.shared.u32 	%r309, [_ZZN3cub18CUB_300001_SM_10006detail6reduce28DeviceReduceSingleTileKernelINS2_10policy_hubIjjN4cuda3std3__44plusIvEEE10Policy1000EPjSC_jS9_jjNS7_10__identityEEEvT0_T1_T2_T3_T4_T6_E12temp_storage+12];
	add.s32 	%r310, %r309, %r574;
	ld.shared.u32 	%r311, [_ZZN3cub18CUB_300001_SM_10006detail6reduce28DeviceReduceSingleTileKernelINS2_10policy_hubIjjN4cuda3std3__44plusIvEEE10Policy1000EPjSC_jS9_jjNS7_10__identityEEEvT0_T1_T2_T3_T4_T6_E12temp_storage+16];
	add.s32 	%r312, %r310, %r311;
	ld.shared.u32 	%r313, [_ZZN3cub18CUB_300001_SM_10006detail6reduce28DeviceReduceSingleTileKernelINS2_10policy_hubIjjN4cuda3std3__44plusIvEEE10Policy1000EPjSC_jS9_jjNS7_10__identityEEEvT0_T1_T2_T3_T4_T6_E12temp_storage+20];
	add.s32 	%r314, %r312, %r313;
	ld.shared.u32 	%r315, [_ZZN3cub18CUB_300001_SM_10006detail6reduce28DeviceReduceSingleTileKernelINS2_10policy_hubIjjN4cuda3std3__44plusIvEEE10Policy1000EPjSC_jS9_jjNS7_10__identityEEEvT0_T1_T2_T3_T4_T6_E12temp_storage+24];
	add.s32 	%r316, %r314, %r315;
	ld.shared.u32 	%r317, [_ZZN3cub18CUB_300001_SM_10006detail6reduce28DeviceReduceSingleTileKernelINS2_10policy_hubIjjN4cuda3std3__44plusIvEEE10Policy1000EPjSC_jS9_jjNS7_10__identityEEEvT0_T1_T2_T3_T4_T6_E12temp_storage+28];
	add.s32 	%r318, %r316, %r317;
	ld.shared.u32 	%r319, [_ZZN3cub18CUB_300001_SM_10006detail6reduce28DeviceReduceSingleTileKernelINS2_10policy_hubIjjN4cuda3std3__44plusIvEEE10Policy1000EPjSC_jS9_jjNS7_10__identityEEEvT0_T1_T2_T3_T4_T6_E12temp_storage+32];
	add.s32 	%r320, %r318, %r319;
	ld.shared.u32 	%r321, [_ZZN3cub18CUB_300001_SM_10006detail6reduce28DeviceReduceSingleTileKernelINS2_10policy_hubIjjN4cuda3std3__44plusIvEEE10Policy1000EPjSC_jS9_jjNS7_10__identityEEEvT0_T1_T2_T3_T4_T6_E12temp_storage+36];
	add.s32 	%r574, %r320, %r321;
	bra.uni 	$L__BB4_74;
$L__BB4_54:
	// begin inline asm
	mov.u32 %r244, %laneid;
	// end inline asm
	and.b32  	%r275, %r62, 992;
	add.s32 	%r276, %r275, 32;
	setp.gt.u32 	%p22, %r276, %r123;
	not.b32 	%r277, %r275;
	add.s32 	%r278, %r123, %r277;
	selp.b32 	%r272, %r278, 31, %p22;
	mov.b32 	%r247, 1;
	mov.b32 	%r274, -1;
	// begin inline asm
	{  .reg .u32 r0;  .reg .pred p;  shfl.sync.down.b32 r0|p, %r558, %r247, %r272, %r274;  @p add.u32 r0, r0, %r558;  mov.u32 %r245, r0;}
	// end inline asm
	mov.b32 	%r253, 2;
	// begin inline asm
	{  .reg .u32 r0;  .reg .pred p;  shfl.sync.down.b32 r0|p, %r245, %r253, %r272, %r274;  @p add.u32 r0, r0, %r245;  mov.u32 %r251, r0;}
	// end inline asm
	mov.b32 	%r259, 4;
	// begin inline asm
	{  .reg .u32 r0;  .reg .pred p;  shfl.sync.down.b32 r0|p, %r251, %r259, %r272, %r274;  @p add.u32 r0, r0, %r251;  mov.u32 %r257, r0;}
	// end inline asm
	mov.b32 	%r265, 8;
	// begin inline asm
	{  .reg .u32 r0;  .reg .pred p;  shfl.sync.down.b32 r0|p, %r257, %r265, %r272, %r274;  @p add.u32 r0, r0, %r257;  mov.u32 %r263, r0;}
	// end inline asm
	mov.b32 	%r271, 16;
	// begin inline asm
	{  .reg .u32 r0;  .reg .pred p;  shfl.sync.down.b32 r0|p, %r263, %r271, %r272, %r274;  @p add.u32 r0, r0, %r263;  mov.u32 %r574, r0;}
	// end inline asm
	setp.ne.s32 	%p23, %r244, 0;
	@%p23 bra 	$L__BB4_56;
	shr.u32 	%r279, %r62, 3;
	and.b32  	%r280, %r279, 124;
	mov.u32 	%r281, _ZZN3cub18CUB_300001_SM_10006detail6reduce28DeviceReduceSingleTileKernelINS2_10policy_hubIjjN4cuda3std3__44plusIvEEE10Policy1000EPjSC_jS9_jjNS7_10__identityEEEvT0_T1_T2_T3_T4_T6_E12temp_storage;
	add.s32 	%r282, %r281, %r280;
	st.shared.u32 	[%r282+8], %r574;
$L__BB4_56:
	bar.sync 	0;
	setp.ne.s32 	%p24, %r62, 0;
	@%p24 bra 	$L__BB4_74;
	setp.gt.u32 	%p25, %r123, 32;
	ld.shared.u32 	%r283, [_ZZN3cub18CUB_300001_SM_10006detail6reduce28DeviceReduceSingleTileKernelINS2_10policy_hubIjjN4cuda3std3__44plusIvEEE10Policy1000EPjSC_jS9_jjNS7_10__identityEEEvT0_T1_T2_T3_T4_T6_E12temp_storage+12];
	selp.b32 	%r284, %r283, 0, %p25;
	add.s32 	%r285, %r284, %r574;
	setp.gt.u32 	%p26, %r123, 64;
	ld.shared.u32 	%r286, [_ZZN3cub18CUB_300001_SM_10006detail6reduce28DeviceReduceSingleTileKernelINS2_10policy_hubIjjN4cuda3std3__44plusIvEEE10Policy1000EPjSC_jS9_jjNS7_10__identityEEEvT0_T1_T2_T3_T4_T6_E12temp_storage+16];
	selp.b32 	%r287, %r286, 0, %p26;
	add.s32 	%r288, %r285, %r287;
	setp.gt.u32 	%p27, %r123, 96;
	ld.shared.u32 	%r289, [_ZZN3cub18CUB_300001_SM_10006detail6reduce28DeviceReduceSingleTileKernelINS2_10policy_hubIjjN4cuda3std3__44plusIvEEE10Policy1000EPjSC_jS9_jjNS7_10__identityEEEvT0_T1_T2_T3_T4_T6_E12temp_storage+20];
	selp.b32 	%r290, %r289, 0, %p27;
	add.s32 	%r291, %r288, %r290;
	setp.gt.u32 	%p28, %r123, 128;
	ld.shared.u32 	%r292, [_ZZN3cub18CUB_300001_SM_10006detail6reduce28DeviceReduceSingleTileKernelINS2_10policy_hubIjjN4cuda3std3__44plusIvEEE10Policy1000EPjSC_jS9_jjNS7_10__identityEEEvT0_T1_T2_T3_T4_T6_E12temp_storage+24];
	selp.b32 	%r293, %r292, 0, %p28;
	add.s32 	%r294, %r291, %r293;
	setp.gt.u32 	%p29, %r123, 160;
	ld.shared.u32 	%r295, [_ZZN3cub18CUB_300001_SM_10006detail6reduce28DeviceReduceSingleTileKernelINS2_10policy_hubIjjN4cuda3std3__44plusIvEEE10Policy1000EPjSC_jS9_jjNS7_10__identityEEEvT0_T1_T2_T3_T4_T6_E12temp_storage+28];
	selp.b32 	%r296, %r295, 0, %p29;
	add.s32 	%r297, %r294, %r296;
	setp.gt.u32 	%p30, %r123, 192;
	ld.shared.u32 	%r298, [_ZZN3cub18CUB_300001_SM_10006detail6reduce28DeviceReduceSingleTileKernelINS2_10policy_hubIjjN4cuda3std3__44plusIvEEE10Policy1000EPjSC_jS9_jjNS7_10__identityEEEvT0_T1_T2_T3_T4_T6_E12temp_storage+32];
	selp.b32 	%r299, %r298, 0, %p30;
	add.s32 	%r300, %r297, %r299;
	setp.gt.u32 	%p31, %r123, 224;
	ld.shared.u32 	%r301, [_ZZN3cub18CUB_300001_SM_10006detail6reduce28DeviceReduceSingleTileKernelINS2_10policy_hubIjjN4cuda3std3__44plusIvEEE10Policy1000EPjSC_jS9_jjNS7_10__identityEEEvT0_T1_T2_T3_T4_T6_E12temp_storage+36];
	selp.b32 	%r302, %r301, 0, %p31;
	add.s32 	%r574, %r300, %r302;
	bra.uni 	$L__BB4_74;
$L__BB4_58:
	mov.u32 	%r87, %tid.x;
	mul.wide.u32 	%rd34, %r87, 4;
	add.s64 	%rd18, %rd15, %rd34;
	// begin inline asm
	ld.global.nc.u32 %r125, [%rd18];
	// end inline asm
	add.s64 	%rd19, %rd18, 1024;
	// begin inline asm
	ld.global.nc.u32 %r126, [%rd19];
	// end inline asm
	add.s64 	%rd20, %rd18, 2048;
	// begin inline asm
	ld.global.nc.u32 %r127, [%rd20];
	// end inline asm
	add.s64 	%rd21, %rd18, 3072;
	// begin inline asm
	ld.global.nc.u32 %r128, [%rd21];
	// end inline asm
	add.s64 	%rd22, %rd18, 4096;
	// begin inline asm
	ld.global.nc.u32 %r129, [%rd22];
	// end inline asm
	add.s64 	%rd23, %rd18, 5120;
	// begin inline asm
	ld.global.nc.u32 %r130, [%rd23];
	// end inline asm
	add.s64 	%rd24, %rd18, 6144;
	// begin inline asm
	ld.global.nc.u32 %r131, [%rd24];
	// end inline asm
	add.s64 	%rd25, %rd18, 7168;
	// begin inline asm
	ld.global.nc.u32 %r132, [%rd25];
	// end inline asm
	add.s64 	%rd26, %rd18, 8192;
	// begin inline asm
	ld.global.nc.u32 %r133, [%rd26];
	// end inline asm
	add.s64 	%rd27, %rd18, 9216;
	// begin inline asm
	ld.global.nc.u32 %r134, [%rd27];
	// end inline asm
	add.s64 	%rd28, %rd18, 10240;
	// begin inline asm
	ld.global.nc.u32 %r135, [%rd28];
	// end inline asm
	add.s64 	%rd29, %rd18, 11264;
	// begin inline asm
	ld.global.nc.u32 %r136, [%rd29];
	// end inline asm
	add.s64 	%rd30, %rd18, 12288;
	// begin inline asm
	ld.global.nc.u32 %r137, [%rd30];
	// end inline asm
	add.s64 	%rd31, %rd18, 13312;
	// begin inline asm
	ld.global.nc.u32 %r138, [%rd31];
	// end inline asm
	add.s64 	%rd32, %rd18, 14336;
	// begin inline asm
	ld.global.nc.u32 %r139, [%rd32];
	// end inline asm
	add.s64 	%rd33, %rd18, 15360;
	// begin inline asm
	ld.global.nc.u32 %r140, [%rd33];
	// end inline asm
	add.s32 	%r142, %r126, %r125;
	add.s32 	%r143, %r127, %r142;
	add.s32 	%r144, %r128, %r143;
	add.s32 	%r145, %r129, %r144;
	add.s32 	%r146, %r130, %r145;
	add.s32 	%r147, %r131, %r146;
	add.s32 	%r148, %r132, %r147;
	add.s32 	%r149, %r133, %r148;
	add.s32 	%r150, %r134, %r149;
	add.s32 	%r151, %r135, %r150;
	add.s32 	%r152, %r136, %r151;
	add.s32 	%r153, %r137, %r152;
	add.s32 	%r154, %r138, %r153;
	add.s32 	%r155, %r139, %r154;
	add.s32 	%r573, %r140, %r155;
	add.s32 	%r89, %r123, -4096;
	setp.lt.u32 	%p4, %r89, 4096;
	mov.b32 	%r562, 4096;
	@%p4 bra 	$L__BB4_62;
	mov.b32 	%r562, 4096;
$L__BB4_60:
	add.s32 	%r173, %r87, %r562;
	mul.wide.u32 	%rd51, %r173, 4;
	add.s64 	%rd35, %rd15, %rd51;
	// begin inline asm
	ld.global.nc.u32 %r157, [%rd35];
	// end inline asm
	mul.wide.u32 	%rd52, %r562, 4;
	add.s64 	%rd53, %rd18, %rd52;
	add.s64 	%rd36, %rd53, 1024;
	// begin inline asm
	ld.global.nc.u32 %r158, [%rd36];
	// end inline asm
	add.s64 	%rd37, %rd53, 2048;
	// begin inline asm
	ld.global.nc.u32 %r159, [%rd37];
	// end inline asm
	add.s64 	%rd38, %rd53, 3072;
	// begin inline asm
	ld.global.nc.u32 %r160, [%rd38];
	// end inline asm
	add.s64 	%rd39, %rd53, 4096;
	// begin inline asm
	ld.global.nc.u32 %r161, [%rd39];
	// end inline asm
	add.s64 	%rd40, %rd53, 5120;
	// begin inline asm
	ld.global.nc.u32 %r162, [%rd40];
	// end inline asm
	add.s64 	%rd41, %rd53, 6144;
	// begin inline asm
	ld.global.nc.u32 %r163, [%rd41];
	// end inline asm
	add.s64 	%rd42, %rd53, 7168;
	// begin inline asm
	ld.global.nc.u32 %r164, [%rd42];
	// end inline asm
	add.s64 	%rd43, %rd53, 8192;
	// begin inline asm
	ld.global.nc.u32 %r165, [%rd43];
	// end inline asm
	add.s64 	%rd44, %rd53, 9216;
	// begin inline asm
	ld.global.nc.u32 %r166, [%rd44];
	// end inline asm
	add.s64 	%rd45, %rd53, 10240;
	// begin inline asm
	ld.global.nc.u32 %r167, [%rd45];
	// end inline asm
	add.s64 	%rd46, %rd53, 11264;
	// begin inline asm
	ld.global.nc.u32 %r168, [%rd46];
	// end inline asm
	add.s64 	%rd47, %rd53, 12288;
	// begin inline asm
	ld.global.nc.u32 %r169, [%rd47];
	// end inline asm
	add.s64 	%rd48, %rd53, 13312;
	// begin inline asm
	ld.global.nc.u32 %r170, [%rd48];
	// end inline asm
	add.s64 	%rd49, %rd53, 14336;
	// begin inline asm
	ld.global.nc.u32 %r171, [%rd49];
	// end inline asm
	add.s64 	%rd50, %rd53, 15360;
	// begin inline asm
	ld.global.nc.u32 %r172, [%rd50];
	// end inline asm
	add.s32 	%r174, %r157, %r573;
	add.s32 	%r175, %r158, %r174;
	add.s32 	%r176, %r159, %r175;
	add.s32 	%r177, %r160, %r176;
	add.s32 	%r178, %r161, %r177;
	add.s32 	%r179, %r162, %r178;
	add.s32 	%r180, %r163, %r179;
	add.s32 	%r181, %r164, %r180;
	add.s32 	%r182, %r165, %r181;
	add.s32 	%r183, %r166, %r182;
	add.s32 	%r184, %r167, %r183;
	add.s32 	%r185, %r168, %r184;
	add.s32 	%r186, %r169, %r185;
	add.s32 	%r187, %r170, %r186;
	add.s32 	%r188, %r171, %r187;
	add.s32 	%r573, %r172, %r188;
	sub.s32 	%r189, %r123, %r562;
	setp.lt.u32 	%p5, %r189, 4096;
	@%p5 bra 	$L__BB4_70;
	add.s32 	%r562, %r562, 4096;
	setp.le.u32 	%p6, %r562, %r89;
	@%p6 bra 	$L__BB4_60;
$L__BB4_62:
	setp.le.u32 	%p7, %r123, %r562;
	@%p7 bra 	$L__BB4_70;
	sub.s32 	%r96, %r123, %r562;
	setp.ge.s32 	%p8, %r87, %r96;
	@%p8 bra 	$L__BB4_70;
	not.b32 	%r191, %r87;
	add.s32 	%r192, %r123, %r191;
	sub.s32 	%r97, %r192, %r562;
	and.b32  	%r193, %r97, 768;
	setp.eq.s32 	%p9, %r193, 768;
	mov.u32 	%r567, %r87;
	@%p9 bra 	$L__BB4_67;
	add.s32 	%r564, %r87, %r562;
	shr.u32 	%r194, %r97, 8;
	add.s32 	%r195, %r194, 1;
	and.b32  	%r196, %r195, 3;
	neg.s32 	%r563, %r196;
	mov.u32 	%r567, %r87;
$L__BB4_66:
	.pragma "nounroll";
	mul.wide.u32 	%rd55, %r564, 4;
	add.s64 	%rd54, %rd15, %rd55;
	// begin inline asm
	ld.global.nc.u32 %r197, [%rd54];
	// end inline asm
	add.s32 	%r573, %r197, %r573;
	add.s32 	%r567, %r567, 256;
	add.s32 	%r564, %r564, 256;
	add.s32 	%r563, %r563, 1;
	setp.ne.s32 	%p10, %r563, 0;
	@%p10 bra 	$L__BB4_66;
$L__BB4_67:
	setp.lt.u32 	%p11, %r97, 768;
	@%p11 bra 	$L__BB4_70;
	add.s32 	%r571, %r567, 512;
	add.s32 	%r570, %r567, %r562;
$L__BB4_69:
	mul.wide.u32 	%rd60, %r570, 4;
	add.s64 	%rd56, %rd15, %rd60;
	// begin inline asm
	ld.global.nc.u32 %r198, [%rd56];
	// end inline asm
	add.s32 	%r202, %r198, %r573;
	add.s32 	%r203, %r570, 256;
	mul.wide.u32 	%rd61, %r203, 4;
	add.s64 	%rd57, %rd15, %rd61;
	// begin inline asm
	ld.global.nc.u32 %r199, [%rd57];
	// end inline asm
	add.s32 	%r204, %r199, %r202;
	add.s32 	%r205, %r570, 512;
	mul.wide.u32 	%rd62, %r205, 4;
	add.s64 	%rd58, %rd15, %rd62;
	// begin inline asm
	ld.global.nc.u32 %r200, [%rd58];
	// end inline asm
	add.s32 	%r206, %r200, %r204;
	add.s32 	%r207, %r570, 768;
	mul.wide.u32 	%rd63, %r207, 4;
	add.s64 	%rd59, %rd15, %rd63;
	// begin inline asm
	ld.global.nc.u32 %r201, [%rd59];
	// end inline asm
	add.s32 	%r573, %r201, %r206;
	add.s32 	%r117, %r571, 1024;
	add.s32 	%r208, %r571, 512;
	add.s32 	%r570, %r570, 1024;
	setp.lt.s32 	%p12, %r208, %r96;
	mov.u32 	%r571, %r117;
	@%p12 bra 	$L__BB4_69;
$L__BB4_70:
	// begin inline asm
	mov.u32 %r209, %laneid;
	// end inline asm
	mov.b32 	%r210, -1;
	redux.sync.add.u32 %r574, %r573, %r210;
	setp.ne.s32 	%p13, %r209, 0;
	@%p13 bra 	$L__BB4_72;
	shr.u32 	%r211, %r87, 3;
	and.b32  	%r212, %r211, 124;
	mov.u32 	%r213, _ZZN3cub18CUB_300001_SM_10006detail6reduce28DeviceReduceSingleTileKernelINS2_10policy_hubIjjN4cuda3std3__44plusIvEEE10Policy1000EPjSC_jS9_jjNS7_10__identityEEEvT0_T1_T2_T3_T4_T6_E12temp_storage;
	add.s32 	%r214, %r213, %r212;
	st.shared.u32 	[%r214+8], %r574;
$L__BB4_72:
	bar.sync 	0;
	setp.ne.s32 	%p14, %r87, 0;
	@%p14 bra 	$L__BB4_74;
	ld.shared.u32 	%r215, [_ZZN3cub18CUB_300001_SM_10006detail6reduce28DeviceReduceSingleTileKernelINS2_10policy_hubIjjN4cuda3std3__44plusIvEEE10Policy1000EPjSC_jS9_jjNS7_10__identityEEEvT0_T1_T2_T3_T4_T6_E12temp_storage+12];
	add.s32 	%r216, %r215, %r574;
	ld.shared.u32 	%r217, [_ZZN3cub18CUB_300001_SM_10006detail6reduce28DeviceReduceSingleTileKernelINS2_10policy_hubIjjN4cuda3std3__44plusIvEEE10Policy1000EPjSC_jS9_jjNS7_10__identityEEEvT0_T1_T2_T3_T4_T6_E12temp_storage+16];
	add.s32 	%r218, %r216, %r217;
	ld.shared.u32 	%r219, [_ZZN3cub18CUB_300001_SM_10006detail6reduce28DeviceReduceSingleTileKernelINS2_10policy_hubIjjN4cuda3std3__44plusIvEEE10Policy1000EPjSC_jS9_jjNS7_10__identityEEEvT0_T1_T2_T3_T4_T6_E12temp_storage+20];
	add.s32 	%r220, %r218, %r219;
	ld.shared.u32 	%r221, [_ZZN3cub18CUB_300001_SM_10006detail6reduce28DeviceReduceSingleTileKernelINS2_10policy_hubIjjN4cuda3std3__44plusIvEEE10Policy1000EPjSC_jS9_jjNS7_10__identityEEEvT0_T1_T2_T3_T4_T6_E12temp_storage+24];
	add.s32 	%r222, %r220, %r221;
	ld.shared.u32 	%r223, [_ZZN3cub18CUB_300001_SM_10006detail6reduce28DeviceReduceSingleTileKernelINS2_10policy_hubIjjN4cuda3std3__44plusIvEEE10Policy1000EPjSC_jS9_jjNS7_10__identityEEEvT0_T1_T2_T3_T4_T6_E12temp_storage+28];
	add.s32 	%r224, %r222, %r223;
	ld.shared.u32 	%r225, [_ZZN3cub18CUB_300001_SM_10006detail6reduce28DeviceReduceSingleTileKernelINS2_10policy_hubIjjN4cuda3std3__44plusIvEEE10Policy1000EPjSC_jS9_jjNS7_10__identityEEEvT0_T1_T2_T3_T4_T6_E12temp_storage+32];
	add.s32 	%r226, %r224, %r225;
	ld.shared.u32 	%r227, [_ZZN3cub18CUB_300001_SM_10006detail6reduce28DeviceReduceSingleTileKernelINS2_10policy_hubIjjN4cuda3std3__44plusIvEEE10Policy1000EPjSC_jS9_jjNS7_10__identityEEEvT0_T1_T2_T3_T4_T6_E12temp_storage+36];
	add.s32 	%r574, %r226, %r227;
$L__BB4_74:
	mov.u32 	%r519, %tid.x;
	setp.ne.s32 	%p65, %r519, 0;
	@%p65 bra 	$L__BB4_76;
	add.s32 	%r520, %r574, %r124;
	st.global.u32 	[%rd1], %r520;
$L__BB4_76:
	ret;

}
	// .globl	_ZN3cub18CUB_300001_SM_10006detail6reduce18DeviceReduceKernelINS2_10policy_hubIjjN4cuda3std3__44plusIvEEE10Policy1000EPjjS9_jNS7_10__identityEEEvT0_PT3_T1_NS0_13GridEvenShareISH_EET2_T4_
.visible .entry _ZN3cub18CUB_300001_SM_10006detail6reduce18DeviceReduceKernelINS2_10policy_hubIjjN4cuda3std3__44plusIvEEE10Policy1000EPjjS9_jNS7_10__identityEEEvT0_PT3_T1_NS0_13GridEvenShareISH_EET2_T4_(
	.param .u64 .ptr .align 1 _ZN3cub18CUB_300001_SM_10006detail6reduce18DeviceReduceKernelINS2_10policy_hubIjjN4cuda3std3__44plusIvEEE10Policy1000EPjjS9_jNS7_10__identityEEEvT0_PT3_T1_NS0_13GridEvenShareISH_EET2_T4__param_0,
	.param .u64 .ptr .align 1 _ZN3cub18CUB_300001_SM_10006detail6reduce18DeviceReduceKernelINS2_10policy_hubIjjN4cuda3std3__44plusIvEEE10Policy1000EPjjS9_jNS7_10__identityEEEvT0_PT3_T1_NS0_13GridEvenShareISH_EET2_T4__param_1,
	.param .u32 _ZN3cub18CUB_300001_SM_10006detail6reduce18DeviceReduceKernelINS2_10policy_hubIjjN4cuda3std3__44plusIvEEE10Policy1000EPjjS9_jNS7_10__identityEEEvT0_PT3_T1_NS0_13GridEvenShareISH_EET2_T4__param_2,
	.param .align 4 .b8 _ZN3cub18CUB_300001_SM_10006detail6reduce18DeviceReduceKernelINS2_10policy_hubIjjN4cuda3std3__44plusIvEEE10Policy1000EPjjS9_jNS7_10__identityEEEvT0_PT3_T1_NS0_13GridEvenShareISH_EET2_T4__param_3[40],
	.param .align 1 .b8 _ZN3cub18CUB_300001_SM_10006detail6reduce18DeviceReduceKernelINS2_10policy_hubIjjN4cuda3std3__44plusIvEEE10Policy1000EPjjS9_jNS7_10__identityEEEvT0_PT3_T1_NS0_13GridEvenShareISH_EET2_T4__param_4[1],
	.param .align 1 .b8 _ZN3cub18CUB_300001_SM_10006detail6reduce18DeviceReduceKernelINS2_10policy_hubIjjN4cuda3std3__44plusIvEEE10Policy1000EPjjS9_jNS7_10__identityEEEvT0_PT3_T1_NS0_13GridEvenShareISH_EET2_T4__param_5[1]
)
.maxntid 256
{
	.reg .pred 	%p<65>;
	.reg .b32 	%r<628>;
	.reg .b64 	%rd<112>;
	// demoted variable
	.shared .align 4 .b8 _ZZN3cub18CUB_300001_SM_10006detail6reduce18DeviceReduceKernelINS2_10policy_hubIjjN4cuda3std3__44plusIvEEE10Policy1000EPjjS9_jNS7_10__identityEEEvT0_PT3_T1_NS0_13GridEvenShareISH_EET2_T4_E12temp_storage[44];
	ld.param.u32 	%r1, [_ZN3cub18CUB_300001_SM_10006detail6reduce18DeviceReduceKernelINS2_10policy_hubIjjN4cuda3std3__44plusIvEEE10Policy1000EPjjS9_jNS7_10__identityEEEvT0_PT3_T1_NS0_13GridEvenShareISH_EET2_T4__param_3+20];
	ld.param.u64 	%rd1, [_ZN3cub18CUB_300001_SM_10006detail6reduce18DeviceReduceKernelINS2_10policy_hubIjjN4cuda3std3__44plusIvEEE10Policy1000EPjjS9_jNS7_10__identityEEEvT0_PT3_T1_NS0_13GridEvenShareISH_EET2_T4__param_0];
	ld.param.u32 	%r2, [_ZN3cub18CUB_300001_SM_10006detail6reduce18DeviceReduceKernelINS2_10policy_hubIjjN4cuda3std3__44plusIvEEE10Policy1000EPjjS9_jNS7_10__identityEEEvT0_PT3_T1_NS0_13GridEvenShareISH_EET2_T4__param_3+24];
	mov.u32 	%r3, %ctaid.x;
	shl.b32 	%r4, %r2, 12;
	shl.b32 	%r5, %r3, 12;
	and.b64  	%rd3, %rd1, 15;
	setp.ne.s64 	%p1, %rd3, 0;
	@%p1 bra 	$L__BB5_36;
	sub.s32 	%r6, %r1, %r5;
	setp.gt.u32 	%p33, %r6, 4095;
	@%p33 bra 	$L__BB5_20;
	mov.u32 	%r7, %tid.x;
	setp.ge.u32 	%p45, %r7, %r6;
	mov.b32 	%r581, 0;
	mov.u32 	%r575, %r7;
	@%p45 bra 	$L__BB5_4;
	add.s32 	%r470, %r5, %r7;
	mul.wide.u32 	%rd97, %r470, 4;
	add.s64 	%rd96, %rd1, %rd97;
	// begin inline asm
	ld.global.nc.u32 %r581, [%rd96];
	// end inline asm
	add.s32 	%r575, %r7, 256;
$L__BB5_4:
	setp.ge.u32 	%p46, %r575, %r6;
	@%p46 bra 	$L__BB5_11;
	not.b32 	%r472, %r575;
	add.s32 	%r12, %r1, %r472;
	and.b32  	%r473, %r12, 768;
	setp.eq.s32 	%p47, %r473, 768;
	@%p47 bra 	$L__BB5_8;
	add.s32 	%r572, %r575, %r5;
	shr.u32 	%r474, %r12, 8;
	add.s32 	%r475, %r474, 1;
	and.b32  	%r476, %r475, 3;
	neg.s32 	%r571, %r476;
$L__BB5_7:
	.pragma "nounroll";
	mul.wide.u32 	%rd99, %r572, 4;
	add.s64 	%rd98, %rd1, %rd99;
	// begin inline asm
	ld.global.nc.u32 %r477, [%rd98];
	// end inline asm
	add.s32 	%r581, %r477, %r581;
	add.s32 	%r575, %r575, 256;
	add.s32 	%r572, %r572, 256;
	add.s32 	%r571, %r571, 1;
	setp.ne.s32 	%p48, %r571, 0;
	@%p48 bra 	$L__BB5_7;
$L__BB5_8:
	sub.s32 	%r478, %r12, %r5;
	setp.lt.u32 	%p49, %r478, 768;
	@%p49 bra 	$L__BB5_11;
	add.s32 	%r579, %r575, 512;
	add.s32 	%r578, %r575, %r5;
$L__BB5_10:
	mul.wide.u32 	%rd104, %r578, 4;
	add.s64 	%rd100, %rd1, %rd104;
	// begin inline asm
	ld.global.nc.u32 %r479, [%rd100];
	// end inline asm
	add.s32 	%r483, %r479, %r581;
	add.s32 	%r484, %r578, 256;
	mul.wide.u32 	%rd105, %r484, 4;
	add.s64 	%rd101, %rd1, %rd105;
	// begin inline asm
	ld.global.nc.u32 %r480, [%rd101];
	// end inline asm
	add.s32 	%r485, %r480, %r483;
	add.s32 	%r486, %r578, 512;
	mul.wide.u32 	%rd106, %r486, 4;
	add.s64 	%rd102, %rd1, %rd106;
	// begin inline asm
	ld.global.nc.u32 %r481, [%rd102];
	// end inline asm
	add.s32 	%r487, %r481, %r485;
	add.s32 	%r488, %r578, 768;
	mul.wide.u32 	%rd107, %r488, 4;
	add.s64 	%rd103, %rd1, %rd107;
	// begin inline asm
	ld.global.nc.u32 %r482, [%rd103];
	// end inline asm
	add.s32 	%r581, %r482, %r487;
	add.s32 	%r32, %r579, 1024;
	add.s32 	%r489, %r579, 512;
	add.s32 	%r578, %r578, 1024;
	setp.lt.s32 	%p50, %r489, %r6;
	mov.u32 	%r579, %r32;
	@%p50 bra 	$L__BB5_10;
$L__BB5_11:
	setp.lt.u32 	%p51, %r6, 256;
	@%p51 bra 	$L__BB5_16;
	// begin inline asm
	mov.u32 %r549, %laneid;
	// end inline asm
	mov.b32 	%r550, -1;
	redux.sync.add.u32 %r627, %r581, %r550;
	setp.ne.s32 	%p62, %r549, 0;
	@%p62 bra 	$L__BB5_14;
	shr.u32 	%r551, %r7, 3;
	and.b32  	%r552, %r551, 124;
	mov.u32 	%r553, _ZZN3cub18CUB_300001_SM_10006detail6reduce18DeviceReduceKernelINS2_10policy_hubIjjN4cuda3std3__44plusIvEEE10Policy1000EPjjS9_jNS7_10__identityEEEvT0_PT3_T1_NS0_13GridEvenShareISH_EET2_T4_E12temp_storage;
	add.s32 	%r554, %r553, %r552;
	st.shared.u32 	[%r554+8], %r627;
$L__BB5_14:
	bar.sync 	0;
	setp.ne.s32 	%p63, %r7, 0;
	@%p63 bra 	$L__BB5_71;
	ld.shared.u32 	%r555, [_ZZN3cub18CUB_300001_SM_10006detail6reduce18DeviceReduceKernelINS2_10policy_hubIjjN4cuda3std3__44plusIvEEE10Policy1000EPjjS9_jNS7_10__identityEEEvT0_PT3_T1_NS0_13GridEvenShareISH_EET2_T4_E12temp_storage+12];
	add.s32 	%r556, %r555, %r627;
	ld.shared.u32 	%r557, [_ZZN3cub18CUB_300001_SM_10006detail6reduce18DeviceReduceKernelINS2_10policy_hubIjjN4cuda3std3__44plusIvEEE10Policy1000EPjjS9_jNS7_10__identityEEEvT0_PT3_T1_NS0_13GridEvenShareISH_EET2_T4_E12temp_storage+16];
	add.s32 	%r558, %r556, %r557;
	ld.shared.u32 	%r559, [_ZZN3cub18CUB_300001_SM_10006detail6reduce18DeviceReduceKernelINS2_10policy_hubIjjN4cuda3std3__44plusIvEEE10Policy1000EPjjS9_jNS7_10__identityEEEvT0_PT3_T1_NS0_13GridEvenShareISH_EET2_T4_E12temp_storage+20];
	add.s32 	%r560, %r558, %r559;
	ld.shared.u32 	%r561, [_ZZN3cub18CUB_300001_SM_10006detail6reduce18DeviceReduceKernelINS2_10policy_hubIjjN4cuda3std3__44plusIvEEE10Policy1000EPjjS9_jNS7_10__identityEEEvT0_PT3_T1_NS0_13GridEvenShareISH_EET2_T4_E12temp_storage+24];
	add.s32 	%r562, %r560, %r561;
	ld.shared.u32 	%r563, [_ZZN3cub18CUB_300001_SM_10006detail6reduce18DeviceReduceKernelINS2_10policy_hubIjjN4cuda3std3__44plusIvEEE10Policy1000EPjjS9_jNS7_10__identityEEEvT0_PT3_T1_NS0_13GridEvenShareISH_EET2_T4_E12temp_storage+28];
	add.s32 	%r564, %r562, %r563;
	ld.shared.u32 	%r565, [_ZZN3cub18CUB_300001_SM_10006detail6reduce18DeviceReduceKernelINS2_10policy_hubIjjN4cuda3std3__44plusIvEEE10Policy1000EPjjS9_jNS7_10__identityEEEvT0_PT3_T1_NS0_13GridEvenShareISH_EET2_T4_E12temp_storage+32];
	add.s32 	%r566, %r564, %r565;
	ld.shared.u32 	%r567, [_ZZN3cub18CUB_300001_SM_10006detail6reduce18DeviceReduceKernelINS2_10policy_hubIjjN4cuda3std3__44plusIvEEE10Policy1000EPjjS9_jNS7_10__identityEEEvT0_PT3_T1_NS0_13GridEvenShareISH_EET2_T4_E12temp_storage+36];
	add.s32 	%r627, %r566, %r567;
	bra.uni 	$L__BB5_71;
$L__BB5_16:
	// begin inline asm
	mov.u32 %r490, %laneid;
	// end inline asm
	and.b32  	%r521, %r7, 992;
	add.s32 	%r522, %r521, 32;
	setp.gt.u32 	%p52, %r522, %r6;
	not.b32 	%r523, %r521;
	add.s32 	%r524, %r6, %r523;
	selp.b32 	%r518, %r524, 31, %p52;
	mov.b32 	%r493, 1;
	mov.b32 	%r520, -1;
	// begin inline asm
	{  .reg .u32 r0;  .reg .pred p;  shfl.sync.down.b32 r0|p, %r581, %r493, %r518, %r520;  @p add.u32 r0, r0, %r581;  mov.u32 %r491, r0;}
	// end inline asm
	mov.b32 	%r499, 2;
	// begin inline asm
	{  .reg .u32 r0;  .reg .pred p;  shfl.sync.down.b32 r0|p, %r491, %r499, %r518, %r520;  @p add.u32 r0, r0, %r491;  mov.u32 %r497, r0;}
	// end inline asm
	mov.b32 	%r505, 4;
	// begin inline asm
	{  .reg .u32 r0;  .reg .pred p;  shfl.sync.down.b32 r0|p, %r497, %r505, %r518, %r520;  @p add.u32 r0, r0, %r497;  mov.u32 %r503, r0;}
	// end inline asm
	mov.b32 	%r511, 8;
	// begin inline asm
	{  .reg .u32 r0;  .reg .pred p;  shfl.sync.down.b32 r0|p, %r503, %r511, %r518, %r520;  @p add.u32 r0, r0, %r503;  mov.u32 %r509, r0;}
	// end inline asm
	mov.b32 	%r517, 16;
	// begin inline asm
	{  .reg .u32 r0;  .reg .pred p;  shfl.sync.down.b32 r0|p, %r509, %r517, %r518, %r520;  @p add.u32 r0, r0, %r509;  mov.u32 %r627, r0;}
	// end inline asm
	setp.ne.s32 	%p53, %r490, 0;
	@%p53 bra 	$L__BB5_18;
	shr.u32 	%r525, %r7, 3;
	and.b32  	%r526, %r525, 124;
	mov.u32 	%r527, _ZZN3cub18CUB_300001_SM_10006detail6reduce18DeviceReduceKernelINS2_10policy_hubIjjN4cuda3std3__44plusIvEEE10Policy1000EPjjS9_jNS7_10__identityEEEvT0_PT3_T1_NS0_13GridEvenShareISH_EET2_T4_E12temp_storage;
	add.s32 	%r528, %r527, %r526;
	st.shared.u32 	[%r528+8], %r627;
$L__BB5_18:
	bar.sync 	0;
	setp.ne.s32 	%p54, %r7, 0;
	@%p54 bra 	$L__BB5_71;
	setp.gt.u32 	%p55, %r6, 32;
	ld.shared.u32 	%r529, [_ZZN3cub18CUB_300001_SM_10006detail6reduce18DeviceReduceKernelINS2_10policy_hubIjjN4cuda3std3__44plusIvEEE10Policy1000EPjjS9_jNS7_10__identityEEEvT0_PT3_T1_NS0_13GridEvenShareISH_EET2_T4_E12temp_storage+12];
	selp.b32 	%r530, %r529, 0, %p55;
	add.s32 	%r531, %r530, %r627;
	setp.gt.u32 	%p56, %r6, 64;
	ld.shared.u32 	%r532, [_ZZN3cub18CUB_300001_SM_10006detail6reduce18DeviceReduceKernelINS2_10policy_hubIjjN4cuda3std3__44plusIvEEE10Policy1000EPjjS9_jNS7_10__identityEEEvT0_PT3_T1_NS0_13GridEvenShareISH_EET2_T4_E12temp_storage+16];
	selp.b32 	%r533, %r532, 0, %p56;
	add.s32 	%r534, %r531, %r533;
	setp.gt.u32 	%p57, %r6, 96;
	ld.shared.u32 	%r535, [_ZZN3cub18CUB_300001_SM_10006detail6reduce18DeviceReduceKernelINS2_10policy_hubIjjN4cuda3std3__44plusIvEEE10Policy1000EPjjS9_jNS7_10__identityEEEvT0_PT3_T1_NS0_13GridEvenShareISH_EET2_T4_E12temp_storage+20];
	selp.b32 	%r536, %r535, 0, %p57;
	add.s32 	%r537, %r534, %r536;
	setp.gt.u32 	%p58, %r6, 128;
	ld.shared.u32 	%r538, [_ZZN3cub18CUB_300001_SM_10006detail6reduce18DeviceReduceKernelINS2_10policy_hubIjjN4cuda3std3__44plusIvEEE10Policy1000EPjjS9_jNS7_10__identityEEEvT0_PT3_T1_NS0_13GridEvenShareISH_EET2_T4_E12temp_storage+24];
	selp.b32 	%r539, %r538, 0, %p58;
	add.s32 	%r540, %r537, %r539;
	setp.gt.u32 	%p59, %r6, 160;
	ld.shared.u32 	%r541, [_ZZN3cub18CUB_300001_SM_10006detail6reduce18DeviceReduceKernelINS2_10policy_hubIjjN4cuda3std3__44plusIvEEE10Policy1000EPjjS9_jNS7_10__identityEEEvT0_PT3_T1_NS0_13GridEvenShareISH_EET2_T4_E12temp_storage+28];
	selp.b32 	%r542, %r541, 0, %p59;
	add.s32 	%r543, %r540, %r542;
	setp.gt.u32 	%p60, %r6, 192;
	ld.shared.u32 	%r544, [_ZZN3cub18CUB_300001_SM_10006detail6reduce18DeviceReduceKernelINS2_10policy_hubIjjN4cuda3std3__44plusIvEEE10Policy1000EPjjS9_jNS7_10__identityEEEvT0_PT3_T1_NS0_13GridEvenShareISH_EET2_T4_E12temp_storage+32];
	selp.b32 	%r545, %r544, 0, %p60;
	add.s32 	%r546, %r543, %r545;
	setp.gt.u32 	%p61, %r6, 224;
	ld.shared.u32 	%r547, [_ZZN3cub18CUB_300001_SM_10006detail6reduce18DeviceReduceKernelINS2_10policy_hubIjjN4cuda3std3__44plusIvEEE10Policy1000EPjjS9_jNS7_10__identityEEEvT0_PT3_T1_NS0_13GridEvenShareISH_EET2_T4_E12temp_storage+36];
	selp.b32 	%r548, %r547, 0, %p61;
	add.s32 	%r627, %r546, %r548;
	bra.uni 	$L__BB5_71;
$L__BB5_20:
	mov.u32 	%r39, %tid.x;
	shl.b32 	%r40, %r39, 2;
	add.s32 	%r362, %r5, %r40;
	mul.wide.u32 	%rd72, %r362, 4;
	add.s64 	%rd62, %rd1, %rd72;
	// begin inline asm
	ld.global.nc.v2.u64 {%rd60, %rd61}, [%rd62];
	// end inline asm
	mov.b64 	{%r363, %r364}, %rd61;
	mov.b64 	{%r365, %r366}, %rd60;
	add.s64 	%rd65, %rd62, 4096;
	// begin inline asm
	ld.global.nc.v2.u64 {%rd63, %rd64}, [%rd65];
	// end inline asm
	mov.b64 	{%r367, %r368}, %rd64;
	mov.b64 	{%r369, %r370}, %rd63;
	add.s64 	%rd68, %rd62, 8192;
	// begin inline asm
	ld.global.nc.v2.u64 {%rd66, %rd67}, [%rd68];
	// end inline asm
	mov.b64 	{%r371, %r372}, %rd67;
	mov.b64 	{%r373, %r374}, %rd66;
	add.s64 	%rd71, %rd62, 12288;
	// begin inline asm
	ld.global.nc.v2.u64 {%rd69, %rd70}, [%rd71];
	// end inline asm
	mov.b64 	{%r375, %r376}, %rd70;
	mov.b64 	{%r377, %r378}, %rd69;
	add.s32 	%r379, %r366, %r365;
	add.s32 	%r380, %r363, %r379;
	add.s32 	%r381, %r364, %r380;
	add.s32 	%r382, %r369, %r381;
	add.s32 	%r383, %r370, %r382;
	add.s32 	%r384, %r367, %r383;
	add.s32 	%r385, %r368, %r384;
	add.s32 	%r386, %r373, %r385;
	add.s32 	%r387, %r374, %r386;
	add.s32 	%r388, %r371, %r387;
	add.s32 	%r389, %r372, %r388;
	add.s32 	%r390, %r377, %r389;
	add.s32 	%r391, %r378, %r390;
	add.s32 	%r392, %r375, %r391;
	add.s32 	%r597, %r376, %r392;
	setp.lt.u32 	%p34, %r6, %r4;
	@%p34 bra 	$L__BB5_32;
	add.s32 	%r42, %r4, %r5;
	add.s32 	%r583, %r42, 256;
	add.s32 	%r582, %r42, %r39;
	mov.b32 	%r584, 0;
$L__BB5_22:
	add.s32 	%r5, %r5, %r4;
	add.s32 	%r394, %r1, -4096;
	setp.gt.u32 	%p35, %r5, %r394;
	@%p35 bra 	$L__BB5_24;
	add.s32 	%r395, %r5, %r40;
	mul.wide.u32 	%rd85, %r395, 4;
	add.s64 	%rd75, %rd1, %rd85;
	// begin inline asm
	ld.global.nc.v2.u64 {%rd73, %rd74}, [%rd75];
	// end inline asm
	mov.b64 	{%r396, %r397}, %rd74;
	mov.b64 	{%r398, %r399}, %rd73;
	add.s64 	%rd78, %rd75, 4096;
	// begin inline asm
	ld.global.nc.v2.u64 {%rd76, %rd77}, [%rd78];
	// end inline asm
	mov.b64 	{%r400, %r401}, %rd77;
	mov.b64 	{%r402, %r403}, %rd76;
	add.s64 	%rd81, %rd75, 8192;
	// begin inline asm
	ld.global.nc.v2.u64 {%rd79, %rd80}, [%rd81];
	// end inline asm
	mov.b64 	{%r404, %r405}, %rd80;
	mov.b64 	{%r406, %r407}, %rd79;
	add.s64 	%rd84, %rd75, 12288;
	// begin inline asm
	ld.global.nc.v2.u64 {%rd82, %rd83}, [%rd84];
	// end inline asm
	mov.b64 	{%r408, %r409}, %rd83;
	mov.b64 	{%r410, %r411}, %rd82;
	add.s32 	%r412, %r398, %r597;
	add.s32 	%r413, %r399, %r412;
	add.s32 	%r414, %r396, %r413;
	add.s32 	%r415, %r397, %r414;
	add.s32 	%r416, %r402, %r415;
	add.s32 	%r417, %r403, %r416;
	add.s32 	%r418, %r400, %r417;
	add.s32 	%r419, %r401, %r418;
	add.s32 	%r420, %r406, %r419;
	add.s32 	%r421, %r407, %r420;
	add.s32 	%r422, %r404, %r421;
	add.s32 	%r423, %r405, %r422;
	add.s32 	%r424, %r410, %r423;
	add.s32 	%r425, %r411, %r424;
	add.s32 	%r426, %r408, %r425;
	add.s32 	%r597, %r409, %r426;
	sub.s32 	%r427, %r1, %r5;
	setp.lt.u32 	%p36, %r427, %r4;
	add.s32 	%r584, %r584, 1;
	add.s32 	%r583, %r583, %r4;
	add.s32 	%r582, %r582, %r4;
	@%p36 bra 	$L__BB5_32;
	bra.uni 	$L__BB5_22;
$L__BB5_24:
	setp.le.u32 	%p37, %r1, %r5;
	@%p37 bra 	$L__BB5_32;
	sub.s32 	%r55, %r1, %r5;
	setp.ge.s32 	%p38, %r39, %r55;
	@%p38 bra 	$L__BB5_32;
	not.b32 	%r429, %r39;
	add.s32 	%r430, %r1, %r429;
	sub.s32 	%r431, %r430, %r42;
	mul.lo.s32 	%r432, %r2, %r584;
	shl.b32 	%r433, %r432, 12;
	sub.s32 	%r56, %r431, %r433;
	shr.u32 	%r434, %r430, 8;
	add.s32 	%r57, %r434, 1;
	and.b32  	%r435, %r430, 768;
	setp.eq.s32 	%p39, %r435, 768;
	mov.u32 	%r591, %r39;
	@%p39 bra 	$L__BB5_29;
	and.b32  	%r436, %r57, 3;
	neg.s32 	%r587, %r436;
	mov.u32 	%r591, %r39;
$L__BB5_28:
	.pragma "nounroll";
	mul.wide.u32 	%rd87, %r582, 4;
	add.s64 	%rd86, %rd1, %rd87;
	// begin inline asm
	ld.global.nc.u32 %r437, [%rd86];
	// end inline asm
	add.s32 	%r597, %r437, %r597;
	add.s32 	%r591, %r591, 256;
	add.s32 	%r582, %r582, 256;
	add.s32 	%r587, %r587, 1;
	setp.ne.s32 	%p40, %r587, 0;
	@%p40 bra 	$L__BB5_28;
$L__BB5_29:
	setp.lt.u32 	%p41, %r56, 768;
	@%p41 bra 	$L__BB5_32;
	add.s32 	%r595, %r591, 512;
	add.s32 	%r594, %r591, %r583;
$L__BB5_31:
	add.s32 	%r442, %r594, -256;
	mul.wide.u32 	%rd92, %r442, 4;
	add.s64 	%rd88, %rd1, %rd92;
	// begin inline asm
	ld.global.nc.u32 %r438, [%rd88];
	// end inline asm
	add.s32 	%r443, %r438, %r597;
	mul.wide.u32 	%rd93, %r594, 4;
	add.s64 	%rd89, %rd1, %rd93;
	// begin inline asm
	ld.global.nc.u32 %r439, [%rd89];
	// end inline asm
	add.s32 	%r444, %r439, %r443;
	add.s32 	%r445, %r594, 256;
	mul.wide.u32 	%rd94, %r445, 4;
	add.s64 	%rd90, %rd1, %rd94;
	// begin inline asm
	ld.global.nc.u32 %r440, [%rd90];
	// end inline asm
	add.s32 	%r446, %r440, %r444;
	add.s32 	%r447, %r594, 512;
	mul.wide.u32 	%rd95, %r447, 4;
	add.s64 	%rd91, %rd1, %rd95;
	// begin inline asm
	ld.global.nc.u32 %r441, [%rd91];
	// end inline asm
	add.s32 	%r597, %r441, %r446;
	add.s32 	%r76, %r595, 1024;
	add.s32 	%r448, %r595, 512;
	add.s32 	%r594, %r594, 1024;
	setp.lt.s32 	%p42, %r448, %r55;
	mov.u32 	%r595, %r76;
	@%p42 bra 	$L__BB5_31;
$L__BB5_32:
	// begin inline asm
	mov.u32 %r449, %laneid;
	// end inline asm
	mov.b32 	%r450, -1;
	redux.sync.add.u32 %r627, %r597, %r450;
	setp.ne.s32 	%p43, %r449, 0;
	@%p43 bra 	$L__BB5_34;
	shr.u32 	%r451, %r39, 3;
	and.b32  	%r452, %r451, 124;
	mov.u32 	%r453, _ZZN3cub18CUB_300001_SM_10006detail6reduce18DeviceReduceKernelINS2_10policy_hubIjjN4cuda3std3__44plusIvEEE10Policy1000EPjjS9_jNS7_10__identityEEEvT0_PT3_T1_NS0_13GridEvenShareISH_EET2_T4_E12temp_storage;
	add.s32 	%r454, %r453, %r452;
	st.shared.u32 	[%r454+8], %r627;
$L__BB5_34:
	bar.sync 	0;
	setp.ne.s32 	%p44, %r39, 0;
	@%p44 bra 	$L__BB5_71;
	ld.shared.u32 	%r455, [_ZZN3cub18CUB_300001_SM_10006detail6reduce18DeviceReduceKernelINS2_10policy_hubIjjN4cuda3std3__44plusIvEEE10Policy1000EPjjS9_jNS7_10__identityEEEvT0_PT3_T1_NS0_13GridEvenShareISH_EET2_T4_E12temp_storage+12];
	add.s32 	%r456, %r455, %r627;
	ld.shared.u32 	%r457, [_ZZN3cub18CUB_300001_SM_10006detail6reduce18DeviceReduceKernelINS2_10policy_hubIjjN4cuda3std3__44plusIvEEE10Policy1000EPjjS9_jNS7_10__identityEEEvT0_PT3_T1_NS0_13GridEvenShareISH_EET2_T4_E12temp_storage+16];
	add.s32 	%r458, %r456, %r457;
	ld.shared.u32 	%r459, [_ZZN3cub18CUB_300001_SM_10006detail6reduce18DeviceReduceKernelINS2_10policy_hubIjjN4cuda3std3__44plusIvEEE10Policy1000EPjjS9_jNS7_10__identityEEEvT0_PT3_T1_NS0_13GridEvenShareISH_EET2_T4_E12temp_storage+20];
	add.s32 	%r460, %r458, %r459;
	ld.shared.u32 	%r461, [_ZZN3cub18CUB_300001_SM_10006detail6reduce18DeviceReduceKernelINS2_10policy_hubIjjN4cuda3std3__44plusIvEEE10Policy1000EPjjS9_jNS7_10__identityEEEvT0_PT3_T1_NS0_13GridEvenShareISH_EET2_T4_E12temp_storage+24];
	add.s32 	%r462, %r460, %r461;
	ld.shared.u32 	%r463, [_ZZN3cub18CUB_300001_SM_10006detail6reduce18DeviceReduceKernelINS2_10policy_hubIjjN4cuda3std3__44plusIvEEE10Policy1000EPjjS9_jNS7_10__identityEEEvT0_PT3_T1_NS0_13GridEvenShareISH_EET2_T4_E12temp_storage+28];
	add.s32 	%r464, %r462, %r463;
	ld.shared.u32 	%r465, [_ZZN3cub18CUB_300001_SM_10006detail6reduce18DeviceReduceKernelINS2_10policy_hubIjjN4cuda3std3__44plusIvEEE10Policy1000EPjjS9_jNS7_10__identityEEEvT0_PT3_T1_NS0_13GridEvenShareISH_EET2_T4_E12temp_storage+32];
	add.s32 	%r466, %r464, %r465;
	ld.shared.u32 	%r467, [_ZZN3cub18CUB_300001_SM_10006detail6reduce18DeviceReduceKernelINS2_10policy_hubIjjN4cuda3std3__44plusIvEEE10Policy1000EPjjS9_jNS7_10__identityEEEvT0_PT3_T1_NS0_13GridEvenShareISH_EET2_T4_E12temp_storage+36];
	add.s32 	%r627, %r466, %r467;
	bra.uni 	$L__BB5_71;
$L__BB5_36:
	sub.s32 	%r81, %r1, %r5;
	setp.gt.u32 	%p2, %r81, 4095;
	@%p2 bra 	$L__BB5_55;
	mov.u32 	%r82, %tid.x;
	setp.ge.u32 	%p14, %r82, %r81;
	mov.b32 	%r610, 0;
	mov.u32 	%r604, %r82;
	@%p14 bra 	$L__BB5_39;
	add.s32 	%r264, %r5, %r82;
	mul.wide.u32 	%rd49, %r264, 4;
	add.s64 	%rd48, %rd1, %rd49;
	// begin inline asm
	ld.global.nc.u32 %r610, [%rd48];
	// end inline asm
	add.s32 	%r604, %r82, 256;
$L__BB5_39:
	setp.ge.u32 	%p15, %r604, %r81;
	@%p15 bra 	$L__BB5_46;
	not.b32 	%r266, %r604;
	add.s32 	%r87, %r1, %r266;
	and.b32  	%r267, %r87, 768;
	setp.eq.s32 	%p16, %r267, 768;
	@%p16 bra 	$L__BB5_43;
	add.s32 	%r601, %r604, %r5;
	shr.u32 	%r268, %r87, 8;
	add.s32 	%r269, %r268, 1;
	and.b32  	%r270, %r269, 3;
	neg.s32 	%r600, %r270;
$L__BB5_42:
	.pragma "nounroll";
	mul.wide.u32 	%rd51, %r601, 4;
	add.s64 	%rd50, %rd1, %rd51;
	// begin inline asm
	ld.global.nc.u32 %r271, [%rd50];
	// end inline asm
	add.s32 	%r610, %r271, %r610;
	add.s32 	%r604, %r604, 256;
	add.s32 	%r601, %r601, 256;
	add.s32 	%r600, %r600, 1;
	setp.ne.s32 	%p17, %r600, 0;
	@%p17 bra 	$L__BB5_42;
$L__BB5_43:
	sub.s32 	%r272, %r87, %r5;
	setp.lt.u32 	%p18, %r272, 768;
	@%p18 bra 	$L__BB5_46;
	add.s32 	%r608, %r604, 512;
	add.s32 	%r607, %r604, %r5;
$L__BB5_45:
	mul.wide.u32 	%rd56, %r607, 4;
	add.s64 	%rd52, %rd1, %rd56;
	// begin inline asm
	ld.global.nc.u32 %r273, [%rd52];
	// end inline asm
	add.s32 	%r277, %r273, %r610;
	add.s32 	%r278, %r607, 256;
	mul.wide.u32 	%rd57, %r278, 4;
	add.s64 	%rd53, %rd1, %rd57;
	// begin inline asm
	ld.global.nc.u32 %r274, [%rd53];
	// end inline asm
	add.s32 	%r279, %r274, %r277;
	add.s32 	%r280, %r607, 512;
	mul.wide.u32 	%rd58, %r280, 4;
	add.s64 	%rd54, %rd1, %rd58;
	// begin inline asm
	ld.global.nc.u32 %r275, [%rd54];
	// end inline asm
	add.s32 	%r281, %r275, %r279;
	add.s32 	%r282, %r607, 768;
	mul.wide.u32 	%rd59, %r282, 4;
	add.s64 	%rd55, %rd1, %rd59;
	// begin inline asm
	ld.global.nc.u32 %r276, [%rd55];
	// end inline asm
	add.s32 	%r610, %r276, %r281;
	add.s32 	%r107, %r608, 1024;
	add.s32 	%r283, %r608, 512;
	add.s32 	%r607, %r607, 1024;
	setp.lt.s32 	%p19, %r283, %r81;
	mov.u32 	%r608, %r107;
	@%p19 bra 	$L__BB5_45;
$L__BB5_46:
	setp.lt.u32 	%p20, %r81, 256;
	@%p20 bra 	$L__BB5_51;
	// begin inline asm
	mov.u32 %r343, %laneid;
	// end inline asm
	mov.b32 	%r344, -1;
	redux.sync.add.u32 %r627, %r610, %r344;
	setp.ne.s32 	%p31, %r343, 0;
	@%p31 bra 	$L__BB5_49;
	shr.u32 	%r345, %r82, 3;
	and.b32  	%r346, %r345, 124;
	mov.u32 	%r347, _ZZN3cub18CUB_300001_SM_10006detail6reduce18DeviceReduceKernelINS2_10policy_hubIjjN4cuda3std3__44plusIvEEE10Policy1000EPjjS9_jNS7_10__identityEEEvT0_PT3_T1_NS0_13GridEvenShareISH_EET2_T4_E12temp_storage;
	add.s32 	%r348, %r347, %r346;
	st.shared.u32 	[%r348+8], %r627;
$L__BB5_49:
	bar.sync 	0;
	setp.ne.s32 	%p32, %r82, 0;
	@%p32 bra 	$L__BB5_71;
	ld.shared.u32 	%r349, [_ZZN3cub18CUB_300001_SM_10006detail6reduce18DeviceReduceKernelINS2_10policy_hubIjjN4cuda3std3__44plusIvEEE10Policy1000EPjjS9_jNS7_10__identityEEEvT0_PT3_T1_NS0_13GridEvenShareISH_EET2_T4_E12temp_storage+12];
	add.s32 	%r350, %r349, %r627;
	ld.shared.u32 	%r351, [_ZZN3cub18CUB_300001_SM_10006detail6reduce18DeviceReduceKernelINS2_10policy_hubIjjN4cuda3std3__44plusIvEEE10Policy1000EPjjS9_jNS7_10__identityEEEvT0_PT3_T1_NS0_13GridEvenShareISH_EET2_T4_E12temp_storage+16];
	add.s32 	%r352, %r350, %r351;
	ld.shared.u32 	%r353, [_ZZN3cub18CUB_300001_SM_10006detail6reduce18DeviceReduceKernelINS2_10policy_hubIjjN4cuda3std3__44plusIvEEE10Policy1000EPjjS9_jNS7_10__identityEEEvT0_PT3_T1_NS0_13GridEvenShareISH_EET2_T4_E12temp_storage+20];
	add.s32 	%r354, %r352, %r353;
	ld.shared.u32 	%r355, [_ZZN3cub18CUB_300001_SM_10006detail6reduce18DeviceReduceKernelINS2_10policy_hubIjjN4cuda3std3__44plusIvEEE10Policy1000EPjjS9_jNS7_10__identityEEEvT0_PT3_T1_NS0_13GridEvenShareISH_EET2_T4_E12temp_storage+24];
	add.s32 	%r356, %r354, %r355;
	ld.shared.u32 	%r357, [_ZZN3cub18CUB_300001_SM_10006detail6reduce18DeviceReduceKernelINS2_10policy_hubIjjN4cuda3std3__44plusIvEEE10Policy1000EPjjS9_jNS7_10__identityEEEvT0_PT3_T1_NS0_13GridEvenShareISH_EET2_T4_E12temp_storage+28];
	add.s32 	%r358, %r356, %r357;
	ld.shared.u32 	%r359, [_ZZN3cub18CUB_300001_SM_10006detail6reduce18DeviceReduceKernelINS2_10policy_hubIjjN4cuda3std3__44plusIvEEE10Policy1000EPjjS9_jNS7_10__identityEEEvT0_PT3_T1_NS0_13GridEvenShareISH_EET2_T4_E12temp_storage+32];
	add.s32 	%r360, %r358, %r359;
	ld.shared.u32 	%r361, [_ZZN3cub18CUB_300001_SM_10006detail6reduce18DeviceReduceKernelINS2_10policy_hubIjjN4cuda3std3__44plusIvEEE10Policy1000EPjjS9_jNS7_10__identityEEEvT0_PT3_T1_NS0_13GridEvenShareISH_EET2_T4_E12temp_storage+36];
	add.s32 	%r627, %r360, %r361;
	bra.uni 	$L__BB5_71;
$L__BB5_51:
	// begin inline asm
	mov.u32 %r284, %laneid;
	// end inline asm
	and.b32  	%r315, %r82, 992;
	add.s32 	%r316, %r315, 32;
	setp.gt.u32 	%p21, %r316, %r81;
	not.b32 	%r317, %r315;
	add.s32 	%r318, %r81, %r317;
	selp.b32 	%r312, %r318, 31, %p21;
	mov.b32 	%r287, 1;
	mov.b32 	%r314, -1;
	// begin inline asm
	{  .reg .u32 r0;  .reg .pred p;  shfl.sync.down.b32 r0|p, %r610, %r287, %r312, %r314;  @p add.u32 r0, r0, %r610;  mov.u32 %r285, r0;}
	// end inline asm
	mov.b32 	%r293, 2;
	// begin inline asm
	{  .reg .u32 r0;  .reg .pred p;  shfl.sync.down.b32 r0|p, %r285, %r293, %r312, %r314;  @p add.u32 r0, r0, %r285;  mov.u32 %r291, r0;}
	// end inline asm
	mov.b32 	%r299, 4;
	// begin inline asm
	{  .reg .u32 r0;  .reg .pred p;  shfl.sync.down.b32 r0|p, %r291, %r299, %r312, %r314;  @p add.u32 r0, r0, %r291;  mov.u32 %r297, r0;}
	// end inline asm
	mov.b32 	%r305, 8;
	// begin inline asm
	{  .reg .u32 r0;  .reg .pred p;  shfl.sync.down.b32 r0|p, %r297, %r305, %r312, %r314;  @p add.u32 r0, r0, %r297;  mov.u32 %r303, r0;}
	// end inline asm
	mov.b32 	%r311, 16;
	// begin inline asm
	{  .reg .u32 r0;  .reg .pred p;  shfl.sync.down.b32 r0|p, %r303, %r311, %r312, %r314;  @p add.u32 r0, r0, %r303;  mov.u32 %r627, r0;}
	// end inline asm
	setp.ne.s32 	%p22, %r284, 0;
	@%p22 bra 	$L__BB5_53;
	shr.u32 	%r319, %r82, 3;
	and.b32  	%r320, %r319, 124;
	mov.u32 	%r321, _ZZN3cub18CUB_300001_SM_10006detail6reduce18DeviceReduceKernelINS2_10policy_hubIjjN4cuda3std3__44plusIvEEE10Policy1000EPjjS9_jNS7_10__identityEEEvT0_PT3_T1_NS0_13GridEvenShareISH_EET2_T4_E12temp_storage;
	add.s32 	%r322, %r321, %r320;
	st.shared.u32 	[%r322+8], %r627;
$L__BB5_53:
	bar.sync 	0;
	setp.ne.s32 	%p23, %r82, 0;
	@%p23 bra 	$L__BB5_71;
	setp.gt.u32 	%p24, %r81, 32;
	ld.shared.u32 	%r323, [_ZZN3cub18CUB_300001_SM_10006detail6reduce18DeviceReduceKernelINS2_10policy_hubIjjN4cuda3std3__44plusIvEEE10Policy1000EPjjS9_jNS7_10__identityEEEvT0_PT3_T1_NS0_13GridEvenShareISH_EET2_T4_E12temp_storage+12];
	selp.b32 	%r324, %r323, 0, %p24;
	add.s32 	%r325, %r324, %r627;
	setp.gt.u32 	%p25, %r81, 64;
	ld.shared.u32 	%r326, [_ZZN3cub18CUB_300001_SM_10006detail6reduce18DeviceReduceKernelINS2_10policy_hubIjjN4cuda3std3__44plusIvEEE10Policy1000EPjjS9_jNS7_10__identityEEEvT0_PT3_T1_NS0_13GridEvenShareISH_EET2_T4_E12temp_storage+16];
	selp.b32 	%r327, %r326, 0, %p25;
	add.s32 	%r328, %r325, %r327;
	setp.gt.u32 	%p26, %r81, 96;
	ld.shared.u32 	%r329, [_ZZN3cub18CUB_300001_SM_10006detail6reduce18DeviceReduceKernelINS2_10policy_hubIjjN4cuda3std3__44plusIvEEE10Policy1000EPjjS9_jNS7_10__identityEEEvT0_PT3_T1_NS0_13GridEvenShareISH_EET2_T4_E12temp_storage+20];
	selp.b32 	%r330, %r329, 0, %p26;
	add.s32 	%r331, %r328, %r330;
	setp.gt.u32 	%p27, %r81, 128;
	ld.shared.u32 	%r332, [_ZZN3cub18CUB_300001_SM_10006detail6reduce18DeviceReduceKernelINS2_10policy_hubIjjN4cuda3std3__44plusIvEEE10Policy1000EPjjS9_jNS7_10__identityEEEvT0_PT3_T1_NS0_13GridEvenShareISH_EET2_T4_E12temp_storage+24];
	selp.b32 	%r333, %r332, 0, %p27;
	add.s32 	%r334, %r331, %r333;
	setp.gt.u32 	%p28, %r81, 160;
	ld.shared.u32 	%r335, [_ZZN3cub18CUB_300001_SM_10006detail6reduce18DeviceReduceKernelINS2_10policy_hubIjjN4cuda3std3__44plusIvEEE10Policy1000EPjjS9_jNS7_10__identityEEEvT0_PT3_T1_NS0_13GridEvenShareISH_EET2_T4_E12temp_storage+28];
	selp.b32 	%r336, %r335, 0, %p28;
	add.s32 	%r337, %r334, %r336;
	setp.gt.u32 	%p29, %r81, 192;
	ld.shared.u32 	%r338, [_ZZN3cub18CUB_300001_SM_10006detail6reduce18DeviceReduceKernelINS2_10policy_hubIjjN4cuda3std3__44plusIvEEE10Policy1000EPjjS9_jNS7_10__identityEEEvT0_PT3_T1_NS0_13GridEvenShareISH_EET2_T4_E12temp_storage+32];
	selp.b32 	%r339, %r338, 0, %p29;
	add.s32 	%r340, %r337, %r339;
	setp.gt.u32 	%p30, %r81, 224;
	ld.shared.u32 	%r341, [_ZZN3cub18CUB_300001_SM_10006detail6reduce18DeviceReduceKernelINS2_10policy_hubIjjN4cuda3std3__44plusIvEEE10Policy1000EPjjS9_jNS7_10__identityEEEvT0_PT3_T1_NS0_13GridEvenShareISH_EET2_T4_E12temp_storage+36];
	selp.b32 	%r342, %r341, 0, %p30;
	add.s32 	%r627, %r340, %r342;
	bra.uni 	$L__BB5_71;
$L__BB5_55:
	mov.u32 	%r114, %tid.x;
	add.s32 	%r172, %r114, %r5;
	mul.wide.u32 	%rd20, %r172, 4;
	add.s64 	%rd4, %rd1, %rd20;
	// begin inline asm
	ld.global.nc.u32 %r156, [%rd4];
	// end inline asm
	add.s64 	%rd5, %rd4, 1024;
	// begin inline asm
	ld.global.nc.u32 %r157, [%rd5];
	// end inline asm
	add.s64 	%rd6, %rd4, 2048;
	// begin inline asm
	ld.global.nc.u32 %r158, [%rd6];
	// end inline asm
	add.s64 	%rd7, %rd4, 3072;
	// begin inline asm
	ld.global.nc.u32 %r159, [%rd7];
	// end inline asm
	add.s64 	%rd8, %rd4, 4096;
	// begin inline asm
	ld.global.nc.u32 %r160, [%rd8];
	// end inline asm
	add.s64 	%rd9, %rd4, 5120;
	// begin inline asm
	ld.global.nc.u32 %r161, [%rd9];
	// end inline asm
	add.s64 	%rd10, %rd4, 6144;
	// begin inline asm
	ld.global.nc.u32 %r162, [%rd10];
	// end inline asm
	add.s64 	%rd11, %rd4, 7168;
	// begin inline asm
	ld.global.nc.u32 %r163, [%rd11];
	// end inline asm
	add.s64 	%rd12, %rd4, 8192;
	// begin inline asm
	ld.global.nc.u32 %r164, [%rd12];
	// end inline asm
	add.s64 	%rd13, %rd4, 9216;
	// begin inline asm
	ld.global.nc.u32 %r165, [%rd13];
	// end inline asm
	add.s64 	%rd14, %rd4, 10240;
	// begin inline asm
	ld.global.nc.u32 %r166, [%rd14];
	// end inline asm
	add.s64 	%rd15, %rd4, 11264;
	// begin inline asm
	ld.global.nc.u32 %r167, [%rd15];
	// end inline asm
	add.s64 	%rd16, %rd4, 12288;
	// begin inline asm
	ld.global.nc.u32 %r168, [%rd16];
	// end inline asm
	add.s64 	%rd17, %rd4, 13312;
	// begin inline asm
	ld.global.nc.u32 %r169, [%rd17];
	// end inline asm
	add.s64 	%rd18, %rd4, 14336;
	// begin inline asm
	ld.global.nc.u32 %r170, [%rd18];
	// end inline asm
	add.s64 	%rd19, %rd4, 15360;
	// begin inline asm
	ld.global.nc.u32 %r171, [%rd19];
	// end inline asm
	add.s32 	%r173, %r157, %r156;
	add.s32 	%r174, %r158, %r173;
	add.s32 	%r175, %r159, %r174;
	add.s32 	%r176, %r160, %r175;
	add.s32 	%r177, %r161, %r176;
	add.s32 	%r178, %r162, %r177;
	add.s32 	%r179, %r163, %r178;
	add.s32 	%r180, %r164, %r179;
	add.s32 	%r181, %r165, %r180;
	add.s32 	%r182, %r166, %r181;
	add.s32 	%r183, %r167, %r182;
	add.s32 	%r184, %r168, %r183;
	add.s32 	%r185, %r169, %r184;
	add.s32 	%r186, %r170, %r185;
	add.s32 	%r626, %r171, %r186;
	setp.lt.u32 	%p3, %r81, %r4;
	@%p3 bra 	$L__BB5_67;
	add.s32 	%r116, %r4, %r5;
	add.s32 	%r612, %r116, 256;
	add.s32 	%r611, %r116, %r114;
	mov.b32 	%r613, 0;
$L__BB5_57:
	add.s32 	%r5, %r5, %r4;
	add.s32 	%r188, %r1, -4096;
	setp.gt.u32 	%p4, %r5, %r188;
	@%p4 bra 	$L__BB5_59;
	add.s32 	%r205, %r114, %r5;
	mul.wide.u32 	%rd37, %r205, 4;
	add.s64 	%rd21, %rd1, %rd37;
	// begin inline asm
	ld.global.nc.u32 %r189, [%rd21];
	// end inline asm
	add.s64 	%rd22, %rd21, 1024;
	// begin inline asm
	ld.global.nc.u32 %r190, [%rd22];
	// end inline asm
	add.s64 	%rd23, %rd21, 2048;
	// begin inline asm
	ld.global.nc.u32 %r191, [%rd23];
	// end inline asm
	add.s64 	%rd24, %rd21, 3072;
	// begin inline asm
	ld.global.nc.u32 %r192, [%rd24];
	// end inline asm
	add.s64 	%rd25, %rd21, 4096;
	// begin inline asm
	ld.global.nc.u32 %r193, [%rd25];
	// end inline asm
	add.s64 	%rd26, %rd21, 5120;
	// begin inline asm
	ld.global.nc.u32 %r194, [%rd26];
	// end inline asm
	add.s64 	%rd27, %rd21, 6144;
	// begin inline asm
	ld.global.nc.u32 %r195, [%rd27];
	// end inline asm
	add.s64 	%rd28, %rd21, 7168;
	// begin inline asm
	ld.global.nc.u32 %r196, [%rd28];
	// end inline asm
	add.s64 	%rd29, %rd21, 8192;
	// begin inline asm
	ld.global.nc.u32 %r197, [%rd29];
	// end inline asm
	add.s64 	%rd30, %rd21, 9216;
	// begin inline asm
	ld.global.nc.u32 %r198, [%rd30];
	// end inline asm
	add.s64 	%rd31, %rd21, 10240;
	// begin inline asm
	ld.global.nc.u32 %r199, [%rd31];
	// end inline asm
	add.s64 	%rd32, %rd21, 11264;
	// begin inline asm
	ld.global.nc.u32 %r200, [%rd32];
	// end inline asm
	add.s64 	%rd33, %rd21, 12288;
	// begin inline asm
	ld.global.nc.u32 %r201, [%rd33];
	// end inline asm
	add.s64 	%rd34, %rd21, 13312;
	// begin inline asm
	ld.global.nc.u32 %r202, [%rd34];
	// end inline asm
	add.s64 	%rd35, %rd21, 14336;
	// begin inline asm
	ld.global.nc.u32 %r203, [%rd35];
	// end inline asm
	add.s64 	%rd36, %rd21, 15360;
	// begin inline asm
	ld.global.nc.u32 %r204, [%rd36];
	// end inline asm
	add.s32 	%r206, %r189, %r626;
	add.s32 	%r207, %r190, %r206;
	add.s32 	%r208, %r191, %r207;
	add.s32 	%r209, %r192, %r208;
	add.s32 	%r210, %r193, %r209;
	add.s32 	%r211, %r194, %r210;
	add.s32 	%r212, %r195, %r211;
	add.s32 	%r213, %r196, %r212;
	add.s32 	%r214, %r197, %r213;
	add.s32 	%r215, %r198, %r214;
	add.s32 	%r216, %r199, %r215;
	add.s32 	%r217, %r200, %r216;
	add.s32 	%r218, %r201, %r217;
	add.s32 	%r219, %r202, %r218;
	add.s32 	%r220, %r203, %r219;
	add.s32 	%r626, %r204, %r220;
	sub.s32 	%r221, %r1, %r5;
	setp.lt.u32 	%p5, %r221, %r4;
	add.s32 	%r613, %r613, 1;
	add.s32 	%r612, %r612, %r4;
	add.s32 	%r611, %r611, %r4;
	@%p5 bra 	$L__BB5_67;
	bra.uni 	$L__BB5_57;
$L__BB5_59:
	setp.le.u32 	%p6, %r1, %r5;
	@%p6 bra 	$L__BB5_67;
	sub.s32 	%r129, %r1, %r5;
	setp.ge.s32 	%p7, %r114, %r129;
	@%p7 bra 	$L__BB5_67;
	not.b32 	%r223, %r114;
	add.s32 	%r224, %r1, %r223;
	sub.s32 	%r225, %r224, %r116;
	mul.lo.s32 	%r226, %r2, %r613;
	shl.b32 	%r227, %r226, 12;
	sub.s32 	%r130, %r225, %r227;
	shr.u32 	%r228, %r224, 8;
	add.s32 	%r131, %r228, 1;
	and.b32  	%r229, %r224, 768;
	setp.eq.s32 	%p8, %r229, 768;
	mov.u32 	%r620, %r114;
	@%p8 bra 	$L__BB5_64;
	and.b32  	%r230, %r131, 3;
	neg.s32 	%r616, %r230;
	mov.u32 	%r620, %r114;
$L__BB5_63:
	.pragma "nounroll";
	mul.wide.u32 	%rd39, %r611, 4;
	add.s64 	%rd38, %rd1, %rd39;
	// begin inline asm
	ld.global.nc.u32 %r231, [%rd38];
	// end inline asm
	add.s32 	%r626, %r231, %r626;
	add.s32 	%r620, %r620, 256;
	add.s32 	%r611, %r611, 256;
	add.s32 	%r616, %r616, 1;
	setp.ne.s32 	%p9, %r616, 0;
	@%p9 bra 	$L__BB5_63;
$L__BB5_64:
	setp.lt.u32 	%p10, %r130, 768;
	@%p10 bra 	$L__BB5_67;
	add.s32 	%r624, %r620, 512;
	add.s32 	%r623, %r620, %r612;
$L__BB5_66:
	add.s32 	%r236, %r623, -256;
	mul.wide.u32 	%rd44, %r236, 4;
	add.s64 	%rd40, %rd1, %rd44;
	// begin inline asm
	ld.global.nc.u32 %r232, [%rd40];
	// end inline asm
	add.s32 	%r237, %r232, %r626;
	mul.wide.u32 	%rd45, %r623, 4;
	add.s64 	%rd41, %rd1, %rd45;
	// begin inline asm
	ld.global.nc.u32 %r233, [%rd41];
	// end inline asm
	add.s32 	%r238, %r233, %r237;
	add.s32 	%r239, %r623, 256;
	mul.wide.u32 	%rd46, %r239, 4;
	add.s64 	%rd42, %rd1, %rd46;
	// begin inline asm
	ld.global.nc.u32 %r234, [%rd42];
	// end inline asm
	add.s32 	%r240, %r234, %r238;
	add.s32 	%r241, %r623, 512;
	mul.wide.u32 	%rd47, %r241, 4;
	add.s64 	%rd43, %rd1, %rd47;
	// begin inline asm
	ld.global.nc.u32 %r235, [%rd43];
	// end inline asm
	add.s32 	%r626, %r235, %r240;
	add.s32 	%r150, %r624, 1024;
	add.s32 	%r242, %r624, 512;
	add.s32 	%r623, %r623, 1024;
	setp.lt.s32 	%p11, %r242, %r129;
	mov.u32 	%r624, %r150;
	@%p11 bra 	$L__BB5_66;
$L__BB5_67:
	// begin inline asm
	mov.u32 %r243, %laneid;
	// end inline asm
	mov.b32 	%r244, -1;
	redux.sync.add.u32 %r627, %r626, %r244;
	setp.ne.s32 	%p12, %r243, 0;
	@%p12 bra 	$L__BB5_69;
	shr.u32 	%r245, %r114, 3;
	and.b32  	%r246, %r245, 124;
	mov.u32 	%r247, _ZZN3cub18CUB_300001_SM_10006detail6reduce18DeviceReduceKernelINS2_10policy_hubIjjN4cuda3std3__44plusIvEEE10Policy1000EPjjS9_jNS7_10__identityEEEvT0_PT3_T1_NS0_13GridEvenShareISH_EET2_T4_E12temp_storage;
	add.s32 	%r248, %r247, %r246;
	st.shared.u32 	[%r248+8], %r627;
$L__BB5_69:
	bar.sync 	0;
	setp.ne.s32 	%p13, %r114, 0;
	@%p13 bra 	$L__BB5_71;
	ld.shared.u32 	%r249, [_ZZN3cub18CUB_300001_SM_10006detail6reduce18DeviceReduceKernelINS2_10policy_hubIjjN4cuda3std3__44plusIvEEE10Policy1000EPjjS9_jNS7_10__identityEEEvT0_PT3_T1_NS0_13GridEvenShareISH_EET2_T4_E12temp_storage+12];
	add.s32 	%r250, %r249, %r627;
	ld.shared.u32 	%r251, [_ZZN3cub18CUB_300001_SM_10006detail6reduce18DeviceReduceKernelINS2_10policy_hubIjjN4cuda3std3__44plusIvEEE10Policy1000EPjjS9_jNS7_10__identityEEEvT0_PT3_T1_NS0_13GridEvenShareISH_EET2_T4_E12temp_storage+16];
	add.s32 	%r252, %r250, %r251;
	ld.shared.u32 	%r253, [_ZZN3cub18CUB_300001_SM_10006detail6reduce18DeviceReduceKernelINS2_10policy_hubIjjN4cuda3std3__44plusIvEEE10Policy1000EPjjS9_jNS7_10__identityEEEvT0_PT3_T1_NS0_13GridEvenShareISH_EET2_T4_E12temp_storage+20];
	add.s32 	%r254, %r252, %r253;
	ld.shared.u32 	%r255, [_ZZN3cub18CUB_300001_SM_10006detail6reduce18DeviceReduceKernelINS2_10policy_hubIjjN4cuda3std3__44plusIvEEE10Policy1000EPjjS9_jNS7_10__identityEEEvT0_PT3_T1_NS0_13GridEvenShareISH_EET2_T4_E12temp_storage+24];
	add.s32 	%r256, %r254, %r255;
	ld.shared.u32 	%r257, [_ZZN3cub18CUB_300001_SM_10006detail6reduce18DeviceReduceKernelINS2_10policy_hubIjjN4cuda3std3__44plusIvEEE10Policy1000EPjjS9_jNS7_10__identityEEEvT0_PT3_T1_NS0_13GridEvenShareISH_EET2_T4_E12temp_storage+28];
	add.s32 	%r258, %r256, %r257;
	ld.shared.u32 	%r259, [_ZZN3cub18CUB_300001_SM_10006detail6reduce18DeviceReduceKernelINS2_10policy_hubIjjN4cuda3std3__44plusIvEEE10Policy1000EPjjS9_jNS7_10__identityEEEvT0_PT3_T1_NS0_13GridEvenShareISH_EET2_T4_E12temp_storage+32];
	add.s32 	%r260, %r258, %r259;
	ld.shared.u32 	%r261, [_ZZN3cub18CUB_300001_SM_10006detail6reduce18DeviceReduceKernelINS2_10policy_hubIjjN4cuda3std3__44plusIvEEE10Policy1000EPjjS9_jNS7_10__identityEEEvT0_PT3_T1_NS0_13GridEvenShareISH_EET2_T4_E12temp_storage+36];
	add.s32 	%r627, %r260, %r261;
$L__BB5_71:
	mov.u32 	%r568, %tid.x;
	setp.ne.s32 	%p64, %r568, 0;
	@%p64 bra 	$L__BB5_73;
	ld.param.u64 	%rd111, [_ZN3cub18CUB_300001_SM_10006detail6reduce18DeviceReduceKernelINS2_10policy_hubIjjN4cuda3std3__44plusIvEEE10Policy1000EPjjS9_jNS7_10__identityEEEvT0_PT3_T1_NS0_13GridEvenShareISH_EET2_T4__param_1];
	cvta.to.global.u64 	%rd108, %rd111;
	mul.wide.u32 	%rd109, %r3, 4;
	add.s64 	%rd110, %rd108, %rd109;
	st.global.u32 	[%rd110], %r627;
$L__BB5_73:
	ret;

}
	// .globl	_ZN3cub18CUB_300001_SM_10006detail6reduce28DeviceReduceSingleTileKernelINS2_10policy_hubIjjN4cuda3std3__44plusIvEEE10Policy1000EPjSC_iS9_jjNS7_10__identityEEEvT0_T1_T2_T3_T4_T6_
.visible .entry _ZN3cub18CUB_300001_SM_10006detail6reduce28DeviceReduceSingleTileKernelINS2_10policy_hubIjjN4cuda3std3__44plusIvEEE10Policy1000EPjSC_iS9_jjNS7_10__identityEEEvT0_T1_T2_T3_T4_T6_(
	.param .u64 .ptr .align 1 _ZN3cub18CUB_300001_SM_10006detail6reduce28DeviceReduceSingleTileKernelINS2_10policy_hubIjjN4cuda3std3__44plusIvEEE10Policy1000EPjSC_iS9_jjNS7_10__identityEEEvT0_T1_T2_T3_T4_T6__param_0,
	.param .u64 .ptr .align 1 _ZN3cub18CUB_300001_SM_10006detail6reduce28DeviceReduceSingleTileKernelINS2_10policy_hubIjjN4cuda3std3__44plusIvEEE10Policy1000EPjSC_iS9_jjNS7_10__identityEEEvT0_T1_T2_T3_T4_T6__param_1,
	.param .u32 _ZN3cub18CUB_300001_SM_10006detail6reduce28DeviceReduceSingleTileKernelINS2_10policy_hubIjjN4cuda3std3__44plusIvEEE10Policy1000EPjSC_iS9_jjNS7_10__identityEEEvT0_T1_T2_T3_T4_T6__param_2,
	.param .align 1 .b8 _ZN3cub18CUB_300001_SM_10006detail6reduce28DeviceReduceSingleTileKernelINS2_10policy_hubIjjN4cuda3std3__44plusIvEEE10Policy1000EPjSC_iS9_jjNS7_10__identityEEEvT0_T1_T2_T3_T4_T6__param_3[1],
	.param .u32 _ZN3cub18CUB_300001_SM_10006detail6reduce28DeviceReduceSingleTileKernelINS2_10policy_hubIjjN4cuda3std3__44plusIvEEE10Policy1000EPjSC_iS9_jjNS7_10__identityEEEvT0_T1_T2_T3_T4_T6__param_4,
	.param .align 1 .b8 _ZN3cub18CUB_300001_SM_10006detail6reduce28DeviceReduceSingleTileKernelINS2_10policy_hubIjjN4cuda3std3__44plusIvEEE10Policy1000EPjSC_iS9_jjNS7_10__identityEEEvT0_T1_T2_T3_T4_T6__param_5[1]
)
.maxntid 256
.minnctapersm 1
{
	.reg .pred 	%p<67>;
	.reg .b32 	%r<563>;
	.reg .b64 	%rd<125>;
	// demoted variable
	.shared .align 4 .b8 _ZZN3cub18CUB_300001_SM_10006detail6reduce28DeviceReduceSingleTileKernelINS2_10policy_hubIjjN4cuda3std3__44plusIvEEE10Policy1000EPjSC_iS9_jjNS7_10__identityEEEvT0_T1_T2_T3_T4_T6_E12temp_storage[44];
	ld.param.u64 	%rd16, [_ZN3cub18CUB_300001_SM_10006detail6reduce28DeviceReduceSingleTileKernelINS2_10policy_hubIjjN4cuda3std3__44plusIvEEE10Policy1000EPjSC_iS9_jjNS7_10__identityEEEvT0_T1_T2_T3_T4_T6__param_0];
	ld.param.u64 	%rd17, [_ZN3cub18CUB_300001_SM_10006detail6reduce28DeviceReduceSingleTileKernelINS2_10policy_hubIjjN4cuda3std3__44plusIvEEE10Policy1000EPjSC_iS9_jjNS7_10__identityEEEvT0_T1_T2_T3_T4_T6__param_1];
	ld.param.u32 	%r120, [_ZN3cub18CUB_300001_SM_10006detail6reduce28DeviceReduceSingleTileKernelINS2_10policy_hubIjjN4cuda3std3__44plusIvEEE10Policy1000EPjSC_iS9_jjNS7_10__identityEEEvT0_T1_T2_T3_T4_T6__param_2];
	ld.param.u32 	%r121, [_ZN3cub18CUB_300001_SM_10006detail6reduce28DeviceReduceSingleTileKernelINS2_10policy_hubIjjN4cuda3std3__44plusIvEEE10Policy1000EPjSC_iS9_jjNS7_10__identityEEEvT0_T1_T2_T3_T4_T6__param_4];
	cvta.to.global.u64 	%rd1, %rd17;
	setp.ne.s32 	%p1, %r120, 0;
	@%p1 bra 	$L__BB6_3;
	mov.u32 	%r509, %tid.x;
	setp.ne.s32 	%p66, %r509, 0;
	@%p66 bra 	$L__BB6_74;
	st.global.u32 	[%rd1], %r121;
	bra.uni 	$L__BB6_74;
$L__BB6_3:
	and.b64  	%rd18, %rd16, 15;
	setp.ne.s64 	%p2, %rd18, 0;
	@%p2 bra 	$L__BB6_38;
	setp.gt.s32 	%p34, %r120, 4095;
	@%p34 bra 	$L__BB6_22;
	mov.u32 	%r1, %tid.x;
	setp.ge.s32 	%p46, %r1, %r120;
	mov.b32 	%r520, 0;
	mov.u32 	%r515, %r1;
	@%p46 bra 	$L__BB6_7;
	mul.wide.u32 	%rd113, %r1, 4;
	add.s64 	%rd112, %rd16, %rd113;
	// begin inline asm
	ld.global.nc.u32 %r520, [%rd112];
	// end inline asm
	add.s32 	%r515, %r1, 256;
$L__BB6_7:
	setp.ge.s32 	%p47, %r515, %r120;
	@%p47 bra 	$L__BB6_13;
	not.b32 	%r416, %r515;
	add.s32 	%r6, %r120, %r416;
	and.b32  	%r417, %r6, 768;
	setp.eq.s32 	%p48, %r417, 768;
	@%p48 bra 	$L__BB6_11;
	mul.wide.u32 	%rd114, %r515, 4;
	add.s64 	%rd121, %rd16, %rd114;
	shr.u32 	%r418, %r6, 8;
	add.s32 	%r419, %r418, 1;
	and.b32  	%r420, %r419, 3;
	neg.s32 	%r512, %r420;
$L__BB6_10:
	.pragma "nounroll";
	// begin inline asm
	ld.global.nc.u32 %r421, [%rd121];
	// end inline asm
	add.s32 	%r520, %r421, %r520;
	add.s32 	%r515, %r515, 256;
	add.s64 	%rd121, %rd121, 1024;
	add.s32 	%r512, %r512, 1;
	setp.ne.s32 	%p49, %r512, 0;
	@%p49 bra 	$L__BB6_10;
$L__BB6_11:
	setp.lt.u32 	%p50, %r6, 768;
	@%p50 bra 	$L__BB6_13;
$L__BB6_12:
	mul.wide.s32 	%rd120, %r515, 4;
	add.s64 	%rd116, %rd16, %rd120;
	// begin inline asm
	ld.global.nc.u32 %r422, [%rd116];
	// end inline asm
	add.s32 	%r426, %r422, %r520;
	add.s64 	%rd117, %rd116, 1024;
	// begin inline asm
	ld.global.nc.u32 %r423, [%rd117];
	// end inline asm
	add.s32 	%r427, %r423, %r426;
	add.s64 	%rd118, %rd116, 2048;
	// begin inline asm
	ld.global.nc.u32 %r424, [%rd118];
	// end inline asm
	add.s32 	%r428, %r424, %r427;
	add.s64 	%rd119, %rd116, 3072;
	// begin inline asm
	ld.global.nc.u32 %r425, [%rd119];
	// end inline asm
	add.s32 	%r520, %r425, %r428;
	add.s32 	%r515, %r515, 1024;
	setp.lt.s32 	%p51, %r515, %r120;
	@%p51 bra 	$L__BB6_12;
$L__BB6_13:
	setp.lt.s32 	%p52, %r120, 256;
	@%p52 bra 	$L__BB6_18;
	// begin inline asm
	mov.u32 %r488, %laneid;
	// end inline asm
	mov.b32 	%r489, -1;
	redux.sync.add.u32 %r562, %r520, %r489;
	setp.ne.s32 	%p63, %r488, 0;
	@%p63 bra 	$L__BB6_16;
	shr.u32 	%r490, %r1, 3;
	and.b32  	%r491, %r490, 124;
	mov.u32 	%r492, _ZZN3cub18CUB_300001_SM_10006detail6reduce28DeviceReduceSingleTileKernelINS2_10policy_hubIjjN4cuda3std3__44plusIvEEE10Policy1000EPjSC_iS9_jjNS7_10__identityEEEvT0_T1_T2_T3_T4_T6_E12temp_storage;
	add.s32 	%r493, %r492, %r491;
	st.shared.u32 	[%r493+8], %r562;
$L__BB6_16:
	bar.sync 	0;
	setp.ne.s32 	%p64, %r1, 0;
	@%p64 bra 	$L__BB6_72;
	ld.shared.u32 	%r494, [_ZZN3cub18CUB_300001_SM_10006detail6reduce28DeviceReduceSingleTileKernelINS2_10policy_hubIjjN4cuda3std3__44plusIvEEE10Policy1000EPjSC_iS9_jjNS7_10__identityEEEvT0_T1_T2_T3_T4_T6_E12temp_storage+12];
	add.s32 	%r495, %r494, %r562;
	ld.shared.u32 	%r496, [_ZZN3cub18CUB_300001_SM_10006detail6reduce28DeviceReduceSingleTileKernelINS2_10policy_hubIjjN4cuda3std3__44plusIvEEE10Policy1000EPjSC_iS9_jjNS7_10__identityEEEvT0_T1_T2_T3_T4_T6_E12temp_storage+16];
	add.s32 	%r497, %r495, %r496;
	ld.shared.u32 	%r498, [_ZZN3cub18CUB_300001_SM_10006detail6reduce28DeviceReduceSingleTileKernelINS2_10policy_hubIjjN4cuda3std3__44plusIvEEE10Policy1000EPjSC_iS9_jjNS7_10__identityEEEvT0_T1_T2_T3_T4_T6_E12temp_storage+20];
	add.s32 	%r499, %r497, %r498;
	ld.shared.u32 	%r500, [_ZZN3cub18CUB_300001_SM_10006detail6reduce28DeviceReduceSingleTileKernelINS2_10policy_hubIjjN4cuda3std3__44plusIvEEE10Policy1000EPjSC_iS9_jjNS7_10__identityEEEvT0_T1_T2_T3_T4_T6_E12temp_storage+24];
	add.s32 	%r501, %r499, %r500;
	ld.shared.u32 	%r502, [_ZZN3cub18CUB_300001_SM_10006detail6reduce28DeviceReduceSingleTileKernelINS2_10policy_hubIjjN4cuda3std3__44plusIvEEE10Policy1000EPjSC_iS9_jjNS7_10__identityEEEvT0_T1_T2_T3_T4_T6_E12temp_storage+28];
	add.s32 	%r503, %r501, %r502;
	ld.shared.u32 	%r504, [_ZZN3cub18CUB_300001_SM_10006detail6reduce28DeviceReduceSingleTileKernelINS2_10policy_hubIjjN4cuda3std3__44plusIvEEE10Policy1000EPjSC_iS9_jjNS7_10__identityEEEvT0_T1_T2_T3_T4_T6_E12temp_storage+32];
	add.s32 	%r505, %r503, %r504;
	ld.shared.u32 	%r506, [_ZZN3cub18CUB_300001_SM_10006detail6reduce28DeviceReduceSingleTileKernelINS2_10policy_hubIjjN4cuda3std3__44plusIvEEE10Policy1000EPjSC_iS9_jjNS7_10__identityEEEvT0_T1_T2_T3_T4_T6_E12temp_storage+36];
	add.s32 	%r562, %r505, %r506;
	bra.uni 	$L__BB6_72;
$L__BB6_18:
	// begin inline asm
	mov.u32 %r429, %laneid;
	// end inline asm
	and.b32  	%r460, %r1, 992;
	add.s32 	%r461, %r460, 32;
	setp.gt.s32 	%p53, %r461, %r120;
	not.b32 	%r462, %r460;
	add.s32 	%r463, %r120, %r462;
	selp.b32 	%r457, %r463, 31, %p53;
	mov.b32 	%r432, 1;
	mov.b32 	%r459, -1;
	// begin inline asm
	{  .reg .u32 r0;  .reg .pred p;  shfl.sync.down.b32 r0|p, %r520, %r432, %r457, %r459;  @p add.u32 r0, r0, %r520;  mov.u32 %r430, r0;}
	// end inline asm
	mov.b32 	%r438, 2;
	// begin inline asm
	{  .reg .u32 r0;  .reg .pred p;  shfl.sync.down.b32 r0|p, %r430, %r438, %r457, %r459;  @p add.u32 r0, r0, %r430;  mov.u32 %r436, r0;}
	// end inline asm
	mov.b32 	%r444, 4;
	// begin inline asm
	{  .reg .u32 r0;  .reg .pred p;  shfl.sync.down.b32 r0|p, %r436, %r444, %r457, %r459;  @p add.u32 r0, r0, %r436;  mov.u32 %r442, r0;}
	// end inline asm
	mov.b32 	%r450, 8;
	// begin inline asm
	{  .reg .u32 r0;  .reg .pred p;  shfl.sync.down.b32 r0|p, %r442, %r450, %r457, %r459;  @p add.u32 r0, r0, %r442;  mov.u32 %r448, r0;}
	// end inline asm
	mov.b32 	%r456, 16;
	// begin inline asm
	{  .reg .u32 r0;  .reg .pred p;  shfl.sync.down.b32 r0|p, %r448, %r456, %r457, %r459;  @p add.u32 r0, r0, %r448;  mov.u32 %r562, r0;}
	// end inline asm
	setp.ne.s32 	%p54, %r429, 0;
	@%p54 bra 	$L__BB6_20;
	shr.u32 	%r464, %r1, 3;
	and.b32  	%r465, %r464, 124;
	mov.u32 	%r466, _ZZN3cub18CUB_300001_SM_10006detail6reduce28DeviceReduceSingleTileKernelINS2_10policy_hubIjjN4cuda3std3__44plusIvEEE10Policy1000EPjSC_iS9_jjNS7_10__identityEEEvT0_T1_T2_T3_T4_T6_E12temp_storage;
	add.s32 	%r467, %r466, %r465;
	st.shared.u32 	[%r467+8], %r562;
$L__BB6_20:
	bar.sync 	0;
	setp.ne.s32 	%p55, %r1, 0;
	@%p55 bra 	$L__BB6_72;
	setp.gt.s32 	%p56, %r120, 32;
	ld.shared.u32 	%r468, [_ZZN3cub18CUB_300001_SM_10006detail6reduce28DeviceReduceSingleTileKernelINS2_10policy_hubIjjN4cuda3std3__44plusIvEEE10Policy1000EPjSC_iS9_jjNS7_10__identityEEEvT0_T1_T2_T3_T4_T6_E12temp_storage+12];
	selp.b32 	%r469, %r468, 0, %p56;
	add.s32 	%r470, %r469, %r562;
	setp.gt.s32 	%p57, %r120, 64;
	ld.shared.u32 	%r471, [_ZZN3cub18CUB_300001_SM_10006detail6reduce28DeviceReduceSingleTileKernelINS2_10policy_hubIjjN4cuda3std3__44plusIvEEE10Policy1000EPjSC_iS9_jjNS7_10__identityEEEvT0_T1_T2_T3_T4_T6_E12temp_storage+16];
	selp.b32 	%r472, %r471, 0, %p57;
	add.s32 	%r473, %r470, %r472;
	setp.gt.s32 	%p58, %r120, 96;
	ld.shared.u32 	%r474, [_ZZN3cub18CUB_300001_SM_10006detail6reduce28DeviceReduceSingleTileKernelINS2_10policy_hubIjjN4cuda3std3__44plusIvEEE10Policy1000EPjSC_iS9_jjNS7_10__identityEEEvT0_T1_T2_T3_T4_T6_E12temp_storage+20];
	selp.b32 	%r475, %r474, 0, %p58;
	add.s32 	%r476, %r473, %r475;
	setp.gt.s32 	%p59, %r120, 128;
	ld.shared.u32 	%r477, [_ZZN3cub18CUB_300001_SM_10006detail6reduce28DeviceReduceSingleTileKernelINS2_10policy_hubIjjN4cuda3std3__44plusIvEEE10Policy1000EPjSC_iS9_jjNS7_10__identityEEEvT0_T1_T2_T3_T4_T6_E12temp_storage+24];
	selp.b32 	%r478, %r477, 0, %p59;
	add.s32 	%r479, %r476, %r478;
	setp.gt.s32 	%p60, %r120, 160;
	ld.shared.u32 	%r480, [_ZZN3cub18CUB_300001_SM_10006detail6reduce28DeviceReduceSingleTileKernelINS2_10policy_hubIjjN4cuda3std3__44plusIvEEE10Policy1000EPjSC_iS9_jjNS7_10__identityEEEvT0_T1_T2_T3_T4_T6_E12temp_storage+28];
	selp.b32 	%r481, %r480, 0, %p60;
	add.s32 	%r482, %r479, %r481;
	setp.gt.s32 	%p61, %r120, 192;
	ld.shared.u32 	%r483, [_ZZN3cub18CUB_300001_SM_10006detail6reduce28DeviceReduceSingleTileKernelINS2_10policy_hubIjjN4cuda3std3__44plusIvEEE10Policy1000EPjSC_iS9_jjNS7_10__identityEEEvT0_T1_T2_T3_T4_T6_E12temp_storage+32];
	selp.b32 	%r484, %r483, 0, %p61;
	add.s32 	%r485, %r482, %r484;
	setp.gt.s32 	%p62, %r120, 224;
	ld.shared.u32 	%r486, [_ZZN3cub18CUB_300001_SM_10006detail6reduce28DeviceReduceSingleTileKernelINS2_10policy_hubIjjN4cuda3std3__44plusIvEEE10Policy1000EPjSC_iS9_jjNS7_10__identityEEEvT0_T1_T2_T3_T4_T6_E12temp_storage+36];
	selp.b32 	%r487, %r486, 0, %p62;
	add.s32 	%r562, %r485, %r487;
	bra.uni 	$L__BB6_72;
$L__BB6_22:
	mov.u32 	%r26, %tid.x;
	shl.b32 	%r315, %r26, 2;
	mul.wide.u32 	%rd86, %r315, 4;
	add.s64 	%rd76, %rd16, %rd86;
	// begin inline asm
	ld.global.nc.v2.u64 {%rd74, %rd75}, [%rd76];
	// end inline asm
	mov.b64 	{%r316, %r317}, %rd75;
	mov.b64 	{%r318, %r319}, %rd74;
	add.s64 	%rd79, %rd76, 4096;
	// begin inline asm
	ld.global.nc.v2.u64 {%rd77, %rd78}, [%rd79];
	// end inline asm
	mov.b64 	{%r320, %r321}, %rd78;
	mov.b64 	{%r322, %r323}, %rd77;
	add.s64 	%rd82, %rd76, 8192;
	// begin inline asm
	ld.global.nc.v2.u64 {%rd80, %rd81}, [%rd82];
	// end inline asm
	mov.b64 	{%r324, %r325}, %rd81;
	mov.b64 	{%r326, %r327}, %rd80;
	add.s64 	%rd85, %rd76, 12288;
	// begin inline asm
	ld.global.nc.v2.u64 {%rd83, %rd84}, [%rd85];
	// end inline asm
	mov.b64 	{%r328, %r329}, %rd84;
	mov.b64 	{%r330, %r331}, %rd83;
	add.s32 	%r332, %r319, %r318;
	add.s32 	%r333, %r316, %r332;
	add.s32 	%r334, %r317, %r333;
	add.s32 	%r335, %r322, %r334;
	add.s32 	%r336, %r323, %r335;
	add.s32 	%r337, %r320, %r336;
	add.s32 	%r338, %r321, %r337;
	add.s32 	%r339, %r326, %r338;
	add.s32 	%r340, %r327, %r339;
	add.s32 	%r341, %r324, %r340;
	add.s32 	%r342, %r325, %r341;
	add.s32 	%r343, %r330, %r342;
	add.s32 	%r344, %r331, %r343;
	add.s32 	%r345, %r328, %r344;
	add.s32 	%r535, %r329, %r345;
	setp.lt.u32 	%p35, %r120, 8192;
	mov.b32 	%r524, 4096;
	@%p35 bra 	$L__BB6_26;
	add.s32 	%r28, %r120, -4096;
	mov.b32 	%r524, 4096;
$L__BB6_24:
	mul.wide.s32 	%rd99, %r524, 4;
	add.s64 	%rd89, %rd76, %rd99;
	// begin inline asm
	ld.global.nc.v2.u64 {%rd87, %rd88}, [%rd89];
	// end inline asm
	mov.b64 	{%r347, %r348}, %rd88;
	mov.b64 	{%r349, %r350}, %rd87;
	add.s64 	%rd92, %rd89, 4096;
	// begin inline asm
	ld.global.nc.v2.u64 {%rd90, %rd91}, [%rd92];
	// end inline asm
	mov.b64 	{%r351, %r352}, %rd91;
	mov.b64 	{%r353, %r354}, %rd90;
	add.s64 	%rd95, %rd89, 8192;
	// begin inline asm
	ld.global.nc.v2.u64 {%rd93, %rd94}, [%rd95];
	// end inline asm
	mov.b64 	{%r355, %r356}, %rd94;
	mov.b64 	{%r357, %r358}, %rd93;
	add.s64 	%rd98, %rd89, 12288;
	// begin inline asm
	ld.global.nc.v2.u64 {%rd96, %rd97}, [%rd98];
	// end inline asm
	mov.b64 	{%r359, %r360}, %rd97;
	mov.b64 	{%r361, %r362}, %rd96;
	add.s32 	%r363, %r349, %r535;
	add.s32 	%r364, %r350, %r363;
	add.s32 	%r365, %r347, %r364;
	add.s32 	%r366, %r348, %r365;
	add.s32 	%r367, %r353, %r366;
	add.s32 	%r368, %r354, %r367;
	add.s32 	%r369, %r351, %r368;
	add.s32 	%r370, %r352, %r369;
	add.s32 	%r371, %r357, %r370;
	add.s32 	%r372, %r358, %r371;
	add.s32 	%r373, %r355, %r372;
	add.s32 	%r374, %r356, %r373;
	add.s32 	%r375, %r361, %r374;
	add.s32 	%r376, %r362, %r375;
	add.s32 	%r377, %r359, %r376;
	add.s32 	%r535, %r360, %r377;
	sub.s32 	%r378, %r120, %r524;
	setp.lt.s32 	%p36, %r378, 4096;
	@%p36 bra 	$L__BB6_34;
	add.s32 	%r524, %r524, 4096;
	setp.le.s32 	%p37, %r524, %r28;
	@%p37 bra 	$L__BB6_24;
$L__BB6_26:
	setp.le.s32 	%p38, %r120, %r524;
	@%p38 bra 	$L__BB6_34;
	sub.s32 	%r35, %r120, %r524;
	setp.ge.s32 	%p39, %r26, %r35;
	@%p39 bra 	$L__BB6_34;
	not.b32 	%r380, %r26;
	add.s32 	%r381, %r120, %r380;
	sub.s32 	%r36, %r381, %r524;
	and.b32  	%r382, %r36, 768;
	setp.eq.s32 	%p40, %r382, 768;
	mov.u32 	%r529, %r26;
	@%p40 bra 	$L__BB6_31;
	add.s32 	%r526, %r26, %r524;
	shr.u32 	%r383, %r36, 8;
	add.s32 	%r384, %r383, 1;
	and.b32  	%r385, %r384, 3;
	neg.s32 	%r525, %r385;
	mov.u32 	%r529, %r26;
$L__BB6_30:
	.pragma "nounroll";
	mul.wide.u32 	%rd101, %r526, 4;
	add.s64 	%rd100, %rd16, %rd101;
	// begin inline asm
	ld.global.nc.u32 %r386, [%rd100];
	// end inline asm
	add.s32 	%r535, %r386, %r535;
	add.s32 	%r529, %r529, 256;
	add.s32 	%r526, %r526, 256;
	add.s32 	%r525, %r525, 1;
	setp.ne.s32 	%p41, %r525, 0;
	@%p41 bra 	$L__BB6_30;
$L__BB6_31:
	setp.lt.u32 	%p42, %r36, 768;
	@%p42 bra 	$L__BB6_34;
	cvt.u64.u32 	%rd102, %r529;
	cvt.u64.u32 	%rd103, %r524;
	add.s64 	%rd104, %rd102, %rd103;
	shl.b64 	%rd105, %rd104, 2;
	add.s64 	%rd106, %rd105, %rd16;
	add.s64 	%rd122, %rd106, 2048;
	add.s32 	%r532, %r529, %r524;
$L__BB6_33:
	mul.wide.u32 	%rd111, %r532, 4;
	add.s64 	%rd107, %rd16, %rd111;
	// begin inline asm
	ld.global.nc.u32 %r387, [%rd107];
	// end inline asm
	add.s32 	%r391, %r387, %r535;
	add.s64 	%rd108, %rd122, -1024;
	// begin inline asm
	ld.global.nc.u32 %r388, [%rd108];
	// end inline asm
	add.s32 	%r392, %r388, %r391;
	// begin inline asm
	ld.global.nc.u32 %r389, [%rd122];
	// end inline asm
	add.s32 	%r393, %r389, %r392;
	add.s64 	%rd110, %rd122, 1024;
	// begin inline asm
	ld.global.nc.u32 %r390, [%rd110];
	// end inline asm
	add.s32 	%r535, %r390, %r393;
	add.s32 	%r529, %r529, 1024;
	add.s64 	%rd122, %rd122, 4096;
	add.s32 	%r532, %r532, 1024;
	setp.lt.s32 	%p43, %r529, %r35;
	@%p43 bra 	$L__BB6_33;
$L__BB6_34:
	// begin inline asm
	mov.u32 %r394, %laneid;
	// end inline asm
	mov.b32 	%r395, -1;
	redux.sync.add.u32 %r562, %r535, %r395;
	setp.ne.s32 	%p44, %r394, 0;
	@%p44 bra 	$L__BB6_36;
	shr.u32 	%r396, %r26, 3;
	and.b32  	%r397, %r396, 124;
	mov.u32 	%r398, _ZZN3cub18CUB_300001_SM_10006detail6reduce28DeviceReduceSingleTileKernelINS2_10policy_hubIjjN4cuda3std3__44plusIvEEE10Policy1000EPjSC_iS9_jjNS7_10__identityEEEvT0_T1_T2_T3_T4_T6_E12temp_storage;
	add.s32 	%r399, %r398, %r397;
	st.shared.u32 	[%r399+8], %r562;
$L__BB6_36:
	bar.sync 	0;
	setp.ne.s32 	%p45, %r26, 0;
	@%p45 bra 	$L__BB6_72;
	ld.shared.u32 	%r400, [_ZZN3cub18CUB_300001_SM_10006detail6reduce28DeviceReduceSingleTileKernelINS2_10policy_hubIjjN4cuda3std3__44plusIvEEE10Policy1000EPjSC_iS9_jjNS7_10__identityEEEvT0_T1_T2_T3_T4_T6_E12temp_storage+12];
	add.s32 	%r401, %r400, %r562;
	ld.shared.u32 	%r402, [_ZZN3cub18CUB_300001_SM_10006detail6reduce28DeviceReduceSingleTileKernelINS2_10policy_hubIjjN4cuda3std3__44plusIvEEE10Policy1000EPjSC_iS9_jjNS7_10__identityEEEvT0_T1_T2_T3_T4_T6_E12temp_storage+16];
	add.s32 	%r403, %r401, %r402;
	ld.shared.u32 	%r404, [_ZZN3cub18CUB_300001_SM_10006detail6reduce28DeviceReduceSingleTileKernelINS2_10policy_hubIjjN4cuda3std3__44plusIvEEE10Policy1000EPjSC_iS9_jjNS7_10__identityEEEvT0_T1_T2_T3_T4_T6_E12temp_storage+20];
	add.s32 	%r405, %r403, %r404;
	ld.shared.u32 	%r406, [_ZZN3cub18CUB_300001_SM_10006detail6reduce28DeviceReduceSingleTileKernelINS2_10policy_hubIjjN4cuda3std3__44plusIvEEE10Policy1000EPjSC_iS9_jjNS7_10__identityEEEvT0_T1_T2_T3_T4_T6_E12temp_storage+24];
	add.s32 	%r407, %r405, %r406;
	ld.shared.u32 	%r408, [_ZZN3cub18CUB_300001_SM_10006detail6reduce28DeviceReduceSingleTileKernelINS2_10policy_hubIjjN4cuda3std3__44plusIvEEE10Policy1000EPjSC_iS9_jjNS7_10__identityEEEvT0_T1_T2_T3_T4_T6_E12temp_storage+28];
	add.s32 	%r409, %r407, %r408;
	ld.shared.u32 	%r410, [_ZZN3cub18CUB_300001_SM_10006detail6reduce28DeviceReduceSingleTileKernelINS2_10policy_hubIjjN4cuda3std3__44plusIvEEE10Policy1000EPjSC_iS9_jjNS7_10__identityEEEvT0_T1_T2_T3_T4_T6_E12temp_storage+32];
	add.s32 	%r411, %r409, %r410;
	ld.shared.u32 	%r412, [_ZZN3cub18CUB_300001_SM_10006detail6reduce28DeviceReduceSingleTileKernelINS2_10policy_hubIjjN4cuda3std3__44plusIvEEE10Policy1000EPjSC_iS9_jjNS7_10__identityEEEvT0_T1_T2_T3_T4_T6_E12temp_storage+36];
	add.s32 	%r562, %r411, %r412;
	bra.uni 	$L__BB6_72;
$L__BB6_38:
	setp.gt.s32 	%p3, %r120, 4095;
	@%p3 bra 	$L__BB6_56;
	mov.u32 	%r60, %tid.x;
	setp.ge.s32 	%p15, %r60, %r120;
	mov.b32 	%r546, 0;
	mov.u32 	%r541, %r60;
	@%p15 bra 	$L__BB6_41;
	mul.wide.u32 	%rd66, %r60, 4;
	add.s64 	%rd65, %rd16, %rd66;
	// begin inline asm
	ld.global.nc.u32 %r546, [%rd65];
	// end inline asm
	add.s32 	%r541, %r60, 256;
$L__BB6_41:
	setp.ge.s32 	%p16, %r541, %r120;
	@%p16 bra 	$L__BB6_47;
	not.b32 	%r223, %r541;
	add.s32 	%r65, %r120, %r223;
	and.b32  	%r224, %r65, 768;
	setp.eq.s32 	%p17, %r224, 768;
	@%p17 bra 	$L__BB6_45;
	mul.wide.u32 	%rd67, %r541, 4;
	add.s64 	%rd123, %rd16, %rd67;
	shr.u32 	%r225, %r65, 8;
	add.s32 	%r226, %r225, 1;
	and.b32  	%r227, %r226, 3;
	neg.s32 	%r538, %r227;
$L__BB6_44:
	.pragma "nounroll";
	// begin inline asm
	ld.global.nc.u32 %r228, [%rd123];
	// end inline asm
	add.s32 	%r546, %r228, %r546;
	add.s32 	%r541, %r541, 256;
	add.s64 	%rd123, %rd123, 1024;
	add.s32 	%r538, %r538, 1;
	setp.ne.s32 	%p18, %r538, 0;
	@%p18 bra 	$L__BB6_44;
$L__BB6_45:
	setp.lt.u32 	%p19, %r65, 768;
	@%p19 bra 	$L__BB6_47;
$L__BB6_46:
	mul.wide.s32 	%rd73, %r541, 4;
	add.s64 	%rd69, %rd16, %rd73;
	// begin inline asm
	ld.global.nc.u32 %r229, [%rd69];
	// end inline asm
	add.s32 	%r233, %r229, %r546;
	add.s64 	%rd70, %rd69, 1024;
	// begin inline asm
	ld.global.nc.u32 %r230, [%rd70];
	// end inline asm
	add.s32 	%r234, %r230, %r233;
	add.s64 	%rd71, %rd69, 2048;
	// begin inline asm
	ld.global.nc.u32 %r231, [%rd71];
	// end inline asm
	add.s32 	%r235, %r231, %r234;
	add.s64 	%rd72, %rd69, 3072;
	// begin inline asm
	ld.global.nc.u32 %r232, [%rd72];
	// end inline asm
	add.s32 	%r546, %r232, %r235;
	add.s32 	%r541, %r541, 1024;
	setp.lt.s32 	%p20, %r541, %r120;
	@%p20 bra 	$L__BB6_46;
$L__BB6_47:
	setp.lt.s32 	%p21, %r120, 256;
	@%p21 bra 	$L__BB6_52;
	// begin inline asm
	mov.u32 %r295, %laneid;
	// end inline asm
	mov.b32 	%r296, -1;
	redux.sync.add.u32 %r562, %r546, %r296;
	setp.ne.s32 	%p32, %r295, 0;
	@%p32 bra 	$L__BB6_50;
	shr.u32 	%r297, %r60, 3;
	and.b32  	%r298, %r297, 124;
	mov.u32 	%r299, _ZZN3cub18CUB_300001_SM_10006detail6reduce28DeviceReduceSingleTileKernelINS2_10policy_hubIjjN4cuda3std3__44plusIvEEE10Policy1000EPjSC_iS9_jjNS7_10__identityEEEvT0_T1_T2_T3_T4_T6_E12temp_storage;
	add.s32 	%r300, %r299, %r298;
	st.shared.u32 	[%r300+8], %r562;
$L__BB6_50:
	bar.sync 	0;
	setp.ne.s32 	%p33, %r60, 0;
	@%p33 bra 	$L__BB6_72;
	ld.shared.u32 	%r301, [_ZZN3cub18CUB_300001_SM_10006detail6reduce28DeviceReduceSingleTileKernelINS2_10policy_hubIjjN4cuda3std3__44plusIvEEE10Policy1000EPjSC_iS9_jjNS7_10__identityEEEvT0_T1_T2_T3_T4_T6_E12temp_storage+12];
	add.s32 	%r302, %r301, %r562;
	ld.shared.u32 	%r303, [_ZZN3cub18CUB_300001_SM_10006detail6reduce28DeviceReduceSingleTileKernelINS2_10policy_hubIjjN4cuda3std3__44plusIvEEE10Policy1000EPjSC_iS9_jjNS7_10__identityEEEvT0_T1_T2_T3_T4_T6_E12temp_storage+16];
	add.s32 	%r304, %r302, %r303;
	ld.shared.u32 	%r305, [_ZZN3cub18CUB_300001_SM_10006detail6reduce28DeviceReduceSingleTileKernelINS2_10policy_hubIjjN4cuda3std3__44plusIvEEE10Policy1000EPjSC_iS9_jjNS7_10__identityEEEvT0_T1_T2_T3_T4_T6_E12temp_storage+20];
	add.s32 	%r306, %r304, %r305;
	ld.shared.u32 	%r307, [_ZZN3cub18CUB_300001_SM_10006detail6reduce28DeviceReduceSingleTileKernelINS2_10policy_hubIjjN4cuda3std3__44plusIvEEE10Policy1000EPjSC_iS9_jjNS7_10__identityEEEvT0_T1_T2_T3_T4_T6_E12temp_storage+24];
	add.s32 	%r308, %r306, %r307;
	ld.shared.u32 	%r309, [_ZZN3cub18CUB_300001_SM_10006detail6reduce28DeviceReduceSingleTileKernelINS2_10policy_hubIjjN4cuda3std3__44plusIvEEE10Policy1000EPjSC_iS9_jjNS7_10__identityEEEvT0_T1_T2_T3_T4_T6_E12temp_storage+28];
	add.s32 	%r310, %r308, %r309;
	ld.shared.u32 	%r311, [_ZZN3cub18CUB_300001_SM_10006detail6reduce28DeviceReduceSingleTileKernelINS2_10policy_hubIjjN4cuda3std3__44plusIvEEE10Policy1000EPjSC_iS9_jjNS7_10__identityEEEvT0_T1_T2_T3_T4_T6_E12temp_storage+32];
	add.s32 	%r312, %r310, %r311;
	ld.shared.u32 	%r313, [_ZZN3cub18CUB_300001_SM_10006detail6reduce28DeviceReduceSingleTileKernelINS2_10policy_hubIjjN4cuda3std3__44plusIvEEE10Policy1000EPjSC_iS9_jjNS7_10__identityEEEvT0_T1_T2_T3_T4_T6_E12temp_storage+36];
	add.s32 	%r562, %r312, %r313;
	bra.uni 	$L__BB6_72;
$L__BB6_52:
	// begin inline asm
	mov.u32 %r236, %laneid;
	// end inline asm
	and.b32  	%r267, %r60, 992;
	add.s32 	%r268, %r267, 32;
	setp.gt.s32 	%p22, %r268, %r120;
	not.b32 	%r269, %r267;
	add.s32 	%r270, %r120, %r269;
	selp.b32 	%r264, %r270, 31, %p22;
	mov.b32 	%r239, 1;
	mov.b32 	%r266, -1;
	// begin inline asm
	{  .reg .u32 r0;  .reg .pred p;  shfl.sync.down.b32 r0|p, %r546, %r239, %r264, %r266;  @p add.u32 r0, r0, %r546;  mov.u32 %r237, r0;}
	// end inline asm
	mov.b32 	%r245, 2;
	// begin inline asm
	{  .reg .u32 r0;  .reg .pred p;  shfl.sync.down.b32 r0|p, %r237, %r245, %r264, %r266;  @p add.u32 r0, r0, %r237;  mov.u32 %r243, r0;}
	// end inline asm
	mov.b32 	%r251, 4;
	// begin inline asm
	{  .reg .u32 r0;  .reg .pred p;  shfl.sync.down.b32 r0|p, %r243, %r251, %r264, %r266;  @p add.u32 r0, r0, %r243;  mov.u32 %r249, r0;}
	// end inline asm
	mov.b32 	%r257, 8;
	// begin inline asm
	{  .reg .u32 r0;  .reg .pred p;  shfl.sync.down.b32 r0|p, %r249, %r257, %r264, %r266;  @p add.u32 r0, r0, %r249;  mov.u32 %r255, r0;}
	// end inline asm
	mov.b32 	%r263, 16;
	// begin inline asm
	{  .reg .u32 r0;  .reg .pred p;  shfl.sync.down.b32 r0|p, %r255, %r263, %r264, %r266;  @p add.u32 r0, r0, %r255;  mov.u32 %r562, r0;}
	// end inline asm
	setp.ne.s32 	%p23, %r236, 0;
	@%p23 bra 	$L__BB6_54;
	shr.u32 	%r271, %r60, 3;
	and.b32  	%r272, %r271, 124;
	mov.u32 	%r273, _ZZN3cub18CUB_300001_SM_10006detail6reduce28DeviceReduceSingleTileKernelINS2_10policy_hubIjjN4cuda3std3__44plusIvEEE10Policy1000EPjSC_iS9_jjNS7_10__identityEEEvT0_T1_T2_T3_T4_T6_E12temp_storage;
	add.s32 	%r274, %r273, %r272;
	st.shared.u32 	[%r274+8], %r562;
$L__BB6_54:
	bar.sync 	0;
	setp.ne.s32 	%p24, %r60, 0;
	@%p24 bra 	$L__BB6_72;
	setp.gt.s32 	%p25, %r120, 32;
	ld.shared.u32 	%r275, [_ZZN3cub18CUB_300001_SM_10006detail6reduce28DeviceReduceSingleTileKernelINS2_10policy_hubIjjN4cuda3std3__44plusIvEEE10Policy1000EPjSC_iS9_jjNS7_10__identityEEEvT0_T1_T2_T3_T4_T6_E12temp_storage+12];
	selp.b32 	%r276, %r275, 0, %p25;
	add.s32 	%r277, %r276, %r562;
	setp.gt.s32 	%p26, %r120, 64;
	ld.shared.u32 	%r278, [_ZZN3cub18CUB_300001_SM_10006detail6reduce28DeviceReduceSingleTileKernelINS2_10policy_hubIjjN4cuda3std3__44plusIvEEE10Policy1000EPjSC_iS9_jjNS7_10__identityEEEvT0_T1_T2_T3_T4_T6_E12temp_storage+16];
	selp.b32 	%r279, %r278, 0, %p26;
	add.s32 	%r280, %r277, %r279;
	setp.gt.s32 	%p27, %r120, 96;
	ld.shared.u32 	%r281, [_ZZN3cub18CUB_300001_SM_10006detail6reduce28DeviceReduceSingleTileKernelINS2_10policy_hubIjjN4cuda3std3__44plusIvEEE10Policy1000EPjSC_iS9_jjNS7_10__identityEEEvT0_T1_T2_T3_T4_T6_E12temp_storage+20];
	selp.b32 	%r282, %r281, 0, %p27;
	add.s32 	%r283, %r280, %r282;
	setp.gt.s32 	%p28, %r120, 128;
	ld.shared.u32 	%r284, [_ZZN3cub18CUB_300001_SM_10006detail6reduce28DeviceReduceSingleTileKernelINS2_10policy_hubIjjN4cuda3std3__44plusIvEEE10Policy1000EPjSC_iS9_jjNS7_10__identityEEEvT0_T1_T2_T3_T4_T6_E12temp_storage+24];
	selp.b32 	%r285, %r284, 0, %p28;
	add.s32 	%r286, %r283, %r285;
	setp.gt.s32 	%p29, %r120, 160;
	ld.shared.u32 	%r287, [_ZZN3cub18CUB_300001_SM_10006detail6reduce28DeviceReduceSingleTileKernelINS2_10policy_hubIjjN4cuda3std3__44plusIvEEE10Policy1000EPjSC_iS9_jjNS7_10__identityEEEvT0_T1_T2_T3_T4_T6_E12temp_storage+28];
	selp.b32 	%r288, %r287, 0, %p29;
	add.s32 	%r289, %r286, %r288;
	setp.gt.s32 	%p30, %r120, 192;
	ld.shared.u32 	%r290, [_ZZN3cub18CUB_300001_SM_10006detail6reduce28DeviceReduceSingleTileKernelINS2_10policy_hubIjjN4cuda3std3__44plusIvEEE10Policy1000EPjSC_iS9_jjNS7_10__identityEEEvT0_T1_T2_T3_T4_T6_E12temp_storage+32];
	selp.b32 	%r291, %r290, 0, %p30;
	add.s32 	%r292, %r289, %r291;
	setp.gt.s32 	%p31, %r120, 224;
	ld.shared.u32 	%r293, [_ZZN3cub18CUB_300001_SM_10006detail6reduce28DeviceReduceSingleTileKernelINS2_10policy_hubIjjN4cuda3std3__44plusIvEEE10Policy1000EPjSC_iS9_jjNS7_10__identityEEEvT0_T1_T2_T3_T4_T6_E12temp_storage+36];
	selp.b32 	%r294, %r293, 0, %p31;
	add.s32 	%r562, %r292, %r294;
	bra.uni 	$L__BB6_72;
$L__BB6_56:
	mov.u32 	%r85, %tid.x;
	mul.wide.u32 	%rd35, %r85, 4;
	add.s64 	%rd19, %rd16, %rd35;
	// begin inline asm
	ld.global.nc.u32 %r122, [%rd19];
	// end inline asm
	add.s64 	%rd20, %rd19, 1024;
	// begin inline asm
	ld.global.nc.u32 %r123, [%rd20];
	// end inline asm
	add.s64 	%rd21, %rd19, 2048;
	// begin inline asm
	ld.global.nc.u32 %r124, [%rd21];
	// end inline asm
	add.s64 	%rd22, %rd19, 3072;
	// begin inline asm
	ld.global.nc.u32 %r125, [%rd22];
	// end inline asm
	add.s64 	%rd23, %rd19, 4096;
	// begin inline asm
	ld.global.nc.u32 %r126, [%rd23];
	// end inline asm
	add.s64 	%rd24, %rd19, 5120;
	// begin inline asm
	ld.global.nc.u32 %r127, [%rd24];
	// end inline asm
	add.s64 	%rd25, %rd19, 6144;
	// begin inline asm
	ld.global.nc.u32 %r128, [%rd25];
	// end inline asm
	add.s64 	%rd26, %rd19, 7168;
	// begin inline asm
	ld.global.nc.u32 %r129, [%rd26];
	// end inline asm
	add.s64 	%rd27, %rd19, 8192;
	// begin inline asm
	ld.global.nc.u32 %r130, [%rd27];
	// end inline asm
	add.s64 	%rd28, %rd19, 9216;
	// begin inline asm
	ld.global.nc.u32 %r131, [%rd28];
	// end inline asm
	add.s64 	%rd29, %rd19, 10240;
	// begin inline asm
	ld.global.nc.u32 %r132, [%rd29];
	// end inline asm
	add.s64 	%rd30, %rd19, 11264;
	// begin inline asm
	ld.global.nc.u32 %r133, [%rd30];
	// end inline asm
	add.s64 	%rd31, %rd19, 12288;
	// begin inline asm
	ld.global.nc.u32 %r134, [%rd31];
	// end inline asm
	add.s64 	%rd32, %rd19, 13312;
	// begin inline asm
	ld.global.nc.u32 %r135, [%rd32];
	// end inline asm
	add.s64 	%rd33, %rd19, 14336;
	// begin inline asm
	ld.global.nc.u32 %r136, [%rd33];
	// end inline asm
	add.s64 	%rd34, %rd19, 15360;
	// begin inline asm
	ld.global.nc.u32 %r137, [%rd34];
	// end inline asm
	add.s32 	%r139, %r123, %r122;
	add.s32 	%r140, %r124, %r139;
	add.s32 	%r141, %r125, %r140;
	add.s32 	%r142, %r126, %r141;
	add.s32 	%r143, %r127, %r142;
	add.s32 	%r144, %r128, %r143;
	add.s32 	%r145, %r129, %r144;
	add.s32 	%r146, %r130, %r145;
	add.s32 	%r147, %r131, %r146;
	add.s32 	%r148, %r132, %r147;
	add.s32 	%r149, %r133, %r148;
	add.s32 	%r150, %r134, %r149;
	add.s32 	%r151, %r135, %r150;
	add.s32 	%r152, %r136, %r151;
	add.s32 	%r561, %r137, %r152;
	setp.lt.u32 	%p4, %r120, 8192;
	mov.b32 	%r550, 4096;
	@%p4 bra 	$L__BB6_60;
	add.s32 	%r87, %r120, -4096;
	mov.b32 	%r550, 4096;
$L__BB6_58:
	mul.wide.s32 	%rd52, %r550, 4;
	add.s64 	%rd36, %rd19, %rd52;
	// begin inline asm
	ld.global.nc.u32 %r154, [%rd36];
	// end inline asm
	add.s64 	%rd37, %rd36, 1024;
	// begin inline asm
	ld.global.nc.u32 %r155, [%rd37];
	// end inline asm
	add.s64 	%rd38, %rd36, 2048;
	// begin inline asm
	ld.global.nc.u32 %r156, [%rd38];
	// end inline asm
	add.s64 	%rd39, %rd36, 3072;
	// begin inline asm
	ld.global.nc.u32 %r157, [%rd39];
	// end inline asm
	add.s64 	%rd40, %rd36, 4096;
	// begin inline asm
	ld.global.nc.u32 %r158, [%rd40];
	// end inline asm
	add.s64 	%rd41, %rd36, 5120;
	// begin inline asm
	ld.global.nc.u32 %r159, [%rd41];
	// end inline asm
	add.s64 	%rd42, %rd36, 6144;
	// begin inline asm
	ld.global.nc.u32 %r160, [%rd42];
	// end inline asm
	add.s64 	%rd43, %rd36, 7168;
	// begin inline asm
	ld.global.nc.u32 %r161, [%rd43];
	// end inline asm
	add.s64 	%rd44, %rd36, 8192;
	// begin inline asm
	ld.global.nc.u32 %r162, [%rd44];
	// end inline asm
	add.s64 	%rd45, %rd36, 9216;
	// begin inline asm
	ld.global.nc.u32 %r163, [%rd45];
	// end inline asm
	add.s64 	%rd46, %rd36, 10240;
	// begin inline asm
	ld.global.nc.u32 %r164, [%rd46];
	// end inline asm
	add.s64 	%rd47, %rd36, 11264;
	// begin inline asm
	ld.global.nc.u32 %r165, [%rd47];
	// end inline asm
	add.s64 	%rd48, %rd36, 12288;
	// begin inline asm
	ld.global.nc.u32 %r166, [%rd48];
	// end inline asm
	add.s64 	%rd49, %rd36, 13312;
	// begin inline asm
	ld.global.nc.u32 %r167, [%rd49];
	// end inline asm
	add.s64 	%rd50, %rd36, 14336;
	// begin inline asm
	ld.global.nc.u32 %r168, [%rd50];
	// end inline asm
	add.s64 	%rd51, %rd36, 15360;
	// begin inline asm
	ld.global.nc.u32 %r169, [%rd51];
	// end inline asm
	add.s32 	%r170, %r154, %r561;
	add.s32 	%r171, %r155, %r170;
	add.s32 	%r172, %r156, %r171;
	add.s32 	%r173, %r157, %r172;
	add.s32 	%r174, %r158, %r173;
	add.s32 	%r175, %r159, %r174;
	add.s32 	%r176, %r160, %r175;
	add.s32 	%r177, %r161, %r176;
	add.s32 	%r178, %r162, %r177;
	add.s32 	%r179, %r163, %r178;
	add.s32 	%r180, %r164, %r179;
	add.s32 	%r181, %r165, %r180;
	add.s32 	%r182, %r166, %r181;
	add.s32 	%r183, %r167, %r182;
	add.s32 	%r184, %r168, %r183;
	add.s32 	%r561, %r169, %r184;
	sub.s32 	%r185, %r120, %r550;
	setp.lt.s32 	%p5, %r185, 4096;
	@%p5 bra 	$L__BB6_68;
	add.s32 	%r550, %r550, 4096;
	setp.le.s32 	%p6, %r550, %r87;
	@%p6 bra 	$L__BB6_58;
$L__BB6_60:
	setp.le.s32 	%p7, %r120, %r550;
	@%p7 bra 	$L__BB6_68;
	sub.s32 	%r94, %r120, %r550;
	setp.ge.s32 	%p8, %r85, %r94;
	@%p8 bra 	$L__BB6_68;
	not.b32 	%r187, %r85;
	add.s32 	%r188, %r120, %r187;
	sub.s32 	%r95, %r188, %r550;
	and.b32  	%r189, %r95, 768;
	setp.eq.s32 	%p9, %r189, 768;
	mov.u32 	%r555, %r85;
	@%p9 bra 	$L__BB6_65;
	add.s32 	%r552, %r85, %r550;
	shr.u32 	%r190, %r95, 8;
	add.s32 	%r191, %r190, 1;
	and.b32  	%r192, %r191, 3;
	neg.s32 	%r551, %r192;
	mov.u32 	%r555, %r85;
$L__BB6_64:
	.pragma "nounroll";
	mul.wide.u32 	%rd54, %r552, 4;
	add.s64 	%rd53, %rd16, %rd54;
	// begin inline asm
	ld.global.nc.u32 %r193, [%rd53];
	// end inline asm
	add.s32 	%r561, %r193, %r561;
	add.s32 	%r555, %r555, 256;
	add.s32 	%r552, %r552, 256;
	add.s32 	%r551, %r551, 1;
	setp.ne.s32 	%p10, %r551, 0;
	@%p10 bra 	$L__BB6_64;
$L__BB6_65:
	setp.lt.u32 	%p11, %r95, 768;
	@%p11 bra 	$L__BB6_68;
	cvt.u64.u32 	%rd55, %r555;
	cvt.u64.u32 	%rd56, %r550;
	add.s64 	%rd57, %rd55, %rd56;
	shl.b64 	%rd58, %rd57, 2;
	add.s64 	%rd59, %rd58, %rd16;
	add.s64 	%rd124, %rd59, 2048;
	add.s32 	%r558, %r555, %r550;
$L__BB6_67:
	mul.wide.u32 	%rd64, %r558, 4;
	add.s64 	%rd60, %rd16, %rd64;
	// begin inline asm
	ld.global.nc.u32 %r194, [%rd60];
	// end inline asm
	add.s32 	%r198, %r194, %r561;
	add.s64 	%rd61, %rd124, -1024;
	// begin inline asm
	ld.global.nc.u32 %r195, [%rd61];
	// end inline asm
	add.s32 	%r199, %r195, %r198;
	// begin inline asm
	ld.global.nc.u32 %r196, [%rd124];
	// end inline asm
	add.s32 	%r200, %r196, %r199;
	add.s64 	%rd63, %rd124, 1024;
	// begin inline asm
	ld.global.nc.u32 %r197, [%rd63];
	// end inline asm
	add.s32 	%r561, %r197, %r200;
	add.s32 	%r555, %r555, 1024;
	add.s64 	%rd124, %rd124, 4096;
	add.s32 	%r558, %r558, 1024;
	setp.lt.s32 	%p12, %r555, %r94;
	@%p12 bra 	$L__BB6_67;
$L__BB6_68:
	// begin inline asm
	mov.u32 %r201, %laneid;
	// end inline asm
	mov.b32 	%r202, -1;
	redux.sync.add.u32 %r562, %r561, %r202;
	setp.ne.s32 	%p13, %r201, 0;
	@%p13 bra 	$L__BB6_70;
	shr.u32 	%r203, %r85, 3;
	and.b32  	%r204, %r203, 124;
	mov.u32 	%r205, _ZZN3cub18CUB_300001_SM_10006detail6reduce28DeviceReduceSingleTileKernelINS2_10policy_hubIjjN4cuda3std3__44plusIvEEE10Policy1000EPjSC_iS9_jjNS7_10__identityEEEvT0_T1_T2_T3_T4_T6_E12temp_storage;
	add.s32 	%r206, %r205, %r204;
	st.shared.u32 	[%r206+8], %r562;
$L__BB6_70:
	bar.sync 	0;
	setp.ne.s32 	%p14, %r85, 0;
	@%p14 bra 	$L__BB6_72;
	ld.shared.u32 	%r207, [_ZZN3cub18CUB_300001_SM_10006detail6reduce28DeviceReduceSingleTileKernelINS2_10policy_hubIjjN4cuda3std3__44plusIvEEE10Policy1000EPjSC_iS9_jjNS7_10__identityEEEvT0_T1_T2_T3_T4_T6_E12temp_storage+12];
	add.s32 	%r208, %r207, %r562;
	ld.shared.u32 	%r209, [_ZZN3cub18CUB_300001_SM_10006detail6reduce28DeviceReduceSingleTileKernelINS2_10policy_hubIjjN4cuda3std3__44plusIvEEE10Policy1000EPjSC_iS9_jjNS7_10__identityEEEvT0_T1_T2_T3_T4_T6_E12temp_storage+16];
	add.s32 	%r210, %r208, %r209;
	ld.shared.u32 	%r211, [_ZZN3cub18CUB_300001_SM_10006detail6reduce28DeviceReduceSingleTileKernelINS2_10policy_hubIjjN4cuda3std3__44plusIvEEE10Policy1000EPjSC_iS9_jjNS7_10__identityEEEvT0_T1_T2_T3_T4_T6_E12temp_storage+20];
	add.s32 	%r212, %r210, %r211;
	ld.shared.u32 	%r213, [_ZZN3cub18CUB_300001_SM_10006detail6reduce28DeviceReduceSingleTileKernelINS2_10policy_hubIjjN4cuda3std3__44plusIvEEE10Policy1000EPjSC_iS9_jjNS7_10__identityEEEvT0_T1_T2_T3_T4_T6_E12temp_storage+24];
	add.s32 	%r214, %r212, %r213;
	ld.shared.u32 	%r215, [_ZZN3cub18CUB_300001_SM_10006detail6reduce28DeviceReduceSingleTileKernelINS2_10policy_hubIjjN4cuda3std3__44plusIvEEE10Policy1000EPjSC_iS9_jjNS7_10__identityEEEvT0_T1_T2_T3_T4_T6_E12temp_storage+28];
	add.s32 	%r216, %r214, %r215;
	ld.shared.u32 	%r217, [_ZZN3cub18CUB_300001_SM_10006detail6reduce28DeviceReduceSingleTileKernelINS2_10policy_hubIjjN4cuda3std3__44plusIvEEE10Policy1000EPjSC_iS9_jjNS7_10__identityEEEvT0_T1_T2_T3_T4_T6_E12temp_storage+32];
	add.s32 	%r218, %r216, %r217;
	ld.shared.u32 	%r219, [_ZZN3cub18CUB_300001_SM_10006detail6reduce28DeviceReduceSingleTileKernelINS2_10policy_hubIjjN4cuda3std3__44plusIvEEE10Policy1000EPjSC_iS9_jjNS7_10__identityEEEvT0_T1_T2_T3_T4_T6_E12temp_storage+36];
	add.s32 	%r562, %r218, %r219;
$L__BB6_72:
	mov.u32 	%r507, %tid.x;
	setp.ne.s32 	%p65, %r507, 0;
	@%p65 bra 	$L__BB6_74;
	add.s32 	%r508, %r562, %r121;
	st.global.u32 	[%rd1], %r508;
$L__BB6_74:
	ret;

}


// ===== COMPILED SASS (sm_100) =====

	.target	sm_100

	.elftype	@"ET_EXEC"


//--------------------- .note.nv.tkinfo           --------------------------
	.section	.note.nv.tkinfo,"",@"SHT_NOTE"
	.sectionflags	@"SHF_NOTE_NV_TKINFO"
	.tkinfo
        /*0018*/ 	.word	0x00000002
        /*0030*/ 	.string	""
        /*0030*/ 	.string	"ptxas"
        /*0030*/ 	.string	"Cuda compilation tools, release 13.0, V13.0.88"
        /*0030*/ 	.string	"Build cuda_13.0.r13.0/compiler.36424714_0"
        /*0030*/ 	.string	"-arch sm_100 -m 64 "



//--------------------- .note.nv.cuinfo           --------------------------
	.section	.note.nv.cuinfo,"",@"SHT_NOTE"
	.sectionflags	@"SHF_NOTE_NV_CUINFO"
        /*0018*/ 	.short	0x0002
        /*001a*/ 	.short	0x0064
        /*001c*/ 	.short	0x0082
	.zero		2


//--------------------- .nv.info                  --------------------------
	.section	.nv.info,"",@"SHT_CUDA_INFO"
	.align	4


	//----- nvinfo : EIATTR_REGCOUNT
	.align		4
        /*0000*/ 	.byte	0x04, 0x2f
        /*0002*/ 	.short	(.L_41 - .L_40)
	.align		4
.L_40:
        /*0004*/ 	.word	index@(_Z13Find_TrianglePjS_S_jj)
        /*0008*/ 	.word	0x0000001e


	//----- nvinfo : EIATTR_FRAME_SIZE
	.align		4
.L_41:
        /*000c*/ 	.byte	0x04, 0x11
        /*000e*/ 	.short	(.L_43 - .L_42)
	.align		4
.L_42:
        /*0010*/ 	.word	index@(_Z13Find_TrianglePjS_S_jj)
        /*0014*/ 	.word	0x00000000


	//----- nvinfo : EIATTR_REGCOUNT
	.align		4
.L_43:
        /*0018*/ 	.byte	0x04, 0x2f
        /*001a*/ 	.short	(.L_45 - .L_44)
	.align		4
.L_44:
        /*001c*/ 	.word	index@(_ZN3cub18CUB_300001_SM_10006detail11EmptyKernelIvEEvv)
        /*0020*/ 	.word	0x00000004


	//----- nvinfo : EIATTR_FRAME_SIZE
	.align		4
.L_45:
        /*0024*/ 	.byte	0x04, 0x11
        /*0026*/ 	.short	(.L_47 - .L_46)
	.align		4
.L_46:
        /*0028*/ 	.word	index@(_ZN3cub18CUB_300001_SM_10006detail11EmptyKernelIvEEvv)
        /*002c*/ 	.word	0x00000000


	//----- nvinfo : EIATTR_REGCOUNT
	.align		4
.L_47:
        /*0030*/ 	.byte	0x04, 0x2f
        /*0032*/ 	.short	(.L_49 - .L_48)
	.align		4
.L_48:
        /*0034*/ 	.word	index@(_ZN3cub18CUB_300001_SM_10006detail10radix_sort30DeviceSegmentedRadixSortKernelINS1_5radix10policy_hubIjNS0_8NullTypeEiE10Policy1000ELb0ELNS0_9SortOrderE0EjS6_PjSA_iNS1_21identity_decomposer_tEEEvPKT2_PSC_PKT3_PSG_T4_T5_iiiT7_)
        /*0038*/ 	.word	0x000000a8


	//----- nvinfo : EIATTR_FRAME_SIZE
	.align		4
.L_49:
        /*003c*/ 	.byte	0x04, 0x11
        /*003e*/ 	.short	(.L_51 - .L_50)
	.align		4
.L_50:
        /*0040*/ 	.word	index@(_ZN3cub18CUB_300001_SM_10006detail10radix_sort30DeviceSegmentedRadixSortKernelINS1_5radix10policy_hubIjNS0_8NullTypeEiE10Policy1000ELb0ELNS0_9SortOrderE0EjS6_PjSA_iNS1_21identity_decomposer_tEEEvPKT2_PSC_PKT3_PSG_T4_T5_iiiT7_)
        /*0044*/ 	.word	0x00000000


	//----- nvinfo : EIATTR_REGCOUNT
	.align		4
.L_51:
        /*0048*/ 	.byte	0x04, 0x2f
        /*004a*/ 	.short	(.L_53 - .L_52)
	.align		4
.L_52:
        /*004c*/ 	.word	index@(_ZN3cub18CUB_300001_SM_10006detail10radix_sort30DeviceSegmentedRadixSortKernelINS1_5radix10policy_hubIjNS0_8NullTypeEiE10Policy1000ELb1ELNS0_9SortOrderE0EjS6_PjSA_iNS1_21identity_decomposer_tEEEvPKT2_PSC_PKT3_PSG_T4_T5_iiiT7_)
        /*0050*/ 	.word	0x0000004f


	//----- nvinfo : EIATTR_FRAME_SIZE
	.align		4
.L_53:
        /*0054*/ 	.byte	0x04, 0x11
        /*0056*/ 	.short	(.L_55 - .L_54)
	.align		4
.L_54:
        /*0058*/ 	.word	index@(_ZN3cub18CUB_300001_SM_10006detail10radix_sort30DeviceSegmentedRadixSortKernelINS1_5radix10policy_hubIjNS0_8NullTypeEiE10Policy1000ELb1ELNS0_9SortOrderE0EjS6_PjSA_iNS1_21identity_decomposer_tEEEvPKT2_PSC_PKT3_PSG_T4_T5_iiiT7_)
        /*005c*/ 	.word	0x00000000


	//----- nvinfo : EIATTR_REGCOUNT
	.align		4
.L_55:
        /*0060*/ 	.byte	0x04, 0x2f
        /*0062*/ 	.short	(.L_57 - .L_56)
	.align		4
.L_56:
        /*0064*/ 	.word	index@(_ZN3cub18CUB_300001_SM_10006detail6reduce28DeviceReduceSingleTileKernelINS2_10policy_hubIjjN4cuda3std3__44plusIvEEE10Policy1000EPjSC_jS9_jjNS7_10__identityEEEvT0_T1_T2_T3_T4_T6_)
        /*0068*/ 	.word	0x0000001e


	//----- nvinfo : EIATTR_FRAME_SIZE
	.align		4
.L_57:
        /*006c*/ 	.byte	0x04, 0x11
        /*006e*/ 	.short	(.L_59 - .L_58)
	.align		4
.L_58:
        /*0070*/ 	.word	index@(_ZN3cub18CUB_300001_SM_10006detail6reduce28DeviceReduceSingleTileKernelINS2_10policy_hubIjjN4cuda3std3__44plusIvEEE10Policy1000EPjSC_jS9_jjNS7_10__identityEEEvT0_T1_T2_T3_T4_T6_)
        /*0074*/ 	.word	0x00000000


	//----- nvinfo : EIATTR_REGCOUNT
	.align		4
.L_59:
        /*0078*/ 	.byte	0x04, 0x2f
        /*007a*/ 	.short	(.L_61 - .L_60)
	.align		4
.L_60:
        /*007c*/ 	.word	index@(_ZN3cub18CUB_300001_SM_10006detail6reduce18DeviceReduceKernelINS2_10policy_hubIjjN4cuda3std3__44plusIvEEE10Policy1000EPjjS9_jNS7_10__identityEEEvT0_PT3_T1_NS0_13GridEvenShareISH_EET2_T4_)
        /*0080*/ 	.word	0x00000020


	//----- nvinfo : EIATTR_FRAME_SIZE
	.align		4
.L_61:
        /*0084*/ 	.byte	0x04, 0x11
        /*0086*/ 	.short	(.L_63 - .L_62)
	.align		4
.L_62:
        /*0088*/ 	.word	index@(_ZN3cub18CUB_300001_SM_10006detail6reduce18DeviceReduceKernelINS2_10policy_hubIjjN4cuda3std3__44plusIvEEE10Policy1000EPjjS9_jNS7_10__identityEEEvT0_PT3_T1_NS0_13GridEvenShareISH_EET2_T4_)
        /*008c*/ 	.word	0x00000000


	//----- nvinfo : EIATTR_REGCOUNT
	.align		4
.L_63:
        /*0090*/ 	.byte	0x04, 0x2f
        /*0092*/ 	.short	(.L_65 - .L_64)
	.align		4
.L_64:
        /*0094*/ 	.word	index@(_ZN3cub18CUB_300001_SM_10006detail6reduce28DeviceReduceSingleTileKernelINS2_10policy_hubIjjN4cuda3std3__44plusIvEEE10Policy1000EPjSC_iS9_jjNS7_10__identityEEEvT0_T1_T2_T3_T4_T6_)
        /*0098*/ 	.word	0x00000020


	//----- nvinfo : EIATTR_FRAME_SIZE
	.align		4
.L_65:
        /*009c*/ 	.byte	0x04, 0x11
        /*009e*/ 	.short	(.L_67 - .L_66)
	.align		4
.L_66:
        /*00a0*/ 	.word	index@(_ZN3cub18CUB_300001_SM_10006detail6reduce28DeviceReduceSingleTileKernelINS2_10policy_hubIjjN4cuda3std3__44plusIvEEE10Policy1000EPjSC_iS9_jjNS7_10__identityEEEvT0_T1_T2_T3_T4_T6_)
        /*00a4*/ 	.word	0x00000000


	//----- nvinfo : EIATTR_MIN_STACK_SIZE
	.align		4
.L_67:
        /*00a8*/ 	.byte	0x04, 0x12
        /*00aa*/ 	.short	(.L_69 - .L_68)
	.align		4
.L_68:
        /*00ac*/ 	.word	index@(_ZN3cub18CUB_300001_SM_10006detail6reduce28DeviceReduceSingleTileKernelINS2_10policy_hubIjjN4cuda3std3__44plusIvEEE10Policy1000EPjSC_iS9_jjNS7_10__identityEEEvT0_T1_T2_T3_T4_T6_)
        /*00b0*/ 	.word	0x00000000


	//----- nvinfo : EIATTR_MIN_STACK_SIZE
	.align		4
.L_69:
        /*00b4*/ 	.byte	0x04, 0x12
        /*00b6*/ 	.short	(.L_71 - .L_70)
	.align		4
.L_70:
        /*00b8*/ 	.word	index@(_ZN3cub18CUB_300001_SM_10006detail6reduce18DeviceReduceKernelINS2_10policy_hubIjjN4cuda3std3__44plusIvEEE10Policy1000EPjjS9_jNS7_10__identityEEEvT0_PT3_T1_NS0_13GridEvenShareISH_EET2_T4_)
        /*00bc*/ 	.word	0x00000000


	//----- nvinfo : EIATTR_MIN_STACK_SIZE
	.align		4
.L_71:
        /*00c0*/ 	.byte	0x04, 0x12
        /*00c2*/ 	.short	(.L_73 - .L_72)
	.align		4
.L_72:
        /*00c4*/ 	.word	index@(_ZN3cub18CUB_300001_SM_10006detail6reduce28DeviceReduceSingleTileKernelINS2_10policy_hubIjjN4cuda3std3__44plusIvEEE10Policy1000EPjSC_jS9_jjNS7_10__identityEEEvT0_T1_T2_T3_T4_T6_)
        /*00c8*/ 	.word	0x00000000


	//----- nvinfo : EIATTR_MIN_STACK_SIZE
	.align		4
.L_73:
        /*00cc*/ 	.byte	0x04, 0x12
        /*00ce*/ 	.short	(.L_75 - .L_74)
	.align		4
.L_74:
        /*00d0*/ 	.word	index@(_ZN3cub18CUB_300001_SM_10006detail10radix_sort30DeviceSegmentedRadixSortKernelINS1_5radix10policy_hubIjNS0_8NullTypeEiE10Policy1000ELb1ELNS0_9SortOrderE0EjS6_PjSA_iNS1_21identity_decomposer_tEEEvPKT2_PSC_PKT3_PSG_T4_T5_iiiT7_)
        /*00d4*/ 	.word	0x00000000


	//----- nvinfo : EIATTR_MIN_STACK_SIZE
	.align		4
.L_75:
        /*00d8*/ 	.byte	0x04, 0x12
        /*00da*/ 	.short	(.L_77 - .L_76)
	.align		4
.L_76:
        /*00dc*/ 	.word	index@(_ZN3cub18CUB_300001_SM_10006detail10radix_sort30DeviceSegmentedRadixSortKernelINS1_5radix10policy_hubIjNS0_8NullTypeEiE10Policy1000ELb0ELNS0_9SortOrderE0EjS6_PjSA_iNS1_21identity_decomposer_tEEEvPKT2_PSC_PKT3_PSG_T4_T5_iiiT7_)
        /*00e0*/ 	.word	0x00000000


	//----- nvinfo : EIATTR_MIN_STACK_SIZE
	.align		4
.L_77:
        /*00e4*/ 	.byte	0x04, 0x12
        /*00e6*/ 	.short	(.L_79 - .L_78)
	.align		4
.L_78:
        /*00e8*/ 	.word	index@(_ZN3cub18CUB_300001_SM_10006detail11EmptyKernelIvEEvv)
        /*00ec*/ 	.word	0x00000000


	//----- nvinfo : EIATTR_MIN_STACK_SIZE
	.align		4
.L_79:
        /*00f0*/ 	.byte	0x04, 0x12
        /*00f2*/ 	.short	(.L_81 - .L_80)
	.align		4
.L_80:
        /*00f4*/ 	.word	index@(_Z13Find_TrianglePjS_S_jj)
        /*00f8*/ 	.word	0x00000000
.L_81:


//--------------------- .nv.compat                --------------------------
	.section	.nv.compat,"",@"SHT_CUDA_COMPAT_INFO"
	.align	4
        /*0000*/ 	.byte	0x02, 0x09, 0x00, 0x00, 0x02, 0x02, 0x01, 0x00, 0x02, 0x05, 0x05, 0x00, 0x03, 0x07, 0x01, 0x01
        /*0010*/ 	.byte	0x02, 0x03, 0x00, 0x00, 0x02, 0x06, 0x01, 0x00, 0x04, 0x0b, 0x08, 0x00, 0x09, 0x00, 0x00, 0x00
        /*0020*/ 	.byte	0x00, 0x00, 0x00, 0x00


//--------------------- .nv.info._ZN3cub18CUB_300001_SM_10006detail6reduce28DeviceReduceSingleTileKernelINS2_10policy_hubIjjN4cuda3std3__44plusIvEEE10Policy1000EPjSC_iS9_jjNS7_10__identityEEEvT0_T1_T2_T3_T4_T6_ --------------------------
	.section	.nv.info._ZN3cub18CUB_300001_SM_10006detail6reduce28DeviceReduceSingleTileKernelINS2_10policy_hubIjjN4cuda3std3__44plusIvEEE10Policy1000EPjSC_iS9_jjNS7_10__identityEEEvT0_T1_T2_T3_T4_T6_,"",@"SHT_CUDA_INFO"
	.sectionflags	@""
	.align	4


	//----- nvinfo : EIATTR_CUDA_API_VERSION
	.align		4
        /*0000*/ 	.byte	0x04, 0x37
        /*0002*/ 	.short	(.L_83 - .L_82)
.L_82:
        /*0004*/ 	.word	0x00000082


	//----- nvinfo : EIATTR_KPARAM_INFO
	.align		4
.L_83:
        /*0008*/ 	.byte	0x04, 0x17
        /*000a*/ 	.short	(.L_85 - .L_84)
.L_84:
        /*000c*/ 	.word	0x00000000
        /*0010*/ 	.short	0x0005
        /*0012*/ 	.short	0x001c
        /*0014*/ 	.byte	0x00, 0xf0, 0x05, 0x00


	//----- nvinfo : EIATTR_KPARAM_INFO
	.align		4
.L_85:
        /*0018*/ 	.byte	0x04, 0x17
        /*001a*/ 	.short	(.L_87 - .L_86)
.L_86:
        /*001c*/ 	.word	0x00000000
        /*0020*/ 	.short	0x0004
        /*0022*/ 	.short	0x0018
        /*0024*/ 	.byte	0x00, 0xf0, 0x11, 0x00


	//----- nvinfo : EIATTR_KPARAM_INFO
	.align		4
.L_87:
        /*0028*/ 	.byte	0x04, 0x17
        /*002a*/ 	.short	(.L_89 - .L_88)
.L_88:
        /*002c*/ 	.word	0x00000000
        /*0030*/ 	.short	0x0003
        /*0032*/ 	.short	0x0014
        /*0034*/ 	.byte	0x00, 0xf0, 0x05, 0x00


	//----- nvinfo : EIATTR_KPARAM_INFO
	.align		4
.L_89:
        /*0038*/ 	.byte	0x04, 0x17
        /*003a*/ 	.short	(.L_91 - .L_90)
.L_90:
        /*003c*/ 	.word	0x00000000
        /*0040*/ 	.short	0x0002
        /*0042*/ 	.short	0x0010
        /*0044*/ 	.byte	0x00, 0xf0, 0x11, 0x00


	//----- nvinfo : EIATTR_KPARAM_INFO
	.align		4
.L_91:
        /*0048*/ 	.byte	0x04, 0x17
        /*004a*/ 	.short	(.L_93 - .L_92)
.L_92:
        /*004c*/ 	.word	0x00000000
        /*0050*/ 	.short	0x0001
        /*0052*/ 	.short	0x0008
        /*0054*/ 	.byte	0x00, 0xf5, 0x21, 0x00


	//----- nvinfo : EIATTR_KPARAM_INFO
	.align		4
.L_93:
        /*0058*/ 	.byte	0x04, 0x17
        /*005a*/ 	.short	(.L_95 - .L_94)
.L_94:
        /*005c*/ 	.word	0x00000000
        /*0060*/ 	.short	0x0000
        /*0062*/ 	.short	0x0000
        /*0064*/ 	.byte	0x00, 0xf5, 0x21, 0x00


	//----- nvinfo : EIATTR_SPARSE_MMA_MASK
	.align		4
.L_95:
        /*0068*/ 	.byte	0x03, 0x50
        /*006a*/ 	.short	0x0000


	//----- nvinfo : EIATTR_MAXREG_COUNT
	.align		4
        /*006c*/ 	.byte	0x03, 0x1b
        /*006e*/ 	.short	0x00ff


	//----- nvinfo : EIATTR_NUM_BARRIERS
	.align		4
        /*0070*/ 	.byte	0x02, 0x4c
        /*0072*/ 	.byte	0x01
	.zero		1


	//----- nvinfo : EIATTR_MERCURY_ISA_VERSION
	.align		4
        /*0074*/ 	.byte	0x03, 0x5f
        /*0076*/ 	.short	0x0101


	//----- nvinfo : EIATTR_COOP_GROUP_MASK_REGIDS
	.align		4
        /*0078*/ 	.byte	0x04, 0x29
        /*007a*/ 	.short	(.L_97 - .L_96)


	//   ....[0]....
.L_96:
        /*007c*/ 	.word	0xffffffff


	//   ....[1]....
        /*0080*/ 	.word	0xffffffff


	//   ....[2]....
        /*0084*/ 	.word	0xffffffff


	//   ....[3]....
        /*0088*/ 	.word	0xffffffff


	//   ....[4]....
        /*008c*/ 	.word	0xffffffff


	//   ....[5]....
        /*0090*/ 	.word	0xffffffff


	//   ....[6]....
        /*0094*/ 	.word	0xffffffff


	//   ....[7]....
        /*0098*/ 	.word	0xffffffff


	//   ....[8]....
        /*009c*/ 	.word	0xffffffff


	//   ....[9]....
        /*00a0*/ 	.word	0xffffffff


	//   ....[10]....
        /*00a4*/ 	.word	0xffffffff


	//   ....[11]....
        /*00a8*/ 	.word	0xffffffff


	//   ....[12]....
        /*00ac*/ 	.word	0xffffffff


	//   ....[13]....
        /*00b0*/ 	.word	0xffffffff


	//----- nvinfo : EIATTR_COOP_GROUP_INSTR_OFFSETS
	.align		4
.L_97:
        /*00b4*/ 	.byte	0x04, 0x28
        /*00b6*/ 	.short	(.L_99 - .L_98)


	//   ....[0]....
.L_98:
        /*00b8*/ 	.word	0x00000890


	//   ....[1]....
        /*00bc*/ 	.word	0x00000a80


	//   ....[2]....
        /*00c0*/ 	.word	0x00000ab0


	//   ....[3]....
        /*00c4*/ 	.word	0x00000b10


	//   ....[4]....
        /*00c8*/ 	.word	0x00000b50


	//   ....[5]....
        /*00cc*/ 	.word	0x00000b70


	//   ....[6]....
        /*00d0*/ 	.word	0x000017d0


	//   ....[7]....
        /*00d4*/ 	.word	0x000020d0


	//   ....[8]....
        /*00d8*/ 	.word	0x000022c0


	//   ....[9]....
        /*00dc*/ 	.word	0x000022f0


	//   ....[10]....
        /*00e0*/ 	.word	0x00002350


	//   ....[11]....
        /*00e4*/ 	.word	0x00002390


	//   ....[12]....
        /*00e8*/ 	.word	0x000023b0


	//   ....[13]....
        /*00ec*/ 	.word	0x00003180


	//----- nvinfo : EIATTR_VRC_CTA_INIT_COUNT
	.align		4
.L_99:
        /*00f0*/ 	.byte	0x02, 0x4a
	.zero		1
	.zero		1


	//----- nvinfo : EIATTR_EXIT_INSTR_OFFSETS
	.align		4
        /*00f4*/ 	.byte	0x04, 0x1c
        /*00f6*/ 	.short	(.L_101 - .L_100)


	//   ....[0]....
.L_100:
        /*00f8*/ 	.word	0x00000080


	//   ....[1]....
        /*00fc*/ 	.word	0x000000c0


	//   ....[2]....
        /*0100*/ 	.word	0x00003300


	//   ....[3]....
        /*0104*/ 	.word	0x00003350


	//----- nvinfo : EIATTR_MAX_THREADS
	.align		4
.L_101:
        /*0108*/ 	.byte	0x04, 0x05
        /*010a*/ 	.short	(.L_103 - .L_102)
.L_102:
        /*010c*/ 	.word	0x00000100
        /*0110*/ 	.word	0x00000001
        /*0114*/ 	.word	0x00000001


	//----- nvinfo : EIATTR_CRS_STACK_SIZE
	.align		4
.L_103:
        /*0118*/ 	.byte	0x04, 0x1e
        /*011a*/ 	.short	(.L_105 - .L_104)
.L_104:
        /*011c*/ 	.word	0x00000000


	//----- nvinfo : EIATTR_CBANK_PARAM_SIZE
	.align		4
.L_105:
        /*0120*/ 	.byte	0x03, 0x19
        /*0122*/ 	.short	0x001d


	//----- nvinfo : EIATTR_PARAM_CBANK
	.align		4
        /*0124*/ 	.byte	0x04, 0x0a
        /*0126*/ 	.short	(.L_107 - .L_106)
	.align		4
.L_106:
        /*0128*/ 	.word	index@(.nv.constant0._ZN3cub18CUB_300001_SM_10006detail6reduce28DeviceReduceSingleTileKernelINS2_10policy_hubIjjN4cuda3std3__44plusIvEEE10Policy1000EPjSC_iS9_jjNS7_10__identityEEEvT0_T1_T2_T3_T4_T6_)
        /*012c*/ 	.short	0x0380
        /*012e*/ 	.short	0x001d


	//----- nvinfo : EIATTR_SW_WAR
	.align		4
.L_107:
        /*0130*/ 	.byte	0x04, 0x36
        /*0132*/ 	.short	(.L_109 - .L_108)
.L_108:
        /*0134*/ 	.word	0x00000008
.L_109:


//--------------------- .nv.info._ZN3cub18CUB_300001_SM_10006detail6reduce18DeviceReduceKernelINS2_10policy_hubIjjN4cuda3std3__44plusIvEEE10Policy1000EPjjS9_jNS7_10__identityEEEvT0_PT3_T1_NS0_13GridEvenShareISH_EET2_T4_ --------------------------
	.section	.nv.info._ZN3cub18CUB_300001_SM_10006detail6reduce18DeviceReduceKernelINS2_10policy_hubIjjN4cuda3std3__44plusIvEEE10Policy1000EPjjS9_jNS7_10__identityEEEvT0_PT3_T1_NS0_13GridEvenShareISH_EET2_T4_,"",@"SHT_CUDA_INFO"
	.sectionflags	@""
	.align	4


	//----- nvinfo : EIATTR_CUDA_API_VERSION
	.align		4
        /*0000*/ 	.byte	0x04, 0x37
        /*0002*/ 	.short	(.L_111 - .L_110)
.L_110:
        /*0004*/ 	.word	0x00000082


	//----- nvinfo : EIATTR_KPARAM_INFO
	.align		4
.L_111:
        /*0008*/ 	.byte	0x04, 0x17
        /*000a*/ 	.short	(.L_113 - .L_112)
.L_112:
        /*000c*/ 	.word	0x00000000
        /*0010*/ 	.short	0x0005
        /*0012*/ 	.short	0x003d
        /*0014*/ 	.byte	0x00, 0xf0, 0x05, 0x00


	//----- nvinfo : EIATTR_KPARAM_INFO
	.align		4
.L_113:
        /*0018*/ 	.byte	0x04, 0x17
        /*001a*/ 	.short	(.L_115 - .L_114)
.L_114:
        /*001c*/ 	.word	0x00000000
        /*0020*/ 	.short	0x0004
        /*0022*/ 	.short	0x003c
        /*0024*/ 	.byte	0x00, 0xf0, 0x05, 0x00


	//----- nvinfo : EIATTR_KPARAM_INFO
	.align		4
.L_115:
        /*0028*/ 	.byte	0x04, 0x17
        /*002a*/ 	.short	(.L_117 - .L_116)
.L_116:
        /*002c*/ 	.word	0x00000000
        /*0030*/ 	.short	0x0003
        /*0032*/ 	.short	0x0014
        /*0034*/ 	.byte	0x00, 0xf0, 0xa1, 0x00


	//----- nvinfo : EIATTR_KPARAM_INFO
	.align		4
.L_117:
        /*0038*/ 	.byte	0x04, 0x17
        /*003a*/ 	.short	(.L_119 - .L_118)
.L_118:
        /*003c*/ 	.word	0x00000000
        /*0040*/ 	.short	0x0002
        /*0042*/ 	.short	0x0010
        /*0044*/ 	.byte	0x00, 0xf0, 0x11, 0x00


	//----- nvinfo : EIATTR_KPARAM_INFO
	.align		4
.L_119:
        /*0048*/ 	.byte	0x04, 0x17
        /*004a*/ 	.short	(.L_121 - .L_120)
.L_120:
        /*004c*/ 	.word	0x00000000
        /*0050*/ 	.short	0x0001
        /*0052*/ 	.short	0x0008
        /*0054*/ 	.byte	0x00, 0xf5, 0x21, 0x00


	//----- nvinfo : EIATTR_KPARAM_INFO
	.align		4
.L_121:
        /*0058*/ 	.byte	0x04, 0x17
        /*005a*/ 	.short	(.L_123 - .L_122)
.L_122:
        /*005c*/ 	.word	0x00000000
        /*0060*/ 	.short	0x0000
        /*0062*/ 	.short	0x0000
        /*0064*/ 	.byte	0x00, 0xf5, 0x21, 0x00


	//----- nvinfo : EIATTR_SPARSE_MMA_MASK
	.align		4
.L_123:
        /*0068*/ 	.byte	0x03, 0x50
        /*006a*/ 	.short	0x0000


	//----- nvinfo : EIATTR_MAXREG_COUNT
	.align		4
        /*006c*/ 	.byte	0x03, 0x1b
        /*006e*/ 	.short	0x00ff


	//----- nvinfo : EIATTR_NUM_BARRIERS
	.align		4
        /*0070*/ 	.byte	0x02, 0x4c
        /*0072*/ 	.byte	0x01
	.zero		1


	//----- nvinfo : EIATTR_MERCURY_ISA_VERSION
	.align		4
        /*0074*/ 	.byte	0x03, 0x5f
        /*0076*/ 	.short	0x0101


	//----- nvinfo : EIATTR_COOP_GROUP_MASK_REGIDS
	.align		4
        /*0078*/ 	.byte	0x04, 0x29
        /*007a*/ 	.short	(.L_125 - .L_124)


	//   ....[0]....
.L_124:
        /*007c*/ 	.word	0xffffffff


	//   ....[1]....
        /*0080*/ 	.word	0xffffffff


	//   ....[2]....
        /*0084*/ 	.word	0xffffffff


	//   ....[3]....
        /*0088*/ 	.word	0xffffffff


	//   ....[4]....
        /*008c*/ 	.word	0xffffffff


	//   ....[5]....
        /*0090*/ 	.word	0xffffffff


	//   ....[6]....
        /*0094*/ 	.word	0xffffffff


	//   ....[7]....
        /*0098*/ 	.word	0xffffffff


	//   ....[8]....
        /*009c*/ 	.word	0xffffffff


	//   ....[9]....
        /*00a0*/ 	.word	0xffffffff


	//   ....[10]....
        /*00a4*/ 	.word	0xffffffff


	//   ....[11]....
        /*00a8*/ 	.word	0xffffffff


	//   ....[12]....
        /*00ac*/ 	.word	0xffffffff


	//   ....[13]....
        /*00b0*/ 	.word	0xffffffff


	//----- nvinfo : EIATTR_COOP_GROUP_INSTR_OFFSETS
	.align		4
.L_125:
        /*00b4*/ 	.byte	0x04, 0x28
        /*00b6*/ 	.short	(.L_127 - .L_126)


	//   ....[0]....
.L_126:
        /*00b8*/ 	.word	0x000004d0


	//   ....[1]....
        /*00bc*/ 	.word	0x000006c0


	//   ....[2]....
        /*00c0*/ 	.word	0x000006f0


	//   ....[3]....
        /*00c4*/ 	.word	0x00000750


	//   ....[4]....
        /*00c8*/ 	.word	0x00000790


	//   ....[5]....
        /*00cc*/ 	.word	0x000007b0


	//   ....[6]....
        /*00d0*/ 	.word	0x00001050


	//   ....[7]....
        /*00d4*/ 	.word	0x00001600


	//   ....[8]....
        /*00d8*/ 	.word	0x000017f0


	//   ....[9]....
        /*00dc*/ 	.word	0x00001820


	//   ....[10]....
        /*00e0*/ 	.word	0x00001880


	//   ....[11]....
        /*00e4*/ 	.word	0x000018c0


	//   ....[12]....
        /*00e8*/ 	.word	0x000018e0


	//   ....[13]....
        /*00ec*/ 	.word	0x00002340


	//----- nvinfo : EIATTR_VRC_CTA_INIT_COUNT
	.align		4
.L_127:
        /*00f0*/ 	.byte	0x02, 0x4a
	.zero		1
	.zero		1


	//----- nvinfo : EIATTR_EXIT_INSTR_OFFSETS
	.align		4
        /*00f4*/ 	.byte	0x04, 0x1c
        /*00f6*/ 	.short	(.L_129 - .L_128)


	//   ....[0]....
.L_128:
        /*00f8*/ 	.word	0x000024c0


	//   ....[1]....
        /*00fc*/ 	.word	0x00002500


	//----- nvinfo : EIATTR_MAX_THREADS
	.align		4
.L_129:
        /*0100*/ 	.byte	0x04, 0x05
        /*0102*/ 	.short	(.L_131 - .L_130)
.L_130:
        /*0104*/ 	.word	0x00000100
        /*0108*/ 	.word	0x00000001
        /*010c*/ 	.word	0x00000001


	//----- nvinfo : EIATTR_CRS_STACK_SIZE
	.align		4
.L_131:
        /*0110*/ 	.byte	0x04, 0x1e
        /*0112*/ 	.short	(.L_133 - .L_132)
.L_132:
        /*0114*/ 	.word	0x00000000


	//----- nvinfo : EIATTR_CBANK_PARAM_SIZE
	.align		4
.L_133:
        /*0118*/ 	.byte	0x03, 0x19
        /*011a*/ 	.short	0x003e


	//----- nvinfo : EIATTR_PARAM_CBANK
	.align		4
        /*011c*/ 	.byte	0x04, 0x0a
        /*011e*/ 	.short	(.L_135 - .L_134)
	.align		4
.L_134:
        /*0120*/ 	.word	index@(.nv.constant0._ZN3cub18CUB_300001_SM_10006detail6reduce18DeviceReduceKernelINS2_10policy_hubIjjN4cuda3std3__44plusIvEEE10Policy1000EPjjS9_jNS7_10__identityEEEvT0_PT3_T1_NS0_13GridEvenShareISH_EET2_T4_)
        /*0124*/ 	.short	0x0380
        /*0126*/ 	.short	0x003e


	//----- nvinfo : EIATTR_SW_WAR
	.align		4
.L_135:
        /*0128*/ 	.byte	0x04, 0x36
        /*012a*/ 	.short	(.L_137 - .L_136)
.L_136:
        /*012c*/ 	.word	0x00000008
.L_137:


//--------------------- .nv.info._ZN3cub18CUB_300001_SM_10006detail6reduce28DeviceReduceSingleTileKernelINS2_10policy_hubIjjN4cuda3std3__44plusIvEEE10Policy1000EPjSC_jS9_jjNS7_10__identityEEEvT0_T1_T2_T3_T4_T6_ --------------------------
	.section	.nv.info._ZN3cub18CUB_300001_SM_10006detail6reduce28DeviceReduceSingleTileKernelINS2_10policy_hubIjjN4cuda3std3__44plusIvEEE10Policy1000EPjSC_jS9_jjNS7_10__identityEEEvT0_T1_T2_T3_T4_T6_,"",@"SHT_CUDA_INFO"
	.sectionflags	@""
	.align	4


	//----- nvinfo : EIATTR_CUDA_API_VERSION
	.align		4
        /*0000*/ 	.byte	0x04, 0x37
        /*0002*/ 	.short	(.L_139 - .L_138)
.L_138:
        /*0004*/ 	.word	0x00000082


	//----- nvinfo : EIATTR_KPARAM_INFO
	.align		4
.L_139:
        /*0008*/ 	.byte	0x04, 0x17
        /*000a*/ 	.short	(.L_141 - .L_140)
.L_140:
        /*000c*/ 	.word	0x00000000
        /*0010*/ 	.short	0x0005
        /*0012*/ 	.short	0x001c
        /*0014*/ 	.byte	0x00, 0xf0, 0x05, 0x00


	//----- nvinfo : EIATTR_KPARAM_INFO
	.align		4
.L_141:
        /*0018*/ 	.byte	0x04, 0x17
        /*001a*/ 	.short	(.L_143 - .L_142)
.L_142:
        /*001c*/ 	.word	0x00000000
        /*0020*/ 	.short	0x0004
        /*0022*/ 	.short	0x0018
        /*0024*/ 	.byte	0x00, 0xf0, 0x11, 0x00


	//----- nvinfo : EIATTR_KPARAM_INFO
	.align		4
.L_143:
        /*0028*/ 	.byte	0x04, 0x17
        /*002a*/ 	.short	(.L_145 - .L_144)
.L_144:
        /*002c*/ 	.word	0x00000000
        /*0030*/ 	.short	0x0003
        /*0032*/ 	.short	0x0014
        /*0034*/ 	.byte	0x00, 0xf0, 0x05, 0x00


	//----- nvinfo : EIATTR_KPARAM_INFO
	.align		4
.L_145:
        /*0038*/ 	.byte	0x04, 0x17
        /*003a*/ 	.short	(.L_147 - .L_146)
.L_146:
        /*003c*/ 	.word	0x00000000
        /*0040*/ 	.short	0x0002
        /*0042*/ 	.short	0x0010
        /*0044*/ 	.byte	0x00, 0xf0, 0x11, 0x00


	//----- nvinfo : EIATTR_KPARAM_INFO
	.align		4
.L_147:
        /*0048*/ 	.byte	0x04, 0x17
        /*004a*/ 	.short	(.L_149 - .L_148)
.L_148:
        /*004c*/ 	.word	0x00000000
        /*0050*/ 	.short	0x0001
        /*0052*/ 	.short	0x0008
        /*0054*/ 	.byte	0x00, 0xf5, 0x21, 0x00


	//----- nvinfo : EIATTR_KPARAM_INFO
	.align		4
.L_149:
        /*0058*/ 	.byte	0x04, 0x17
        /*005a*/ 	.short	(.L_151 - .L_150)
.L_150:
        /*005c*/ 	.word	0x00000000
        /*0060*/ 	.short	0x0000
        /*0062*/ 	.short	0x0000
        /*0064*/ 	.byte	0x00, 0xf5, 0x21, 0x00


	//----- nvinfo : EIATTR_SPARSE_MMA_MASK
	.align		4
.L_151:
        /*0068*/ 	.byte	0x03, 0x50
        /*006a*/ 	.short	0x0000


	//----- nvinfo : EIATTR_MAXREG_COUNT
	.align		4
        /*006c*/ 	.byte	0x03, 0x1b
        /*006e*/ 	.short	0x00ff


	//----- nvinfo : EIATTR_NUM_BARRIERS
	.align		4
        /*0070*/ 	.byte	0x02, 0x4c
        /*0072*/ 	.byte	0x01
	.zero		1


	//----- nvinfo : EIATTR_MERCURY_ISA_VERSION
	.align		4
        /*0074*/ 	.byte	0x03, 0x5f
        /*0076*/ 	.short	0x0101


	//----- nvinfo : EIATTR_COOP_GROUP_MASK_REGIDS
	.align		4
        /*0078*/ 	.byte	0x04, 0x29
        /*007a*/ 	.short	(.L_153 - .L_152)


	//   ....[0]....
.L_152:
        /*007c*/ 	.word	0xffffffff


	//   ....[1]....
        /*0080*/ 	.word	0xffffffff


	//   ....[2]....
        /*0084*/ 	.word	0xffffffff


	//   ....[3]....
        /*0088*/ 	.word	0xffffffff


	//   ....[4]....
        /*008c*/ 	.word	0xffffffff


	//   ....[5]....
        /*0090*/ 	.word	0xffffffff


	//   ....[6]....
        /*0094*/ 	.word	0xffffffff


	//   ....[7]....
        /*0098*/ 	.word	0xffffffff


	//   ....[8]....
        /*009c*/ 	.word	0xffffffff


	//   ....[9]....
        /*00a0*/ 	.word	0xffffffff


	//   ....[10]....
        /*00a4*/ 	.word	0xffffffff


	//   ....[11]....
        /*00a8*/ 	.word	0xffffffff


	//   ....[12]....
        /*00ac*/ 	.word	0xffffffff


	//   ....[13]....
        /*00b0*/ 	.word	0xffffffff


	//----- nvinfo : EIATTR_COOP_GROUP_INSTR_OFFSETS
	.align		4
.L_153:
        /*00b4*/ 	.byte	0x04, 0x28
        /*00b6*/ 	.short	(.L_155 - .L_154)


	//   ....[0]....
.L_154:
        /*00b8*/ 	.word	0x00000840


	//   ....[1]....
        /*00bc*/ 	.word	0x00000a30


	//   ....[2]....
        /*00c0*/ 	.word	0x00000a90


	//   ....[3]....
        /*00c4*/ 	.word	0x00000ad0


	//   ....[4]....
        /*00c8*/ 	.word	0x00000b00


	//   ....[5]....
        /*00cc*/ 	.word	0x00000b20


	//   ....[6]....
        /*00d0*/ 	.word	0x00001310


	//   ....[7]....
        /*00d4*/ 	.word	0x00001bc0


	//   ....[8]....
        /*00d8*/ 	.word	0x00001db0


	//   ....[9]....
        /*00dc*/ 	.word	0x00001e10


	//   ....[10]....
        /*00e0*/ 	.word	0x00001e50


	//   ....[11]....
        /*00e4*/ 	.word	0x00001e80


	//   ....[12]....
        /*00e8*/ 	.word	0x00001ea0


	//   ....[13]....
        /*00ec*/ 	.word	0x00002810


	//----- nvinfo : EIATTR_VRC_CTA_INIT_COUNT
	.align		4
.L_155:
        /*00f0*/ 	.byte	0x02, 0x4a
	.zero		1
	.zero		1


	//----- nvinfo : EIATTR_EXIT_INSTR_OFFSETS
	.align		4
        /*00f4*/ 	.byte	0x04, 0x1c
        /*00f6*/ 	.short	(.L_157 - .L_156)


	//   ....[0]....
.L_156:
        /*00f8*/ 	.word	0x00000080


	//   ....[1]....
        /*00fc*/ 	.word	0x000000c0


	//   ....[2]....
        /*0100*/ 	.word	0x00002990


	//   ....[3]....
        /*0104*/ 	.word	0x000029e0


	//----- nvinfo : EIATTR_MAX_THREADS
	.align		4
.L_157:
        /*0108*/ 	.byte	0x04, 0x05
        /*010a*/ 	.short	(.L_159 - .L_158)
.L_158:
        /*010c*/ 	.word	0x00000100
        /*0110*/ 	.word	0x00000001
        /*0114*/ 	.word	0x00000001


	//----- nvinfo : EIATTR_CRS_STACK_SIZE
	.align		4
.L_159:
        /*0118*/ 	.byte	0x04, 0x1e
        /*011a*/ 	.short	(.L_161 - .L_160)
.L_160:
        /*011c*/ 	.word	0x00000000


	//----- nvinfo : EIATTR_CBANK_PARAM_SIZE
	.align		4
.L_161:
        /*0120*/ 	.byte	0x03, 0x19
        /*0122*/ 	.short	0x001d


	//----- nvinfo : EIATTR_PARAM_CBANK
	.align		4
        /*0124*/ 	.byte	0x04, 0x0a
        /*0126*/ 	.short	(.L_163 - .L_162)
	.align		4
.L_162:
        /*0128*/ 	.word	index@(.nv.constant0._ZN3cub18CUB_300001_SM_10006detail6reduce28DeviceReduceSingleTileKernelINS2_10policy_hubIjjN4cuda3std3__44plusIvEEE10Policy1000EPjSC_jS9_jjNS7_10__identityEEEvT0_T1_T2_T3_T4_T6_)
        /*012c*/ 	.short	0x0380
        /*012e*/ 	.short	0x001d


	//----- nvinfo : EIATTR_SW_WAR
	.align		4
.L_163:
        /*0130*/ 	.byte	0x04, 0x36
        /*0132*/ 	.short	(.L_165 - .L_164)
.L_164:
        /*0134*/ 	.word	0x00000008
.L_165:


//--------------------- .nv.info._ZN3cub18CUB_300001_SM_10006detail10radix_sort30DeviceSegmentedRadixSortKernelINS1_5radix10policy_hubIjNS0_8NullTypeEiE10Policy1000ELb1ELNS0_9SortOrderE0EjS6_PjSA_iNS1_21identity_decomposer_tEEEvPKT2_PSC_PKT3_PSG_T4_T5_iiiT7_ --------------------------
	.section	.nv.info._ZN3cub18CUB_300001_SM_10006detail10radix_sort30DeviceSegmentedRadixSortKernelINS1_5radix10policy_hubIjNS0_8NullTypeEiE10Policy1000ELb1ELNS0_9SortOrderE0EjS6_PjSA_iNS1_21identity_decomposer_tEEEvPKT2_PSC_PKT3_PSG_T4_T5_iiiT7_,"",@"SHT_CUDA_INFO"
	.sectionflags	@""
	.align	4


	//----- nvinfo : EIATTR_CUDA_API_VERSION
	.align		4
        /*0000*/ 	.byte	0x04, 0x37
        /*0002*/ 	.short	(.L_167 - .L_166)
.L_166:
        /*0004*/ 	.word	0x00000082


	//----- nvinfo : EIATTR_KPARAM_INFO
	.align		4
.L_167:
        /*0008*/ 	.byte	0x04, 0x17
        /*000a*/ 	.short	(.L_169 - .L_168)
.L_168:
        /*000c*/ 	.word	0x00000000
        /*0010*/ 	.short	0x0009
        /*0012*/ 	.short	0x003c
        /*0014*/ 	.byte	0x00, 0xf0, 0x05, 0x00


	//----- nvinfo : EIATTR_KPARAM_INFO
	.align		4
.L_169:
        /*0018*/ 	.byte	0x04, 0x17
        /*001a*/ 	.short	(.L_171 - .L_170)
.L_170:
        /*001c*/ 	.word	0x00000000
        /*0020*/ 	.short	0x0008
        /*0022*/ 	.short	0x0038
        /*0024*/ 	.byte	0x00, 0xf0, 0x11, 0x00


	//----- nvinfo : EIATTR_KPARAM_INFO
	.align		4
.L_171:
        /*0028*/ 	.byte	0x04, 0x17
        /*002a*/ 	.short	(.L_173 - .L_172)
.L_172:
        /*002c*/ 	.word	0x00000000
        /*0030*/ 	.short	0x0007
        /*0032*/ 	.short	0x0034
        /*0034*/ 	.byte	0x00, 0xf0, 0x11, 0x00


	//----- nvinfo : EIATTR_KPARAM_INFO
	.align		4
.L_173:
        /*0038*/ 	.byte	0x04, 0x17
        /*003a*/ 	.short	(.L_175 - .L_174)
.L_174:
        /*003c*/ 	.word	0x00000000
        /*0040*/ 	.short	0x0006
        /*0042*/ 	.short	0x0030
        /*0044*/ 	.byte	0x00, 0xf0, 0x11, 0x00


	//----- nvinfo : EIATTR_KPARAM_INFO
	.align		4
.L_175:
        /*0048*/ 	.byte	0x04, 0x17
        /*004a*/ 	.short	(.L_177 - .L_176)
.L_176:
        /*004c*/ 	.word	0x00000000
        /*0050*/ 	.short	0x0005
        /*0052*/ 	.short	0x0028
        /*0054*/ 	.byte	0x00, 0xf5, 0x21, 0x00


	//----- nvinfo : EIATTR_KPARAM_INFO
	.align		4
.L_177:
        /*0058*/ 	.byte	0x04, 0x17
        /*005a*/ 	.short	(.L_179 - .L_178)
.L_178:
        /*005c*/ 	.word	0x00000000
        /*0060*/ 	.short	0x0004
        /*0062*/ 	.short	0x0020
        /*0064*/ 	.byte	0x00, 0xf5, 0x21, 0x00


	//----- nvinfo : EIATTR_KPARAM_INFO
	.align		4
.L_179:
        /*0068*/ 	.byte	0x04, 0x17
        /*006a*/ 	.short	(.L_181 - .L_180)
.L_180:
        /*006c*/ 	.word	0x00000000
        /*0070*/ 	.short	0x0003
        /*0072*/ 	.short	0x0018
        /*0074*/ 	.byte	0x00, 0xf5, 0x21, 0x00


	//----- nvinfo : EIATTR_KPARAM_INFO
	.align		4
.L_181:
        /*0078*/ 	.byte	0x04, 0x17
        /*007a*/ 	.short	(.L_183 - .L_182)
.L_182:
        /*007c*/ 	.word	0x00000000
        /*0080*/ 	.short	0x0002
        /*0082*/ 	.short	0x0010
        /*0084*/ 	.byte	0x00, 0xf5, 0x21, 0x00


	//----- nvinfo : EIATTR_KPARAM_INFO
	.align		4
.L_183:
        /*0088*/ 	.byte	0x04, 0x17
        /*008a*/ 	.short	(.L_185 - .L_184)
.L_184:
        /*008c*/ 	.word	0x00000000
        /*0090*/ 	.short	0x0001
        /*0092*/ 	.short	0x0008
        /*0094*/ 	.byte	0x00, 0xf5, 0x21, 0x00


	//----- nvinfo : EIATTR_KPARAM_INFO
	.align		4
.L_185:
        /*0098*/ 	.byte	0x04, 0x17
        /*009a*/ 	.short	(.L_187 - .L_186)
.L_186:
        /*009c*/ 	.word	0x00000000
        /*00a0*/ 	.short	0x0000
        /*00a2*/ 	.short	0x0000
        /*00a4*/ 	.byte	0x00, 0xf5, 0x21, 0x00


	//----- nvinfo : EIATTR_SPARSE_MMA_MASK
	.align		4
.L_187:
        /*00a8*/ 	.byte	0x03, 0x50
        /*00aa*/ 	.short	0x0000


	//----- nvinfo : EIATTR_MAXREG_COUNT
	.align		4
        /*00ac*/ 	.byte	0x03, 0x1b
        /*00ae*/ 	.short	0x00a8


	//----- nvinfo : EIATTR_NUM_BARRIERS
	.align		4
        /*00b0*/ 	.byte	0x02, 0x4c
        /*00b2*/ 	.byte	0x01
	.zero		1


	//----- nvinfo : EIATTR_MERCURY_ISA_VERSION
	.align		4
        /*00b4*/ 	.byte	0x03, 0x5f
        /*00b6*/ 	.short	0x0101


	//----- nvinfo : EIATTR_COOP_GROUP_MASK_REGIDS
	.align		4
        /*00b8*/ 	.byte	0x04, 0x29
        /*00ba*/ 	.short	(.L_189 - .L_188)


	//   ....[0]....
.L_188:
        /*00bc*/ 	.word	0xffffffff


	//   ....[1]....
        /*00c0*/ 	.word	0xffffffff


	//   ....[2]....
        /*00c4*/ 	.word	0xffffffff


	//   ....[3]....
        /*00c8*/ 	.word	0xffffffff


	//   ....[4]....
        /*00cc*/ 	.word	0xffffffff


	//   ....[5]....
        /*00d0*/ 	.word	0xffffffff


	//   ....[6]....
        /*00d4*/ 	.word	0xffffffff


	//   ....[7]....
        /*00d8*/ 	.word	0xffffffff


	//   ....[8]....
        /*00dc*/ 	.word	0xffffffff


	//   ....[9]....
        /*00e0*/ 	.word	0xffffffff


	//   ....[10]....
        /*00e4*/ 	.word	0xffffffff


	//   ....[11]....
        /*00e8*/ 	.word	0xffffffff


	//   ....[12]....
        /*00ec*/ 	.word	0xffffffff


	//   ....[13]....
        /*00f0*/ 	.word	0xffffffff


	//   ....[14]....
        /*00f4*/ 	.word	0xffffffff


	//   ....[15]....
        /*00f8*/ 	.word	0xffffffff


	//   ....[16]....
        /*00fc*/ 	.word	0x0500001a


	//   ....[17]....
        /*0100*/ 	.word	0x0500001a


	//   ....[18]....
        /*0104*/ 	.word	0x0500001a


	//   ....[19]....
        /*0108*/ 	.word	0x0500001a


	//   ....[20]....
        /*010c*/ 	.word	0x0500001a


	//----- nvinfo : EIATTR_COOP_GROUP_INSTR_OFFSETS
	.align		4
.L_189:
        /*0110*/ 	.byte	0x04, 0x28
        /*0112*/ 	.short	(.L_191 - .L_190)


	//   ....[0]....
.L_190:
        /*0114*/ 	.word	0x000029a0


	//   ....[1]....
        /*0118*/ 	.word	0x000029c0


	//   ....[2]....
        /*011c*/ 	.word	0x000029e0


	//   ....[3]....
        /*0120*/ 	.word	0x00002a00


	//   ....[4]....
        /*0124*/ 	.word	0x00002a20


	//   ....[5]....
        /*0128*/ 	.word	0x00003a40


	//   ....[6]....
        /*012c*/ 	.word	0x00003a60


	//   ....[7]....
        /*0130*/ 	.word	0x00003a80


	//   ....[8]....
        /*0134*/ 	.word	0x00003aa0


	//   ....[9]....
        /*0138*/ 	.word	0x00003ac0


	//   ....[10]....
        /*013c*/ 	.word	0x00004bf0


	//   ....[11]....
        /*0140*/ 	.word	0x00005ae0


	//   ....[12]....
        /*0144*/ 	.word	0x00005b00


	//   ....[13]....
        /*0148*/ 	.word	0x00005b20


	//   ....[14]....
        /*014c*/ 	.word	0x00005b40


	//   ....[15]....
        /*0150*/ 	.word	0x00005b70


	//   ....[16]....
        /*0154*/ 	.word	0x000072f0


	//   ....[17]....
        /*0158*/ 	.word	0x00007360


	//   ....[18]....
        /*015c*/ 	.word	0x000073d0


	//   ....[19]....
        /*0160*/ 	.word	0x00007440


	//   ....[20]....
        /*0164*/ 	.word	0x000074b0


	//----- nvinfo : EIATTR_VRC_CTA_INIT_COUNT
	.align		4
.L_191:
        /*0168*/ 	.byte	0x02, 0x4a
	.zero		1
	.zero		1


	//----- nvinfo : EIATTR_EXIT_INSTR_OFFSETS
	.align		4
        /*016c*/ 	.byte	0x04, 0x1c
        /*016e*/ 	.short	(.L_193 - .L_192)


	//   ....[0]....
.L_192:
        /*0170*/ 	.word	0x000000b0


	//   ....[1]....
        /*0174*/ 	.word	0x00004bc0


	//   ....[2]....
        /*0178*/ 	.word	0x00006af0


	//   ....[3]....
        /*017c*/ 	.word	0x00006b60


	//   ....[4]....
        /*0180*/ 	.word	0x00006e00


	//   ....[5]....
        /*0184*/ 	.word	0x00007270


	//   ....[6]....
        /*0188*/ 	.word	0x00007290


	//----- nvinfo : EIATTR_MAX_THREADS
	.align		4
.L_193:
        /*018c*/ 	.byte	0x04, 0x05
        /*018e*/ 	.short	(.L_195 - .L_194)
.L_194:
        /*0190*/ 	.word	0x00000180
        /*0194*/ 	.word	0x00000001
        /*0198*/ 	.word	0x00000001


	//----- nvinfo : EIATTR_CRS_STACK_SIZE
	.align		4
.L_195:
        /*019c*/ 	.byte	0x04, 0x1e
        /*019e*/ 	.short	(.L_197 - .L_196)
.L_196:
        /*01a0*/ 	.word	0x00000000


	//----- nvinfo : EIATTR_CBANK_PARAM_SIZE
	.align		4
.L_197:
        /*01a4*/ 	.byte	0x03, 0x19
        /*01a6*/ 	.short	0x003d


	//----- nvinfo : EIATTR_PARAM_CBANK
	.align		4
        /*01a8*/ 	.byte	0x04, 0x0a
        /*01aa*/ 	.short	(.L_199 - .L_198)
	.align		4
.L_198:
        /*01ac*/ 	.word	index@(.nv.constant0._ZN3cub18CUB_300001_SM_10006detail10radix_sort30DeviceSegmentedRadixSortKernelINS1_5radix10policy_hubIjNS0_8NullTypeEiE10Policy1000ELb1ELNS0_9SortOrderE0EjS6_PjSA_iNS1_21identity_decomposer_tEEEvPKT2_PSC_PKT3_PSG_T4_T5_iiiT7_)
        /*01b0*/ 	.short	0x0380
        /*01b2*/ 	.short	0x003d


	//----- nvinfo : EIATTR_SW_WAR
	.align		4
.L_199:
        /*01b4*/ 	.byte	0x04, 0x36
        /*01b6*/ 	.short	(.L_201 - .L_200)
.L_200:
        /*01b8*/ 	.word	0x00000008
.L_201:


//--------------------- .nv.info._ZN3cub18CUB_300001_SM_10006detail10radix_sort30DeviceSegmentedRadixSortKernelINS1_5radix10policy_hubIjNS0_8NullTypeEiE10Policy1000ELb0ELNS0_9SortOrderE0EjS6_PjSA_iNS1_21identity_decomposer_tEEEvPKT2_PSC_PKT3_PSG_T4_T5_iiiT7_ --------------------------
	.section	.nv.info._ZN3cub18CUB_300001_SM_10006detail10radix_sort30DeviceSegmentedRadixSortKernelINS1_5radix10policy_hubIjNS0_8NullTypeEiE10Policy1000ELb0ELNS0_9SortOrderE0EjS6_PjSA_iNS1_21identity_decomposer_tEEEvPKT2_PSC_PKT3_PSG_T4_T5_iiiT7_,"",@"SHT_CUDA_INFO"
	.sectionflags	@""
	.align	4


	//----- nvinfo : EIATTR_CUDA_API_VERSION
	.align		4
        /*0000*/ 	.byte	0x04, 0x37
        /*0002*/ 	.short	(.L_203 - .L_202)
.L_202:
        /*0004*/ 	.word	0x00000082


	//----- nvinfo : EIATTR_KPARAM_INFO
	.align		4
.L_203:
        /*0008*/ 	.byte	0x04, 0x17
        /*000a*/ 	.short	(.L_205 - .L_204)
.L_204:
        /*000c*/ 	.word	0x00000000
        /*0010*/ 	.short	0x0009
        /*0012*/ 	.short	0x003c
        /*0014*/ 	.byte	0x00, 0xf0, 0x05, 0x00


	//----- nvinfo : EIATTR_KPARAM_INFO
	.align		4
.L_205:
        /*0018*/ 	.byte	0x04, 0x17
        /*001a*/ 	.short	(.L_207 - .L_206)
.L_206:
        /*001c*/ 	.word	0x00000000
        /*0020*/ 	.short	0x0008
        /*0022*/ 	.short	0x0038
        /*0024*/ 	.byte	0x00, 0xf0, 0x11, 0x00


	//----- nvinfo : EIATTR_KPARAM_INFO
	.align		4
.L_207:
        /*0028*/ 	.byte	0x04, 0x17
        /*002a*/ 	.short	(.L_209 - .L_208)
.L_208:
        /*002c*/ 	.word	0x00000000
        /*0030*/ 	.short	0x0007
        /*0032*/ 	.short	0x0034
        /*0034*/ 	.byte	0x00, 0xf0, 0x11, 0x00


	//----- nvinfo : EIATTR_KPARAM_INFO
	.align		4
.L_209:
        /*0038*/ 	.byte	0x04, 0x17
        /*003a*/ 	.short	(.L_211 - .L_210)
.L_210:
        /*003c*/ 	.word	0x00000000
        /*0040*/ 	.short	0x0006
        /*0042*/ 	.short	0x0030
        /*0044*/ 	.byte	0x00, 0xf0, 0x11, 0x00


	//----- nvinfo : EIATTR_KPARAM_INFO
	.align		4
.L_211:
        /*0048*/ 	.byte	0x04, 0x17
        /*004a*/ 	.short	(.L_213 - .L_212)
.L_212:
        /*004c*/ 	.word	0x00000000
        /*0050*/ 	.short	0x0005
        /*0052*/ 	.short	0x0028
        /*0054*/ 	.byte	0x00, 0xf5, 0x21, 0x00


	//----- nvinfo : EIATTR_KPARAM_INFO
	.align		4
.L_213:
        /*0058*/ 	.byte	0x04, 0x17
        /*005a*/ 	.short	(.L_215 - .L_214)
.L_214:
        /*005c*/ 	.word	0x00000000
        /*0060*/ 	.short	0x0004
        /*0062*/ 	.short	0x0020
        /*0064*/ 	.byte	0x00, 0xf5, 0x21, 0x00


	//----- nvinfo : EIATTR_KPARAM_INFO
	.align		4
.L_215:
        /*0068*/ 	.byte	0x04, 0x17
        /*006a*/ 	.short	(.L_217 - .L_216)
.L_216:
        /*006c*/ 	.word	0x00000000
        /*0070*/ 	.short	0x0003
        /*0072*/ 	.short	0x0018
        /*0074*/ 	.byte	0x00, 0xf5, 0x21, 0x00


	//----- nvinfo : EIATTR_KPARAM_INFO
	.align		4
.L_217:
        /*0078*/ 	.byte	0x04, 0x17
        /*007a*/ 	.short	(.L_219 - .L_218)
.L_218:
        /*007c*/ 	.word	0x00000000
        /*0080*/ 	.short	0x0002
        /*0082*/ 	.short	0x0010
        /*0084*/ 	.byte	0x00, 0xf5, 0x21, 0x00


	//----- nvinfo : EIATTR_KPARAM_INFO
	.align		4
.L_219:
        /*0088*/ 	.byte	0x04, 0x17
        /*008a*/ 	.short	(.L_221 - .L_220)
.L_220:
        /*008c*/ 	.word	0x00000000
        /*0090*/ 	.short	0x0001
        /*0092*/ 	.short	0x0008
        /*0094*/ 	.byte	0x00, 0xf5, 0x21, 0x00


	//----- nvinfo : EIATTR_KPARAM_INFO
	.align		4
.L_221:
        /*0098*/ 	.byte	0x04, 0x17
        /*009a*/ 	.short	(.L_223 - .L_222)
.L_222:
        /*009c*/ 	.word	0x00000000
        /*00a0*/ 	.short	0x0000
        /*00a2*/ 	.short	0x0000
        /*00a4*/ 	.byte	0x00, 0xf5, 0x21, 0x00


	//----- nvinfo : EIATTR_SPARSE_MMA_MASK
	.align		4
.L_223:
        /*00a8*/ 	.byte	0x03, 0x50
        /*00aa*/ 	.short	0x0000


	//----- nvinfo : EIATTR_MAXREG_COUNT
	.align		4
        /*00ac*/ 	.byte	0x03, 0x1b
        /*00ae*/ 	.short	0x00ff


	//----- nvinfo : EIATTR_NUM_BARRIERS
	.align		4
        /*00b0*/ 	.byte	0x02, 0x4c
        /*00b2*/ 	.byte	0x01
	.zero		1


	//----- nvinfo : EIATTR_MERCURY_ISA_VERSION
	.align		4
        /*00b4*/ 	.byte	0x03, 0x5f
        /*00b6*/ 	.short	0x0101


	//----- nvinfo : EIATTR_COOP_GROUP_MASK_REGIDS
	.align		4
        /*00b8*/ 	.byte	0x04, 0x29
        /*00ba*/ 	.short	(.L_225 - .L_224)


	//   ....[0]....
.L_224:
        /*00bc*/ 	.word	0xffffffff


	//   ....[1]....
        /*00c0*/ 	.word	0xffffffff


	//   ....[2]....
        /*00c4*/ 	.word	0xffffffff


	//   ....[3]....
        /*00c8*/ 	.word	0xffffffff


	//   ....[4]....
        /*00cc*/ 	.word	0xffffffff


	//   ....[5]....
        /*00d0*/ 	.word	0xffffffff


	//   ....[6]....
        /*00d4*/ 	.word	0xffffffff


	//   ....[7]....
        /*00d8*/ 	.word	0xffffffff


	//   ....[8]....
        /*00dc*/ 	.word	0xffffffff


	//   ....[9]....
        /*00e0*/ 	.word	0xffffffff


	//   ....[10]....
        /*00e4*/ 	.word	0xffffffff


	//   ....[11]....
        /*00e8*/ 	.word	0xffffffff


	//   ....[12]....
        /*00ec*/ 	.word	0xffffffff


	//   ....[13]....
        /*00f0*/ 	.word	0xffffffff


	//   ....[14]....
        /*00f4*/ 	.word	0xffffffff


	//   ....[15]....
        /*00f8*/ 	.word	0xffffffff


	//   ....[16]....
        /*00fc*/ 	.word	0x05000014


	//   ....[17]....
        /*0100*/ 	.word	0x05000014


	//   ....[18]....
        /*0104*/ 	.word	0x05000014


	//   ....[19]....
        /*0108*/ 	.word	0x05000014


	//   ....[20]....
        /*010c*/ 	.word	0x05000014


	//----- nvinfo : EIATTR_COOP_GROUP_INSTR_OFFSETS
	.align		4
.L_225:
        /*0110*/ 	.byte	0x04, 0x28
        /*0112*/ 	.short	(.L_227 - .L_226)


	//   ....[0]....
.L_226:
        /*0114*/ 	.word	0x00005440


	//   ....[1]....
        /*0118*/ 	.word	0x00005460


	//   ....[2]....
        /*011c*/ 	.word	0x00005480


	//   ....[3]....
        /*0120*/ 	.word	0x000054a0


	//   ....[4]....
        /*0124*/ 	.word	0x000054c0


	//   ....[5]....
        /*0128*/ 	.word	0x00007d70


	//   ....[6]....
        /*012c*/ 	.word	0x00007d90


	//   ....[7]....
        /*0130*/ 	.word	0x00007dc0


	//   ....[8]....
        /*0134*/ 	.word	0x00007df0


	//   ....[9]....
        /*0138*/ 	.word	0x00007e10


	//   ....[10]....
        /*013c*/ 	.word	0x0000a790


	//   ....[11]....
        /*0140*/ 	.word	0x0000d580


	//   ....[12]....
        /*0144*/ 	.word	0x0000d5a0


	//   ....[13]....
        /*0148*/ 	.word	0x0000d5c0


	//   ....[14]....
        /*014c*/ 	.word	0x0000d5e0


	//   ....[15]....
        /*0150*/ 	.word	0x0000d620


	//   ....[16]....
        /*0154*/ 	.word	0x00011e30


	//   ....[17]....
        /*0158*/ 	.word	0x00011ea0


	//   ....[18]....
        /*015c*/ 	.word	0x00011f10


	//   ....[19]....
        /*0160*/ 	.word	0x00011f80


	//   ....[20]....
        /*0164*/ 	.word	0x00011ff0


	//----- nvinfo : EIATTR_VRC_CTA_INIT_COUNT
	.align		4
.L_227:
        /*0168*/ 	.byte	0x02, 0x4a
	.zero		1
	.zero		1


	//----- nvinfo : EIATTR_EXIT_INSTR_OFFSETS
	.align		4
        /*016c*/ 	.byte	0x04, 0x1c
        /*016e*/ 	.short	(.L_229 - .L_228)


	//   ....[0]....
.L_228:
        /*0170*/ 	.word	0x000000b0


	//   ....[1]....
        /*0174*/ 	.word	0x0000a770


	//   ....[2]....
        /*0178*/ 	.word	0x000102d0


	//   ....[3]....
        /*017c*/ 	.word	0x00010340


	//   ....[4]....
        /*0180*/ 	.word	0x00010960


	//   ....[5]....
        /*0184*/ 	.word	0x00011db0


	//   ....[6]....
        /*0188*/ 	.word	0x00011dd0


	//----- nvinfo : EIATTR_MAX_THREADS
	.align		4
.L_229:
        /*018c*/ 	.byte	0x04, 0x05
        /*018e*/ 	.short	(.L_231 - .L_230)
.L_230:
        /*0190*/ 	.word	0x000000c0
        /*0194*/ 	.word	0x00000001
        /*0198*/ 	.word	0x00000001


	//----- nvinfo : EIATTR_CRS_STACK_SIZE
	.align		4
.L_231:
        /*019c*/ 	.byte	0x04, 0x1e
        /*019e*/ 	.short	(.L_233 - .L_232)
.L_232:
        /*01a0*/ 	.word	0x00000000


	//----- nvinfo : EIATTR_CBANK_PARAM_SIZE
	.align		4
.L_233:
        /*01a4*/ 	.byte	0x03, 0x19
        /*01a6*/ 	.short	0x003d


	//----- nvinfo : EIATTR_PARAM_CBANK
	.align		4
        /*01a8*/ 	.byte	0x04, 0x0a
        /*01aa*/ 	.short	(.L_235 - .L_234)
	.align		4
.L_234:
        /*01ac*/ 	.word	index@(.nv.constant0._ZN3cub18CUB_300001_SM_10006detail10radix_sort30DeviceSegmentedRadixSortKernelINS1_5radix10policy_hubIjNS0_8NullTypeEiE10Policy1000ELb0ELNS0_9SortOrderE0EjS6_PjSA_iNS1_21identity_decomposer_tEEEvPKT2_PSC_PKT3_PSG_T4_T5_iiiT7_)
        /*01b0*/ 	.short	0x0380
        /*01b2*/ 	.short	0x003d


	//----- nvinfo : EIATTR_SW_WAR
	.align		4
.L_235:
        /*01b4*/ 	.byte	0x04, 0x36
        /*01b6*/ 	.short	(.L_237 - .L_236)
.L_236:
        /*01b8*/ 	.word	0x00000008
.L_237:


//--------------------- .nv.info._ZN3cub18CUB_300001_SM_10006detail11EmptyKernelIvEEvv --------------------------
	.section	.nv.info._ZN3cub18CUB_300001_SM_10006detail11EmptyKernelIvEEvv,"",@"SHT_CUDA_INFO"
	.sectionflags	@""
	.align	4


	//----- nvinfo : EIATTR_CUDA_API_VERSION
	.align		4
        /*0000*/ 	.byte	0x04, 0x37
        /*0002*/ 	.short	(.L_239 - .L_238)
.L_238:
        /*0004*/ 	.word	0x00000082


	//----- nvinfo : EIATTR_SPARSE_MMA_MASK
	.align		4
.L_239:
        /*0008*/ 	.byte	0x03, 0x50
        /*000a*/ 	.short	0x0000


	//----- nvinfo : EIATTR_MAXREG_COUNT
	.align		4
        /*000c*/ 	.byte	0x03, 0x1b
        /*000e*/ 	.short	0x00ff


	//----- nvinfo : EIATTR_MERCURY_ISA_VERSION
	.align		4
        /*0010*/ 	.byte	0x03, 0x5f
        /*0012*/ 	.short	0x0101


	//----- nvinfo : EIATTR_VRC_CTA_INIT_COUNT
	.align		4
        /*0014*/ 	.byte	0x02, 0x4a
	.zero		1
	.zero		1


	//----- nvinfo : EIATTR_EXIT_INSTR_OFFSETS
	.align		4
        /*0018*/ 	.byte	0x04, 0x1c
        /*001a*/ 	.short	(.L_241 - .L_240)


	//   ....[0]....
.L_240:
        /*001c*/ 	.word	0x00000010


	//----- nvinfo : EIATTR_SW_WAR
	.align		4
.L_241:
        /*0020*/ 	.byte	0x04, 0x36
        /*0022*/ 	.short	(.L_243 - .L_242)
.L_242:
        /*0024*/ 	.word	0x00000008
.L_243:


//--------------------- .nv.info._Z13Find_TrianglePjS_S_jj --------------------------
	.section	.nv.info._Z13Find_TrianglePjS_S_jj,"",@"SHT_CUDA_INFO"
	.sectionflags	@""
	.align	4


	//----- nvinfo : EIATTR_CUDA_API_VERSION
	.align		4
        /*0000*/ 	.byte	0x04, 0x37
        /*0002*/ 	.short	(.L_245 - .L_244)
.L_244:
        /*0004*/ 	.word	0x00000082


	//----- nvinfo : EIATTR_KPARAM_INFO
	.align		4
.L_245:
        /*0008*/ 	.byte	0x04, 0x17
        /*000a*/ 	.short	(.L_247 - .L_246)
.L_246:
        /*000c*/ 	.word	0x00000000
        /*0010*/ 	.short	0x0004
        /*0012*/ 	.short	0x001c
        /*0014*/ 	.byte	0x00, 0xf0, 0x11, 0x00


	//----- nvinfo : EIATTR_KPARAM_INFO
	.align		4
.L_247:
        /*0018*/ 	.byte	0x04, 0x17
        /*001a*/ 	.short	(.L_249 - .L_248)
.L_248:
        /*001c*/ 	.word	0x00000000
        /*0020*/ 	.short	0x0003
        /*0022*/ 	.short	0x0018
        /*0024*/ 	.byte	0x00, 0xf0, 0x11, 0x00


	//----- nvinfo : EIATTR_KPARAM_INFO
	.align		4
.L_249:
        /*0028*/ 	.byte	0x04, 0x17
        /*002a*/ 	.short	(.L_251 - .L_250)
.L_250:
        /*002c*/ 	.word	0x00000000
        /*0030*/ 	.short	0x0002
        /*0032*/ 	.short	0x0010
        /*0034*/ 	.byte	0x00, 0xf5, 0x21, 0x00


	//----- nvinfo : EIATTR_KPARAM_INFO
	.align		4
.L_251:
        /*0038*/ 	.byte	0x04, 0x17
        /*003a*/ 	.short	(.L_253 - .L_252)
.L_252:
        /*003c*/ 	.word	0x00000000
        /*0040*/ 	.short	0x0001
        /*0042*/ 	.short	0x0008
        /*0044*/ 	.byte	0x00, 0xf5, 0x21, 0x00


	//----- nvinfo : EIATTR_KPARAM_INFO
	.align		4
.L_253:
        /*0048*/ 	.byte	0x04, 0x17
        /*004a*/ 	.short	(.L_255 - .L_254)
.L_254:
        /*004c*/ 	.word	0x00000000
        /*0050*/ 	.short	0x0000
        /*0052*/ 	.short	0x0000
        /*0054*/ 	.byte	0x00, 0xf5, 0x21, 0x00


	//----- nvinfo : EIATTR_SPARSE_MMA_MASK
	.align		4
.L_255:
        /*0058*/ 	.byte	0x03, 0x50
        /*005a*/ 	.short	0x0000


	//----- nvinfo : EIATTR_MAXREG_COUNT
	.align		4
        /*005c*/ 	.byte	0x03, 0x1b
        /*005e*/ 	.short	0x00ff


	//----- nvinfo : EIATTR_NUM_BARRIERS
	.align		4
        /*0060*/ 	.byte	0x02, 0x4c
        /*0062*/ 	.byte	0x01
	.zero		1


	//----- nvinfo : EIATTR_MERCURY_ISA_VERSION
	.align		4
        /*0064*/ 	.byte	0x03, 0x5f
        /*0066*/ 	.short	0x0101


	//----- nvinfo : EIATTR_VRC_CTA_INIT_COUNT
	.align		4
        /*0068*/ 	.byte	0x02, 0x4a
	.zero		1
	.zero		1


	//----- nvinfo : EIATTR_EXIT_INSTR_OFFSETS
	.align		4
        /*006c*/ 	.byte	0x04, 0x1c
        /*006e*/ 	.short	(.L_257 - .L_256)


	//   ....[0]....
.L_256:
        /*0070*/ 	.word	0x00002910


	//   ....[1]....
        /*0074*/ 	.word	0x00002f80


	//----- nvinfo : EIATTR_CRS_STACK_SIZE
	.align		4
.L_257:
        /*0078*/ 	.byte	0x04, 0x1e
        /*007a*/ 	.short	(.L_259 - .L_258)
.L_258:
        /*007c*/ 	.word	0x00000000


	//----- nvinfo : EIATTR_CBANK_PARAM_SIZE
	.align		4
.L_259:
        /*0080*/ 	.byte	0x03, 0x19
        /*0082*/ 	.short	0x0020


	//----- nvinfo : EIATTR_PARAM_CBANK
	.align		4
        /*0084*/ 	.byte	0x04, 0x0a
        /*0086*/ 	.short	(.L_261 - .L_260)
	.align		4
.L_260:
        /*0088*/ 	.word	index@(.nv.constant0._Z13Find_TrianglePjS_S_jj)
        /*008c*/ 	.short	0x0380
        /*008e*/ 	.short	0x0020


	//----- nvinfo : EIATTR_SW_WAR
	.align		4
.L_261:
        /*0090*/ 	.byte	0x04, 0x36
        /*0092*/ 	.short	(.L_263 - .L_262)
.L_262:
        /*0094*/ 	.word	0x00000008
.L_263:


//--------------------- .nv.callgraph             --------------------------
	.section	.nv.callgraph,"",@"SHT_CUDA_CALLGRAPH"
	.align	4
	.sectionentsize	8
	.align		4
        /*0000*/ 	.word	0x00000000
	.align		4
        /*0004*/ 	.word	0xffffffff
	.align		4
        /*0008*/ 	.word	0x00000000
	.align		4
        /*000c*/ 	.word	0xfffffffe
	.align		4
        /*0010*/ 	.word	0x00000000
	.align		4
        /*0014*/ 	.word	0xfffffffd
	.align		4
        /*0018*/ 	.word	0x00000000
	.align		4
        /*001c*/ 	.word	0xfffffffc


//--------------------- .nv.constant4             --------------------------
	.section	.nv.constant4,"a",@progbits
	.align	8
	.align		8
.nv.constant4:
        /*0000*/ 	.dword	_ZN34_INTERNAL_fa8fcdbb_4_k_cu_90d334d24cuda3std3__45__cpo5beginE
	.align		8
        /*0008*/ 	.dword	_ZN34_INTERNAL_fa8fcdbb_4_k_cu_90d334d24cuda3std3__45__cpo3endE
	.align		8
        /*0010*/ 	.dword	_ZN34_INTERNAL_fa8fcdbb_4_k_cu_90d334d24cuda3std3__45__cpo6cbeginE
	.align		8
        /*0018*/ 	.dword	_ZN34_INTERNAL_fa8fcdbb_4_k_cu_90d334d24cuda3std3__45__cpo4cendE
	.align		8
        /*0020*/ 	.dword	_ZN34_INTERNAL_fa8fcdbb_4_k_cu_90d334d24cuda3std3__45__cpo6rbeginE
	.align		8
        /*0028*/ 	.dword	_ZN34_INTERNAL_fa8fcdbb_4_k_cu_90d334d24cuda3std3__45__cpo4rendE
	.align		8
        /*0030*/ 	.dword	_ZN34_INTERNAL_fa8fcdbb_4_k_cu_90d334d24cuda3std3__45__cpo7crbeginE
	.align		8
        /*0038*/ 	.dword	_ZN34_INTERNAL_fa8fcdbb_4_k_cu_90d334d24cuda3std3__45__cpo5crendE
	.align		8
        /*0040*/ 	.dword	_ZN34_INTERNAL_fa8fcdbb_4_k_cu_90d334d24cuda3std3__436_GLOBAL__N__fa8fcdbb_4_k_cu_90d334d26ignoreE
	.align		8
        /*0048*/ 	.dword	_ZN34_INTERNAL_fa8fcdbb_4_k_cu_90d334d24cuda3std3__419piecewise_constructE
	.align		8
        /*0050*/ 	.dword	_ZN34_INTERNAL_fa8fcdbb_4_k_cu_90d334d24cuda3std3__48in_placeE
	.align		8
        /*0058*/ 	.dword	_ZN34_INTERNAL_fa8fcdbb_4_k_cu_90d334d24cuda3std3__420unreachable_sentinelE
	.align		8
        /*0060*/ 	.dword	_ZN34_INTERNAL_fa8fcdbb_4_k_cu_90d334d24cuda3std3__47nulloptE
	.align		8
        /*0068*/ 	.dword	_ZN34_INTERNAL_fa8fcdbb_4_k_cu_90d334d24cuda3std3__48unexpectE
	.align		8
        /*0070*/ 	.dword	_ZN34_INTERNAL_fa8fcdbb_4_k_cu_90d334d24cuda3std6ranges3__45__cpo4swapE
	.align		8
        /*0078*/ 	.dword	_ZN34_INTERNAL_fa8fcdbb_4_k_cu_90d334d24cuda3std6ranges3__45__cpo9iter_moveE
	.align		8
        /*0080*/ 	.dword	_ZN34_INTERNAL_fa8fcdbb_4_k_cu_90d334d24cuda3std6ranges3__45__cpo5beginE
	.align		8
        /*0088*/ 	.dword	_ZN34_INTERNAL_fa8fcdbb_4_k_cu_90d334d24cuda3std6ranges3__45__cpo3endE
	.align		8
        /*0090*/ 	.dword	_ZN34_INTERNAL_fa8fcdbb_4_k_cu_90d334d24cuda3std6ranges3__45__cpo6cbeginE
	.align		8
        /*0098*/ 	.dword	_ZN34_INTERNAL_fa8fcdbb_4_k_cu_90d334d24cuda3std6ranges3__45__cpo4cendE
	.align		8
        /*00a0*/ 	.dword	_ZN34_INTERNAL_fa8fcdbb_4_k_cu_90d334d24cuda3std6ranges3__45__cpo7advanceE
	.align		8
        /*00a8*/ 	.dword	_ZN34_INTERNAL_fa8fcdbb_4_k_cu_90d334d24cuda3std6ranges3__45__cpo9iter_swapE
	.align		8
        /*00b0*/ 	.dword	_ZN34_INTERNAL_fa8fcdbb_4_k_cu_90d334d24cuda3std6ranges3__45__cpo4nextE
	.align		8
        /*00b8*/ 	.dword	_ZN34_INTERNAL_fa8fcdbb_4_k_cu_90d334d24cuda3std6ranges3__45__cpo4prevE
	.align		8
        /*00c0*/ 	.dword	_ZN34_INTERNAL_fa8fcdbb_4_k_cu_90d334d24cuda3std6ranges3__45__cpo4dataE
	.align		8
        /*00c8*/ 	.dword	_ZN34_INTERNAL_fa8fcdbb_4_k_cu_90d334d24cuda3std6ranges3__45__cpo5cdataE
	.align		8
        /*00d0*/ 	.dword	_ZN34_INTERNAL_fa8fcdbb_4_k_cu_90d334d24cuda3std6ranges3__45__cpo4sizeE
	.align		8
        /*00d8*/ 	.dword	_ZN34_INTERNAL_fa8fcdbb_4_k_cu_90d334d24cuda3std6ranges3__45__cpo5ssizeE
	.align		8
        /*00e0*/ 	.dword	_ZN34_INTERNAL_fa8fcdbb_4_k_cu_90d334d24cuda3std6ranges3__45__cpo8distanceE
	.align		8
        /*00e8*/ 	.dword	_ZN34_INTERNAL_fa8fcdbb_4_k_cu_90d334d26thrust24THRUST_300001_SM_1000_NS6system6detail10sequential3seqE
	.align		8
        /*00f0*/ 	.dword	_ZN34_INTERNAL_fa8fcdbb_4_k_cu_90d334d26thrust24THRUST_300001_SM_1000_NS12placeholders2_1E
	.align		8
        /*00f8*/ 	.dword	_ZN34_INTERNAL_fa8fcdbb_4_k_cu_90d334d26thrust24THRUST_300001_SM_1000_NS12placeholders2_2E
	.align		8
        /*0100*/ 	.dword	_ZN34_INTERNAL_fa8fcdbb_4_k_cu_90d334d26thrust24THRUST_300001_SM_1000_NS12placeholders2_3E
	.align		8
        /*0108*/ 	.dword	_ZN34_INTERNAL_fa8fcdbb_4_k_cu_90d334d26thrust24THRUST_300001_SM_1000_NS12placeholders2_4E
	.align		8
        /*0110*/ 	.dword	_ZN34_INTERNAL_fa8fcdbb_4_k_cu_90d334d26thrust24THRUST_300001_SM_1000_NS12placeholders2_5E
	.align		8
        /*0118*/ 	.dword	_ZN34_INTERNAL_fa8fcdbb_4_k_cu_90d334d26thrust24THRUST_300001_SM_1000_NS12placeholders2_6E
	.align		8
        /*0120*/ 	.dword	_ZN34_INTERNAL_fa8fcdbb_4_k_cu_90d334d26thrust24THRUST_300001_SM_1000_NS12placeholders2_7E
	.align		8
        /*0128*/ 	.dword	_ZN34_INTERNAL_fa8fcdbb_4_k_cu_90d334d26thrust24THRUST_300001_SM_1000_NS12placeholders2_8E
	.align		8
        /*0130*/ 	.dword	_ZN34_INTERNAL_fa8fcdbb_4_k_cu_90d334d26thrust24THRUST_300001_SM_1000_NS12placeholders2_9E
	.align		8
        /*0138*/ 	.dword	_ZN34_INTERNAL_fa8fcdbb_4_k_cu_90d334d26thrust24THRUST_300001_SM_1000_NS12placeholders3_10E


//--------------------- .text._ZN3cub18CUB_300001_SM_10006detail6reduce28DeviceReduceSingleTileKernelINS2_10policy_hubIjjN4cuda3std3__44plusIvEEE10Policy1000EPjSC_iS9_jjNS7_10__identityEEEvT0_T1_T2_T3_T4_T6_ --------------------------
	.section	.text._ZN3cub18CUB_300001_SM_10006detail6reduce28DeviceReduceSingleTileKernelINS2_10policy_hubIjjN4cuda3std3__44plusIvEEE10Policy1000EPjSC_iS9_jjNS7_10__identityEEEvT0_T1_T2_T3_T4_T6_,"ax",@progbits
	.align	128
        .global         _ZN3cub18CUB_300001_SM_10006detail6reduce28DeviceReduceSingleTileKernelINS2_10policy_hubIjjN4cuda3std3__44plusIvEEE10Policy1000EPjSC_iS9_jjNS7_10__identityEEEvT0_T1_T2_T3_T4_T6_
        .type           _ZN3cub18CUB_300001_SM_10006detail6reduce28DeviceReduceSingleTileKernelINS2_10policy_hubIjjN4cuda3std3__44plusIvEEE10Policy1000EPjSC_iS9_jjNS7_10__identityEEEvT0_T1_T2_T3_T4_T6_,@function
        .size           _ZN3cub18CUB_300001_SM_10006detail6reduce28DeviceReduceSingleTileKernelINS2_10policy_hubIjjN4cuda3std3__44plusIvEEE10Policy1000EPjSC_iS9_jjNS7_10__identityEEEvT0_T1_T2_T3_T4_T6_,(.L_x_320 - _ZN3cub18CUB_300001_SM_10006detail6reduce28DeviceReduceSingleTileKernelINS2_10policy_hubIjjN4cuda3std3__44plusIvEEE10Policy1000EPjSC_iS9_jjNS7_10__identityEEEvT0_T1_T2_T3_T4_T6_)
        .other          _ZN3cub18CUB_300001_SM_10006detail6reduce28DeviceReduceSingleTileKernelINS2_10policy_hubIjjN4cuda3std3__44plusIvEEE10Policy1000EPjSC_iS9_jjNS7_10__identityEEEvT0_T1_T2_T3_T4_T6_,@"STO_CUDA_ENTRY STV_DEFAULT"
_ZN3cub18CUB_300001_SM_10006detail6reduce28DeviceReduceSingleTileKernelINS2_10policy_hubIjjN4cuda3std3__44plusIvEEE10Policy1000EPjSC_iS9_jjNS7_10__identityEEEvT0_T1_T2_T3_T4_T6_:
.text._ZN3cub18CUB_300001_SM_10006detail6reduce28DeviceReduceSingleTileKernelINS2_10policy_hubIjjN4cuda3std3__44plusIvEEE10Policy1000EPjSC_iS9_jjNS7_10__identityEEEvT0_T1_T2_T3_T4_T6_:
[----:B------:R-:W-:Y:S01]  /*0000*/  LDC R1, c[0x0][0x37c] ;  /* 0x0000df00ff017b82 */ /* 0x000fe20000000800 */
[----:B------:R-:W0:Y:S01]  /*0010*/  LDCU UR4, c[0x0][0x390] ;  /* 0x00007200ff0477ac */ /* 0x000e220008000800 */
[----:B------:R-:W1:Y:S01]  /*0020*/  LDCU.64 UR6, c[0x0][0x358] ;  /* 0x00006b00ff0677ac */ /* 0x000e620008000a00 */
[----:B0-----:R-:W-:-:S05]  /*0030*/  IMAD.U32 R20, RZ, RZ, UR4 ;  /* 0x00000004ff147e24 */ /* 0x001fca000f8e00ff */
[----:B------:R-:W-:-:S13]  /*0040*/  ISETP.NE.AND P0, PT, R20, RZ, PT ;  /* 0x000000ff1400720c */ /* 0x000fda0003f05270 */
[----:B-1----:R-:W-:Y:S05]  /*0050*/  @P0 BRA `(.L_x_0) ;  /* 0x00000000001c0947 */ /* 0x002fea0003800000 */
[----:B------:R-:W0:Y:S02]  /*0060*/  S2R R0, SR_TID.X ;  /* 0x0000000000007919 */ /* 0x000e240000002100 */
[----:B0-----:R-:W-:-:S13]  /*0070*/  ISETP.NE.AND P0, PT, R0, RZ, PT ;  /* 0x000000ff0000720c */ /* 0x001fda0003f05270 */
[----:B------:R-:W-:Y:S05]  /*0080*/  @P0 EXIT ;  /* 0x000000000000094d */ /* 0x000fea0003800000 */
[----:B------:R-:W0:Y:S08]  /*0090*/  LDC R5, c[0x0][0x398] ;  /* 0x0000e600ff057b82 */ /* 0x000e300000000800 */
[----:B------:R-:W0:Y:S02]  /*00a0*/  LDC.64 R2, c[0x0][0x388] ;  /* 0x0000e200ff027b82 */ /* 0x000e240000000a00 */
[----:B0-----:R-:W-:Y:S01]  /*00b0*/  STG.E desc[UR6][R2.64], R5 ;  /* 0x0000000502007986 */ /* 0x001fe2000c101906 */
[----:B------:R-:W-:Y:S05]  /*00c0*/  EXIT ;  /* 0x000000000000794d */ /* 0x000fea0003800000 */
.L_x_0:
[----:B------:R-:W0:Y:S01]  /*00d0*/  LDCU UR4, c[0x0][0x380] ;  /* 0x00007000ff0477ac */ /* 0x000e220008000800 */
[----:B------:R-:W-:Y:S01]  /*00e0*/  BSSY.RECONVERGENT B0, `(.L_x_1) ;  /* 0x0000321000007945 */ /* 0x000fe20003800200 */
[----:B0-----:R-:W-:-:S09]  /*00f0*/  ULOP3.LUT UP0, URZ, UR4, 0xf, URZ, 0xc0, !UPT ;  /* 0x0000000f04ff7892 */ /* 0x001fd2000f80c0ff */
[----:B------:R-:W-:Y:S05]  /*0100*/  BRA.U UP0, `(.L_x_2) ;  /* 0x0000001900107547 */ /* 0x000fea000b800000 */
[----:B------:R-:W-:-:S13]  /*0110*/  ISETP.GT.AND P0, PT, R20, 0xfff, PT ;  /* 0x00000fff1400780c */ /* 0x000fda0003f04270 */
[----:B------:R-:W-:Y:S05]  /*0120*/  @P0 BRA `(.L_x_3) ;  /* 0x0000000c000c0947 */ /* 0x000fea0003800000 */
[----:B------:R-:W0:Y:S01]  /*0130*/  S2R R9, SR_TID.X ;  /* 0x0000000000097919 */ /* 0x000e220000002100 */
[----:B------:R-:W-:Y:S01]  /*0140*/  BSSY.RECONVERGENT B1, `(.L_x_4) ;  /* 0x0000009000017945 */ /* 0x000fe20003800200 */
[----:B------:R-:W-:Y:S01]  /*0150*/  IMAD.MOV.U32 R0, RZ, RZ, RZ ;  /* 0x000000ffff007224 */ /* 0x000fe200078e00ff */
[----:B0-----:R-:W-:Y:S01]  /*0160*/  ISETP.GE.AND P0, PT, R9, R20, PT ;  /* 0x000000140900720c */ /* 0x001fe20003f06270 */
[----:B------:R-:W-:-:S12]  /*0170*/  IMAD.MOV.U32 R11, RZ, RZ, R9 ;  /* 0x000000ffff0b7224 */ /* 0x000fd800078e0009 */
[----:B------:R-:W-:Y:S05]  /*0180*/  @P0 BRA `(.L_x_5) ;  /* 0x0000000000100947 */ /* 0x000fea0003800000 */
[----:B------:R-:W0:Y:S02]  /*0190*/  LDC.64 R2, c[0x0][0x380] ;  /* 0x0000e000ff027b82 */ /* 0x000e240000000a00 */
[----:B0-----:R-:W-:-:S05]  /*01a0*/  IMAD.WIDE.U32 R2, R9, 0x4, R2 ;  /* 0x0000000409027825 */ /* 0x001fca00078e0002 */
[----:B------:R0:W5:Y:S01]  /*01b0*/  LDG.E.CONSTANT R0, desc[UR6][R2.64] ;  /* 0x0000000602007981 */ /* 0x000162000c1e9900 */
[----:B------:R-:W-:-:S07]  /*01c0*/  VIADD R11, R9, 0x100 ;  /* 0x00000100090b7836 */ /* 0x000fce0000000000 */
.L_x_5:
[----:B------:R-:W-:Y:S05]  /*01d0*/  BSYNC.RECONVERGENT B1 ;  /* 0x0000000000017941 */ /* 0x000fea0003800200 */
.L_x_4:
[----:B------:R-:W-:Y:S01]  /*01e0*/  ISETP.GE.AND P0, PT, R11, R20, PT ;  /* 0x000000140b00720c */ /* 0x000fe20003f06270 */
[----:B------:R-:W-:-:S12]  /*01f0*/  BSSY.RECONVERGENT B1, `(.L_x_6) ;  /* 0x0000066000017945 */ /* 0x000fd80003800200 */
[----:B------:R-:W-:Y:S05]  /*0200*/  @P0 BRA `(.L_x_7) ;  /* 0x0000000400900947 */ /* 0x000fea0003800000 */
[----:B0-----:R-:W-:Y:S01]  /*0210*/  LOP3.LUT R3, RZ, R11, RZ, 0x33, !PT ;  /* 0x0000000bff037212 */ /* 0x001fe200078e33ff */
[----:B------:R-:W-:Y:S04]  /*0220*/  BSSY.RECONVERGENT B2, `(.L_x_8) ;  /* 0x0000015000027945 */ /* 0x000fe80003800200 */
[----:B------:R-:W-:-:S05]  /*0230*/  IMAD.IADD R4, R3, 0x1, R20 ;  /* 0x0000000103047824 */ /* 0x000fca00078e0214 */
[C---:B------:R-:W-:Y:S02]  /*0240*/  LOP3.LUT R2, R4.reuse, 0x300, RZ, 0xc0, !PT ;  /* 0x0000030004027812 */ /* 0x040fe400078ec0ff */
[----:B------:R-:W-:Y:S02]  /*0250*/  ISETP.GE.U32.AND P1, PT, R4, 0x300, PT ;  /* 0x000003000400780c */ /* 0x000fe40003f26070 */
[----:B------:R-:W-:-:S13]  /*0260*/  ISETP.NE.AND P0, PT, R2, 0x300, PT ;  /* 0x000003000200780c */ /* 0x000fda0003f05270 */
[----:B------:R-:W-:Y:S05]  /*0270*/  @!P0 BRA `(.L_x_9) ;  /* 0x00000000003c8947 */ /* 0x000fea0003800000 */
[----:B------:R-:W0:Y:S01]  /*0280*/  LDC.64 R2, c[0x0][0x380] ;  /* 0x0000e000ff027b82 */ /* 0x000e220000000a00 */
[----:B------:R-:W-:-:S04]  /*0290*/  LEA.HI R4, R4, 0x1, RZ, 0x18 ;  /* 0x0000000104047811 */ /* 0x000fc800078fc0ff */
[----:B------:R-:W-:-:S05]  /*02a0*/  LOP3.LUT R4, R4, 0x3, RZ, 0xc0, !PT ;  /* 0x0000000304047812 */ /* 0x000fca00078ec0ff */
[----:B------:R-:W-:Y:S02]  /*02b0*/  IMAD.MOV R4, RZ, RZ, -R4 ;  /* 0x000000ffff047224 */ /* 0x000fe400078e0a04 */
[----:B0-----:R-:W-:-:S04]  /*02c0*/  IMAD.WIDE.U32 R2, R11, 0x4, R2 ;  /* 0x000000040b027825 */ /* 0x001fc800078e0002 */
[----:B------:R-:W-:-:S07]  /*02d0*/  IMAD.MOV.U32 R5, RZ, RZ, R3 ;  /* 0x000000ffff057224 */ /* 0x000fce00078e0003 */
.L_x_10:
[----:B------:R-:W-:-:S06]  /*02e0*/  IMAD.MOV.U32 R3, RZ, RZ, R5 ;  /* 0x000000ffff037224 */ /* 0x000fcc00078e0005 */
[----:B------:R0:W2:Y:S01]  /*02f0*/  LDG.E.CONSTANT R3, desc[UR6][R2.64] ;  /* 0x0000000602037981 */ /* 0x0000a2000c1e9900 */
[----:B------:R-:W-:Y:S02]  /*0300*/  VIADD R4, R4, 0x1 ;  /* 0x0000000104047836 */ /* 0x000fe40000000000 */
[----:B------:R-:W-:-:S03]  /*0310*/  VIADD R11, R11, 0x100 ;  /* 0x000001000b0b7836 */ /* 0x000fc60000000000 */
[----:B------:R-:W-:Y:S02]  /*0320*/  ISETP.NE.AND P0, PT, R4, RZ, PT ;  /* 0x000000ff0400720c */ /* 0x000fe40003f05270 */
[----:B0-----:R-:W-:-:S05]  /*0330*/  IADD3 R2, P2, PT, R2, 0x400, RZ ;  /* 0x0000040002027810 */ /* 0x001fca0007f5e0ff */
[----:B------:R-:W-:Y:S02]  /*0340*/  IMAD.X R5, RZ, RZ, R5, P2 ;  /* 0x000000ffff057224 */ /* 0x000fe400010e0605 */
[----:B--2--5:R-:W-:-:S04]  /*0350*/  IMAD.IADD R0, R3, 0x1, R0 ;  /* 0x0000000103007824 */ /* 0x024fc800078e0200 */
[----:B------:R-:W-:Y:S05]  /*0360*/  @P0 BRA `(.L_x_10) ;  /* 0xfffffffc00dc0947 */ /* 0x000fea000383ffff */
.L_x_9:
[----:B------:R-:W-:Y:S05]  /*0370*/  BSYNC.RECONVERGENT B2 ;  /* 0x0000000000027941 */ /* 0x000fea0003800200 */
.L_x_8:
[----:B------:R-:W-:Y:S05]  /*0380*/  @!P1 BRA `(.L_x_7) ;  /* 0x0000000400309947 */ /* 0x000fea0003800000 */
[----:B------:R-:W-:Y:S01]  /*0390*/  IMAD.IADD R2, R20, 0x1, -R11 ;  /* 0x0000000114027824 */ /* 0x000fe200078e0a0b */
[----:B------:R-:W-:Y:S01]  /*03a0*/  BSSY.RECONVERGENT B2, `(.L_x_11) ;  /* 0x0000029000027945 */ /* 0x000fe20003800200 */
[----:B------:R-:W-:-:S03]  /*03b0*/  PLOP3.LUT P0, PT, PT, PT, PT, 0x80, 0x8 ;  /* 0x000000000008781c */ /* 0x000fc60003f0f070 */
[----:B------:R-:W-:-:S13]  /*03c0*/  ISETP.GT.AND P1, PT, R2, 0xc00, PT ;  /* 0x00000c000200780c */ /* 0x000fda0003f24270 */
[----:B------:R-:W-:Y:S05]  /*03d0*/  @!P1 BRA `(.L_x_12) ;  /* 0x0000000000949947 */ /* 0x000fea0003800000 */
[----:B------:R-:W-:Y:S01]  /*03e0*/  PLOP3.LUT P0, PT, PT, PT, PT, 0x8, 0x80 ;  /* 0x000000000080781c */ /* 0x000fe20003f0e170 */
[----:B------:R-:W-:-:S12]  /*03f0*/  VIADD R8, R20, 0xfffff400 ;  /* 0xfffff40014087836 */ /* 0x000fd80000000000 */
.L_x_13:
[----:B------:R-:W0:Y:S01]  /*0400*/  LDC.64 R4, c[0x0][0x380] ;  /* 0x0000e000ff047b82 */ /* 0x000e220000000a00 */
[C---:B------:R-:W-:Y:S02]  /*0410*/  VIADD R7, R11.reuse, 0x400 ;  /* 0x000004000b077836 */ /* 0x040fe40000000000 */
[C---:B------:R-:W-:Y:S02]  /*0420*/  VIADD R3, R11.reuse, 0x800 ;  /* 0x000008000b037836 */ /* 0x040fe40000000000 */
[----:B0-----:R-:W-:-:S05]  /*0430*/  IMAD.WIDE R22, R11, 0x4, R4 ;  /* 0x000000040b167825 */ /* 0x001fca00078e0204 */
[----:B------:R-:W2:Y:S01]  /*0440*/  LDG.E.CONSTANT R13, desc[UR6][R22.64] ;  /* 0x00000006160d7981 */ /* 0x000ea2000c1e9900 */
[----:B------:R-:W-:-:S03]  /*0450*/  IMAD.WIDE R6, R7, 0x4, R4 ;  /* 0x0000000407067825 */ /* 0x000fc600078e0204 */
[----:B------:R-:W2:Y:S04]  /*0460*/  LDG.E.CONSTANT R10, desc[UR6][R22.64+0x400] ;  /* 0x00040006160a7981 */ /* 0x000ea8000c1e9900 */
[----:B------:R-:W3:Y:S04]  /*0470*/  LDG.E.CONSTANT R12, desc[UR6][R22.64+0x800] ;  /* 0x00080006160c7981 */ /* 0x000ee8000c1e9900 */
[----:B------:R-:W3:Y:S01]  /*0480*/  LDG.E.CONSTANT R19, desc[UR6][R22.64+0xc00] ;  /* 0x000c000616137981 */ /* 0x000ee2000c1e9900 */
[----:B------:R-:W-:-:S03]  /*0490*/  IMAD.WIDE R2, R3, 0x4, R4 ;  /* 0x0000000403027825 */ /* 0x000fc600078e0204 */
[----:B------:R-:W4:Y:S04]  /*04a0*/  LDG.E.CONSTANT R16, desc[UR6][R6.64] ;  /* 0x0000000606107981 */ /* 0x000f28000c1e9900 */
[----:B------:R-:W4:Y:S01]  /*04b0*/  LDG.E.CONSTANT R15, desc[UR6][R6.64+0x400] ;  /* 0x00040006060f7981 */ /* 0x000f22000c1e9900 */
[----:B------:R-:W-:-:S03]  /*04c0*/  VIADD R25, R11, 0xc00 ;  /* 0x00000c000b197836 */ /* 0x000fc60000000000 */
[----:B------:R-:W4:Y:S04]  /*04d0*/  LDG.E.CONSTANT R14, desc[UR6][R6.64+0x800] ;  /* 0x00080006060e7981 */ /* 0x000f28000c1e9900 */
[----:B------:R-:W4:Y:S01]  /*04e0*/  LDG.E.CONSTANT R21, desc[UR6][R6.64+0xc00] ;  /* 0x000c000606157981 */ /* 0x000f22000c1e9900 */
[----:B------:R-:W-:-:S03]  /*04f0*/  IMAD.WIDE R4, R25, 0x4, R4 ;  /* 0x0000000419047825 */ /* 0x000fc600078e0204 */
[----:B------:R-:W4:Y:S04]  /*0500*/  LDG.E.CONSTANT R18, desc[UR6][R2.64] ;  /* 0x0000000602127981 */ /* 0x000f28000c1e9900 */
[----:B------:R-:W4:Y:S04]  /*0510*/  LDG.E.CONSTANT R17, desc[UR6][R2.64+0x400] ;  /* 0x0004000602117981 */ /* 0x000f28000c1e9900 */
[----:B------:R-:W4:Y:S04]  /*0520*/  LDG.E.CONSTANT R23, desc[UR6][R2.64+0x800] ;  /* 0x0008000602177981 */ /* 0x000f28000c1e9900 */
[----:B------:R-:W4:Y:S04]  /*0530*/  LDG.E.CONSTANT R24, desc[UR6][R2.64+0xc00] ;  /* 0x000c000602187981 */ /* 0x000f28000c1e9900 */
[----:B------:R-:W4:Y:S04]  /*0540*/  LDG.E.CONSTANT R25, desc[UR6][R4.64] ;  /* 0x0000000604197981 */ /* 0x000f28000c1e9900 */
[----:B------:R-:W4:Y:S04]  /*0550*/  LDG.E.CONSTANT R26, desc[UR6][R4.64+0x400] ;  /* 0x00040006041a7981 */ /* 0x000f28000c1e9900 */
[----:B------:R-:W4:Y:S04]  /*0560*/  LDG.E.CONSTANT R22, desc[UR6][R4.64+0x800] ;  /* 0x0008000604167981 */ /* 0x000f28000c1e9900 */
[----:B------:R-:W4:Y:S01]  /*0570*/  LDG.E.CONSTANT R27, desc[UR6][R4.64+0xc00] ;  /* 0x000c0006041b7981 */ /* 0x000f22000c1e9900 */
[----:B------:R-:W-:-:S05]  /*0580*/  VIADD R11, R11, 0x1000 ;  /* 0x000010000b0b7836 */ /* 0x000fca0000000000 */
[----:B------:R-:W-:Y:S02]  /*0590*/  ISETP.GE.AND P1, PT, R11, R8, PT ;  /* 0x000000080b00720c */ /* 0x000fe40003f26270 */
[----:B--2--5:R-:W-:-:S04]  /*05a0*/  IADD3 R10, PT, PT, R10, R13, R0 ;  /* 0x0000000d0a0a7210 */ /* 0x024fc80007ffe000 */
[----:B---3--:R-:W-:-:S04]  /*05b0*/  IADD3 R10, PT, PT, R19, R12, R10 ;  /* 0x0000000c130a7210 */ /* 0x008fc80007ffe00a */
[----:B----4-:R-:W-:-:S04]  /*05c0*/  IADD3 R10, PT, PT, R15, R16, R10 ;  /* 0x000000100f0a7210 */ /* 0x010fc80007ffe00a */
[----:B------:R-:W-:-:S04]  /*05d0*/  IADD3 R10, PT, PT, R21, R14, R10 ;  /* 0x0000000e150a7210 */ /* 0x000fc80007ffe00a */
[----:B------:R-:W-:-:S04]  /*05e0*/  IADD3 R10, PT, PT, R17, R18, R10 ;  /* 0x00000012110a7210 */ /* 0x000fc80007ffe00a */
[----:B------:R-:W-:-:S04]  /*05f0*/  IADD3 R10, PT, PT, R24, R23, R10 ;  /* 0x00000017180a7210 */ /* 0x000fc80007ffe00a */
[----:B------:R-:W-:-:S04]  /*0600*/  IADD3 R25, PT, PT, R26, R25, R10 ;  /* 0x000000191a197210 */ /* 0x000fc80007ffe00a */
[----:B------:R-:W-:Y:S01]  /*0610*/  IADD3 R0, PT, PT, R27, R22, R25 ;  /* 0x000000161b007210 */ /* 0x000fe20007ffe019 */
[----:B------:R-:W-:Y:S06]  /*0620*/  @!P1 BRA `(.L_x_13) ;  /* 0xfffffffc00749947 */ /* 0x000fec000383ffff */
.L_x_12:
[----:B------:R-:W-:Y:S05]  /*0630*/  BSYNC.RECONVERGENT B2 ;  /* 0x0000000000027941 */ /* 0x000fea0003800200 */
.L_x_11:
[----:B------:R-:W-:Y:S01]  /*0640*/  IMAD.IADD R2, R20, 0x1, -R11 ;  /* 0x0000000114027824 */ /* 0x000fe200078e0a0b */
[----:B------:R-:W-:Y:S04]  /*0650*/  BSSY.RECONVERGENT B2, `(.L_x_14) ;  /* 0x0000015000027945 */ /* 0x000fe80003800200 */
[----:B------:R-:W-:-:S13]  /*0660*/  ISETP.GT.AND P1, PT, R2, 0x400, PT ;  /* 0x000004000200780c */ /* 0x000fda0003f24270 */
[----:B------:R-:W-:Y:S05]  /*0670*/  @!P1 BRA `(.L_x_15) ;  /* 0x0000000000489947 */ /* 0x000fea0003800000 */
[----:B------:R-:W0:Y:S01]  /*0680*/  LDC.64 R4, c[0x0][0x380] ;  /* 0x0000e000ff047b82 */ /* 0x000e220000000a00 */
[C---:B------:R-:W-:Y:S02]  /*0690*/  VIADD R13, R11.reuse, 0x400 ;  /* 0x000004000b0d7836 */ /* 0x040fe40000000000 */
[----:B0-----:R-:W-:-:S05]  /*06a0*/  IMAD.WIDE R2, R11, 0x4, R4 ;  /* 0x000000040b027825 */ /* 0x001fca00078e0204 */
[----:B------:R-:W2:Y:S01]  /*06b0*/  LDG.E.CONSTANT R7, desc[UR6][R2.64] ;  /* 0x0000000602077981 */ /* 0x000ea2000c1e9900 */
[----:B------:R-:W-:-:S03]  /*06c0*/  IMAD.WIDE R4, R13, 0x4, R4 ;  /* 0x000000040d047825 */ /* 0x000fc600078e0204 */
[----:B------:R-:W2:Y:S04]  /*06d0*/  LDG.E.CONSTANT R6, desc[UR6][R2.64+0x400] ;  /* 0x0004000602067981 */ /* 0x000ea8000c1e9900 */
[----:B------:R-:W3:Y:S04]  /*06e0*/  LDG.E.CONSTANT R13, desc[UR6][R2.64+0x800] ;  /* 0x00080006020d7981 */ /* 0x000ee8000c1e9900 */
[----:B------:R-:W3:Y:S04]  /*06f0*/  LDG.E.CONSTANT R8, desc[UR6][R2.64+0xc00] ;  /* 0x000c000602087981 */ /* 0x000ee8000c1e9900 */
[----:B------:R-:W4:Y:S04]  /*0700*/  LDG.E.CONSTANT R15, desc[UR6][R4.64] ;  /* 0x00000006040f7981 */ /* 0x000f28000c1e9900 */
[----:B------:R-:W4:Y:S04]  /*0710*/  LDG.E.CONSTANT R10, desc[UR6][R4.64+0x400] ;  /* 0x00040006040a7981 */ /* 0x000f28000c1e9900 */
[----:B------:R-:W4:Y:S04]  /*0720*/  LDG.E.CONSTANT R17, desc[UR6][R4.64+0x800] ;  /* 0x0008000604117981 */ /* 0x000f28000c1e9900 */
[----:B------:R-:W4:Y:S01]  /*0730*/  LDG.E.CONSTANT R12, desc[UR6][R4.64+0xc00] ;  /* 0x000c0006040c7981 */ /* 0x000f22000c1e9900 */
[----:B------:R-:W-:Y:S01]  /*0740*/  PLOP3.LUT P0, PT, PT, PT, PT, 0x8, 0x80 ;  /* 0x000000000080781c */ /* 0x000fe20003f0e170 */
[----:B------:R-:W-:Y:S01]  /*0750*/  VIADD R11, R11, 0x800 ;  /* 0x000008000b0b7836 */ /* 0x000fe20000000000 */
[----:B--2--5:R-:W-:-:S04]  /*0760*/  IADD3 R6, PT, PT, R6, R7, R0 ;  /* 0x0000000706067210 */ /* 0x024fc80007ffe000 */
[----:B---3--:R-:W-:-:S04]  /*0770*/  IADD3 R6, PT, PT, R8, R13, R6 ;  /* 0x0000000d08067210 */ /* 0x008fc80007ffe006 */
[----:B----4-:R-:W-:-:S04]  /*0780*/  IADD3 R6, PT, PT, R10, R15, R6 ;  /* 0x0000000f0a067210 */ /* 0x010fc80007ffe006 */
[----:B------:R-:W-:-:S07]  /*0790*/  IADD3 R0, PT, PT, R12, R17, R6 ;  /* 0x000000110c007210 */ /* 0x000fce0007ffe006 */
.L_x_15:
[----:B------:R-:W-:Y:S05]  /*07a0*/  BSYNC.RECONVERGENT B2 ;  /* 0x0000000000027941 */ /* 0x000fea0003800200 */
.L_x_14:
[----:B------:R-:W-:-:S13]  /*07b0*/  ISETP.LT.OR P0, PT, R11, R20, P0 ;  /* 0x000000140b00720c */ /* 0x000fda0000701670 */
[----:B------:R-:W-:Y:S05]  /*07c0*/  @!P0 BRA `(.L_x_7) ;  /* 0x0000000000208947 */ /* 0x000fea0003800000 */
[----:B------:R-:W0:Y:S02]  /*07d0*/  LDC.64 R2, c[0x0][0x380] ;  /* 0x0000e000ff027b82 */ /* 0x000e240000000a00 */
[----:B0-----:R-:W-:-:S05]  /*07e0*/  IMAD.WIDE R2, R11, 0x4, R2 ;  /* 0x000000040b027825 */ /* 0x001fca00078e0202 */
[----:B------:R-:W2:Y:S04]  /*07f0*/  LDG.E.CONSTANT R5, desc[UR6][R2.64] ;  /* 0x0000000602057981 */ /* 0x000ea8000c1e9900 */
[----:B------:R-:W2:Y:S04]  /*0800*/  LDG.E.CONSTANT R4, desc[UR6][R2.64+0x400] ;  /* 0x0004000602047981 */ /* 0x000ea8000c1e9900 */
[----:B------:R-:W3:Y:S04]  /*0810*/  LDG.E.CONSTANT R7, desc[UR6][R2.64+0x800] ;  /* 0x0008000602077981 */ /* 0x000ee8000c1e9900 */
[----:B------:R-:W3:Y:S01]  /*0820*/  LDG.E.CONSTANT R6, desc[UR6][R2.64+0xc00] ;  /* 0x000c000602067981 */ /* 0x000ee2000c1e9900 */
[----:B--2--5:R-:W-:-:S04]  /*0830*/  IADD3 R0, PT, PT, R4, R5, R0 ;  /* 0x0000000504007210 */ /* 0x024fc80007ffe000 */
[----:B---3--:R-:W-:-:S07]  /*0840*/  IADD3 R0, PT, PT, R6, R7, R0 ;  /* 0x0000000706007210 */ /* 0x008fce0007ffe000 */
.L_x_7:
[----:B------:R-:W-:Y:S05]  /*0850*/  BSYNC.RECONVERGENT B1 ;  /* 0x0000000000017941 */ /* 0x000fea0003800200 */
.L_x_6:
[----:B------:R-:W-:-:S13]  /*0860*/  ISETP.GE.AND P0, PT, R20, 0x100, PT ;  /* 0x000001001400780c */ /* 0x000fda0003f06270 */
[----:B------:R-:W-:Y:S05]  /*0870*/  @!P0 BRA `(.L_x_16) ;  /* 0x0000000000648947 */ /* 0x000fea0003800000 */
[----:B0-----:R-:W0:Y:S01]  /*0880*/  S2R R2, SR_LANEID ;  /* 0x0000000000027919 */ /* 0x001e220000000000 */
[----:B-----5:R-:W1:Y:S01]  /*0890*/  REDUX.SUM UR4, R0 ;  /* 0x00000000000473c4 */ /* 0x020e62000000c000 */
[----:B0-----:R-:W-:-:S13]  /*08a0*/  ISETP.NE.AND P0, PT, R2, RZ, PT ;  /* 0x000000ff0200720c */ /* 0x001fda0003f05270 */
[----:B------:R-:W0:Y:S01]  /*08b0*/  @!P0 S2R R4, SR_CgaCtaId ;  /* 0x0000000000048919 */ /* 0x000e220000008800 */
[----:B------:R-:W-:Y:S02]  /*08c0*/  @!P0 MOV R3, 0x400 ;  /* 0x0000040000038802 */ /* 0x000fe40000000f00 */
[----:B------:R-:W-:-:S04]  /*08d0*/  @!P0 SHF.R.U32.HI R2, RZ, 0x3, R9 ;  /* 0x00000003ff028819 */ /* 0x000fc80000011609 */
[----:B------:R-:W-:Y:S02]  /*08e0*/  @!P0 LOP3.LUT R2, R2, 0x7c, RZ, 0xc0, !PT ;  /* 0x0000007c02028812 */ /* 0x000fe400078ec0ff */
[----:B0-----:R-:W-:Y:S01]  /*08f0*/  @!P0 LEA R5, R4, R3, 0x18 ;  /* 0x0000000304058211 */ /* 0x001fe200078ec0ff */
[----:B-1----:R-:W-:-:S04]  /*0900*/  IMAD.U32 R3, RZ, RZ, UR4 ;  /* 0x00000004ff037e24 */ /* 0x002fc8000f8e00ff */
[----:B------:R-:W-:-:S05]  /*0910*/  @!P0 IMAD.IADD R2, R2, 0x1, R5 ;  /* 0x0000000102028824 */ /* 0x000fca00078e0205 */
[----:B------:R2:W-:Y:S01]  /*0920*/  @!P0 STS [R2+0x8], R3 ;  /* 0x0000080302008388 */ /* 0x0005e20000000800 */
[----:B------:R-:W-:Y:S01]  /*0930*/  BAR.SYNC.DEFER_BLOCKING 0x0 ;  /* 0x0000000000007b1d */ /* 0x000fe20000010000 */
[----:B------:R-:W-:-:S13]  /*0940*/  ISETP.NE.AND P0, PT, R9, RZ, PT ;  /* 0x000000ff0900720c */ /* 0x000fda0003f05270 */
[----:B--2---:R-:W-:Y:S05]  /*0950*/  @P0 BRA `(.L_x_17) ;  /* 0x0000002800640947 */ /* 0x004fea0003800000 */
[----:B------:R-:W0:Y:S01]  /*0960*/  S2UR UR5, SR_CgaCtaId ;  /* 0x00000000000579c3 */ /* 0x000e220000008800 */
[----:B------:R-:W-:Y:S02]  /*0970*/  UMOV UR4, 0x400 ;  /* 0x0000040000047882 */ /* 0x000fe40000000000 */
[----:B0-----:R-:W-:-:S09]  /*0980*/  ULEA UR4, UR5, UR4, 0x18 ;  /* 0x0000000405047291 */ /* 0x001fd2000f8ec0ff */
[----:B------:R-:W-:Y:S04]  /*0990*/  LDS R0, [UR4+0xc] ;  /* 0x00000c04ff007984 */ /* 0x000fe80008000800 */
[----:B------:R-:W0:Y:S04]  /*09a0*/  LDS.128 R4, [UR4+0x10] ;  /* 0x00001004ff047984 */ /* 0x000e280008000c00 */
[----:B------:R-:W1:Y:S01]  /*09b0*/  LDS.64 R8, [UR4+0x20] ;  /* 0x00002004ff087984 */ /* 0x000e620008000a00 */
[----:B0-----:R-:W-:-:S04]  /*09c0*/  IADD3 R0, PT, PT, R4, R0, R3 ;  /* 0x0000000004007210 */ /* 0x001fc80007ffe003 */
[----:B------:R-:W-:-:S04]  /*09d0*/  IADD3 R0, PT, PT, R6, R0, R5 ;  /* 0x0000000006007210 */ /* 0x000fc80007ffe005 */
[----:B-1----:R-:W-:-:S05]  /*09e0*/  IADD3 R0, PT, PT, R8, R0, R7 ;  /* 0x0000000008007210 */ /* 0x002fca0007ffe007 */
[----:B------:R-:W-:Y:S01]  /*09f0*/  IMAD.IADD R3, R0, 0x1, R9 ;  /* 0x0000000100037824 */ /* 0x000fe200078e0209 */
[----:B------:R-:W-:Y:S06]  /*0a00*/  BRA `(.L_x_17) ;  /* 0x0000002800387947 */ /* 0x000fec0003800000 */
.L_x_16:
[----:B0-----:R-:W-:-:S04]  /*0a10*/  LOP3.LUT R2, R9, 0x3e0, RZ, 0xc0, !PT ;  /* 0x000003e009027812 */ /* 0x001fc800078ec0ff */
[----:B------:R-:W-:Y:S01]  /*0a20*/  LOP3.LUT R5, RZ, R2, RZ, 0x33, !PT ;  /* 0x00000002ff057212 */ /* 0x000fe200078e33ff */
[----:B------:R-:W-:-:S04]  /*0a30*/  VIADD R3, R2, 0x20 ;  /* 0x0000002002037836 */ /* 0x000fc80000000000 */
[----:B------:R-:W-:Y:S01]  /*0a40*/  IMAD.IADD R5, R5, 0x1, R20 ;  /* 0x0000000105057824 */ /* 0x000fe200078e0214 */
[----:B------:R-:W-:Y:S02]  /*0a50*/  ISETP.GT.AND P0, PT, R3, R20, PT ;  /* 0x000000140300720c */ /* 0x000fe40003f04270 */
[----:B------:R-:W0:Y:S02]  /*0a60*/  S2R R3, SR_LANEID ;  /* 0x0000000000037919 */ /* 0x000e240000000000 */
[----:B------:R-:W-:-:S08]  /*0a70*/  SEL R5, R5, 0x1f, P0 ;  /* 0x0000001f05057807 */ /* 0x000fd00000000000 */
[----:B-----5:R-:W1:Y:S01]  /*0a80*/  SHFL.DOWN P0, R2, R0, 0x1, R5 ;  /* 0x0820000000027989 */ /* 0x020e620000000005 */
[----:B0-----:R-:W-:Y:S01]  /*0a90*/  ISETP.NE.AND P1, PT, R3, RZ, PT ;  /* 0x000000ff0300720c */ /* 0x001fe20003f25270 */
[----:B-1----:R-:W-:-:S05]  /*0aa0*/  @P0 IMAD.IADD R2, R2, 0x1, R0 ;  /* 0x0000000102020824 */ /* 0x002fca00078e0200 */
[----:B------:R-:W0:Y:S07]  /*0ab0*/  SHFL.DOWN P0, R4, R2, 0x2, R5 ;  /* 0x0840000002047989 */ /* 0x000e2e0000000005 */
[----:B------:R-:W1:Y:S01]  /*0ac0*/  @!P1 S2R R10, SR_CgaCtaId ;  /* 0x00000000000a9919 */ /* 0x000e620000008800 */
[----:B------:R-:W-:Y:S02]  /*0ad0*/  @!P1 MOV R7, 0x400 ;  /* 0x0000040000079802 */ /* 0x000fe40000000f00 */
[----:B------:R-:W-:-:S04]  /*0ae0*/  @!P1 SHF.R.U32.HI R0, RZ, 0x3, R9 ;  /* 0x00000003ff009819 */ /* 0x000fc80000011609 */
[----:B------:R-:W-:Y:S01]  /*0af0*/  @!P1 LOP3.LUT R0, R0, 0x7c, RZ, 0xc0, !PT ;  /* 0x0000007c00009812 */ /* 0x000fe200078ec0ff */
[----:B0-----:R-:W-:-:S05]  /*0b00*/  @P0 IMAD.IADD R4, R2, 0x1, R4 ;  /* 0x0000000102040824 */ /* 0x001fca00078e0204 */
[----:B------:R-:W0:Y:S01]  /*0b10*/  SHFL.DOWN P0, R6, R4, 0x4, R5 ;  /* 0x0880000004067989 */ /* 0x000e220000000005 */
[----:B-1----:R-:W-:-:S05]  /*0b20*/  @!P1 LEA R7, R10, R7, 0x18 ;  /* 0x000000070a079211 */ /* 0x002fca00078ec0ff */
[----:B------:R-:W-:Y:S02]  /*0b30*/  @!P1 IMAD.IADD R0, R0, 0x1, R7 ;  /* 0x0000000100009824 */ /* 0x000fe400078e0207 */
[----:B0-----:R-:W-:-:S05]  /*0b40*/  @P0 IMAD.IADD R6, R4, 0x1, R6 ;  /* 0x0000000104060824 */ /* 0x001fca00078e0206 */
[----:B------:R-:W0:Y:S02]  /*0b50*/  SHFL.DOWN P0, R8, R6, 0x8, R5 ;  /* 0x0900000006087989 */ /* 0x000e240000000005 */
[----:B0-----:R-:W-:-:S05]  /*0b60*/  @P0 IMAD.IADD R8, R6, 0x1, R8 ;  /* 0x0000000106080824 */ /* 0x001fca00078e0208 */
[----:B------:R-:W0:Y:S02]  /*0b70*/  SHFL.DOWN P0, R3, R8, 0x10, R5 ;  /* 0x0a00000008037989 */ /* 0x000e240000000005 */
[----:B0-----:R-:W-:Y:S01]  /*0b80*/  @P0 IMAD.IADD R3, R8, 0x1, R3 ;  /* 0x0000000108030824 */ /* 0x001fe200078e0203 */
[----:B------:R-:W-:-:S04]  /*0b90*/  ISETP.NE.AND P0, PT, R9, RZ, PT ;  /* 0x000000ff0900720c */ /* 0x000fc80003f05270 */
[----:B------:R1:W-:Y:S01]  /*0ba0*/  @!P1 STS [R0+0x8], R3 ;  /* 0x0000080300009388 */ /* 0x0003e20000000800 */
[----:B------:R-:W-:Y:S08]  /*0bb0*/  BAR.SYNC.DEFER_BLOCKING 0x0 ;  /* 0x0000000000007b1d */ /* 0x000ff00000010000 */
[----:B------:R-:W-:Y:S05]  /*0bc0*/  @P0 BRA `(.L_x_17) ;  /* 0x0000002400c80947 */ /* 0x000fea0003800000 */
[----:B------:R-:W0:Y:S01]  /*0bd0*/  S2UR UR5, SR_CgaCtaId ;  /* 0x00000000000579c3 */ /* 0x000e220000008800 */
[----:B------:R-:W-:Y:S01]  /*0be0*/  UMOV UR4, 0x400 ;  /* 0x0000040000047882 */ /* 0x000fe20000000000 */
[C---:B------:R-:W-:Y:S02]  /*0bf0*/  ISETP.GT.AND P2, PT, R20.reuse, 0x40, PT ;  /* 0x000000401400780c */ /* 0x040fe40003f44270 */
[C---:B------:R-:W-:Y:S02]  /*0c00*/  ISETP.GT.AND P1, PT, R20.reuse, 0x20, PT ;  /* 0x000000201400780c */ /* 0x040fe40003f24270 */
[----:B------:R-:W-:Y:S01]  /*0c10*/  ISETP.GT.AND P3, PT, R20, 0x80, PT ;  /* 0x000000801400780c */ /* 0x000fe20003f64270 */
[----:B0-----:R-:W-:-:S09]  /*0c20*/  ULEA UR4, UR5, UR4, 0x18 ;  /* 0x0000000405047291 */ /* 0x001fd2000f8ec0ff */
[----:B------:R-:W0:Y:S04]  /*0c30*/  LDS.128 R4, [UR4+0x10] ;  /* 0x00001004ff047984 */ /* 0x000e280008000c00 */
[----:B-1----:R-:W1:Y:S04]  /*0c40*/  LDS R0, [UR4+0xc] ;  /* 0x00000c04ff007984 */ /* 0x002e680008000800 */
[----:B------:R-:W2:Y:S01]  /*0c50*/  LDS.64 R8, [UR4+0x20] ;  /* 0x00002004ff087984 */ /* 0x000ea20008000a00 */
[----:B0-----:R-:W-:Y:S02]  /*0c60*/  SEL R4, R4, RZ, P2 ;  /* 0x000000ff04047207 */ /* 0x001fe40001000000 */
[----:B------:R-:W-:-:S02]  /*0c70*/  ISETP.GT.AND P2, PT, R20, 0x60, PT ;  /* 0x000000601400780c */ /* 0x000fc40003f44270 */
[----:B-1----:R-:W-:Y:S02]  /*0c80*/  SEL R0, R0, RZ, P1 ;  /* 0x000000ff00007207 */ /* 0x002fe40000800000 */
[----:B------:R-:W-:Y:S02]  /*0c90*/  SEL R5, R5, RZ, P2 ;  /* 0x000000ff05057207 */ /* 0x000fe40001000000 */
[----:B------:R-:W-:Y:S02]  /*0ca0*/  IADD3 R0, PT, PT, R4, R0, R3 ;  /* 0x0000000004007210 */ /* 0x000fe40007ffe003 */
[----:B------:R-:W-:Y:S02]  /*0cb0*/  ISETP.GT.AND P1, PT, R20, 0xa0, PT ;  /* 0x000000a01400780c */ /* 0x000fe40003f24270 */
[----:B------:R-:W-:Y:S02]  /*0cc0*/  SEL R6, R6, RZ, P3 ;  /* 0x000000ff06067207 */ /* 0x000fe40001800000 */
[----:B------:R-:W-:-:S02]  /*0cd0*/  ISETP.GT.AND P2, PT, R20, 0xc0, PT ;  /* 0x000000c01400780c */ /* 0x000fc40003f44270 */
[----:B------:R-:W-:Y:S02]  /*0ce0*/  ISETP.GT.AND P3, PT, R20, 0xe0, PT ;  /* 0x000000e01400780c */ /* 0x000fe40003f64270 */
[----:B------:R-:W-:Y:S02]  /*0cf0*/  SEL R7, R7, RZ, P1 ;  /* 0x000000ff07077207 */ /* 0x000fe40000800000 */
[----:B------:R-:W-:Y:S02]  /*0d00*/  IADD3 R0, PT, PT, R6, R0, R5 ;  /* 0x0000000006007210 */ /* 0x000fe40007ffe005 */
[----:B--2---:R-:W-:Y:S02]  /*0d10*/  SEL R8, R8, RZ, P2 ;  /* 0x000000ff08087207 */ /* 0x004fe40001000000 */
[----:B------:R-:W-:Y:S02]  /*0d20*/  SEL R9, R9, RZ, P3 ;  /* 0x000000ff09097207 */ /* 0x000fe40001800000 */
[----:B------:R-:W-:-:S05]  /*0d30*/  IADD3 R0, PT, PT, R8, R0, R7 ;  /* 0x0000000008007210 */ /* 0x000fca0007ffe007 */
[----:B------:R-:W-:Y:S01]  /*0d40*/  IMAD.IADD R3, R0, 0x1, R9 ;  /* 0x0000000100037824 */ /* 0x000fe200078e0209 */
[----:B------:R-:W-:Y:S06]  /*0d50*/  BRA `(.L_x_17) ;  /* 0x0000002400647947 */ /* 0x000fec0003800000 */
.L_x_3:
[----:B------:R-:W0:Y:S01]  /*0d60*/  S2R R0, SR_TID.X ;  /* 0x0000000000007919 */ /* 0x000e220000002100 */
[----:B------:R-:W1:Y:S01]  /*0d70*/  LDC.64 R2, c[0x0][0x380] ;  /* 0x0000e000ff027b82 */ /* 0x000e620000000a00 */
[----:B0-----:R-:W-:-:S04]  /*0d80*/  IMAD.SHL.U32 R5, R0, 0x4, RZ ;  /* 0x0000000400057824 */ /* 0x001fc800078e00ff */
[----:B-1----:R-:W-:-:S05]  /*0d90*/  IMAD.WIDE.U32 R2, R5, 0x4, R2 ;  /* 0x0000000405027825 */ /* 0x002fca00078e0002 */
[----:B------:R-:W2:Y:S04]  /*0da0*/  LDG.E.128.CONSTANT R4, desc[UR6][R2.64] ;  /* 0x0000000602047981 */ /* 0x000ea8000c1e9d00 */
[----:B------:R-:W3:Y:S04]  /*0db0*/  LDG.E.128.CONSTANT R8, desc[UR6][R2.64+0x1000] ;  /* 0x0010000602087981 */ /* 0x000ee8000c1e9d00 */
[----:B------:R-:W4:Y:S04]  /*0dc0*/  LDG.E.128.CONSTANT R12, desc[UR6][R2.64+0x2000] ;  /* 0x00200006020c7981 */ /* 0x000f28000c1e9d00 */
[----:B------:R-:W5:Y:S01]  /*0dd0*/  LDG.E.128.CONSTANT R16, desc[UR6][R2.64+0x3000] ;  /* 0x0030000602107981 */ /* 0x000f62000c1e9d00 */
[----:B------:R-:W-:Y:S01]  /*0de0*/  ISETP.GE.U32.AND P0, PT, R20, 0x2000, PT ;  /* 0x000020001400780c */ /* 0x000fe20003f06070 */
[----:B------:R-:W-:Y:S01]  /*0df0*/  IMAD.MOV.U32 R23, RZ, RZ, 0x1000 ;  /* 0x00001000ff177424 */ /* 0x000fe200078e00ff */
[----:B--2---:R-:W-:-:S04]  /*0e00*/  IADD3 R5, PT, PT, R6, R5, R4 ;  /* 0x0000000506057210 */ /* 0x004fc80007ffe004 */
[----:B---3--:R-:W-:-:S04]  /*0e10*/  IADD3 R5, PT, PT, R8, R7, R5 ;  /* 0x0000000708057210 */ /* 0x008fc80007ffe005 */
[----:B------:R-:W-:-:S04]  /*0e20*/  IADD3 R5, PT, PT, R10, R9, R5 ;  /* 0x000000090a057210 */ /* 0x000fc80007ffe005 */
[----:B----4-:R-:W-:-:S04]  /*0e30*/  IADD3 R5, PT, PT, R12, R11, R5 ;  /* 0x0000000b0c057210 */ /* 0x010fc80007ffe005 */
[----:B------:R-:W-:-:S04]  /*0e40*/  IADD3 R5, PT, PT, R14, R13, R5 ;  /* 0x0000000d0e057210 */ /* 0x000fc80007ffe005 */
[----:B-----5:R-:W-:-:S04]  /*0e50*/  IADD3 R5, PT, PT, R16, R15, R5 ;  /* 0x0000000f10057210 */ /* 0x020fc80007ffe005 */
[----:B------:R-:W-:-:S05]  /*0e60*/  IADD3 R5, PT, PT, R18, R17, R5 ;  /* 0x0000001112057210 */ /* 0x000fca0007ffe005 */
[----:B------:R-:W-:Y:S01]  /*0e70*/  IMAD.IADD R21, R19, 0x1, R5 ;  /* 0x0000000113157824 */ /* 0x000fe200078e0205 */
[----:B------:R-:W-:Y:S06]  /*0e80*/  @!P0 BRA `(.L_x_18) ;  /* 0x00000000005c8947 */ /* 0x000fec0003800000 */
[----:B------:R-:W0:Y:S01]  /*0e90*/  LDC R24, c[0x0][0x390] ;  /* 0x0000e400ff187b82 */ /* 0x000e220000000800 */
[----:B------:R-:W-:Y:S02]  /*0ea0*/  VIADD R22, R20, 0xfffff000 ;  /* 0xfffff00014167836 */ /* 0x000fe40000000000 */
[----:B------:R-:W-:-:S07]  /*0eb0*/  IMAD.MOV.U32 R23, RZ, RZ, 0x1000 ;  /* 0x00001000ff177424 */ /* 0x000fce00078e00ff */
.L_x_20:
[----:B------:R-:W-:-:S05]  /*0ec0*/  IMAD.WIDE R26, R23, 0x4, R2 ;  /* 0x00000004171a7825 */ /* 0x000fca00078e0202 */
[----:B------:R-:W2:Y:S04]  /*0ed0*/  LDG.E.128.CONSTANT R12, desc[UR6][R26.64] ;  /* 0x000000061a0c7981 */ /* 0x000ea8000c1e9d00 */
[----:B------:R-:W3:Y:S04]  /*0ee0*/  LDG.E.128.CONSTANT R16, desc[UR6][R26.64+0x1000] ;  /* 0x001000061a107981 */ /* 0x000ee8000c1e9d00 */
[----:B------:R-:W4:Y:S04]  /*0ef0*/  LDG.E.128.CONSTANT R4, desc[UR6][R26.64+0x2000] ;  /* 0x002000061a047981 */ /* 0x000f28000c1e9d00 */
[----:B------:R-:W5:Y:S01]  /*0f00*/  LDG.E.128.CONSTANT R8, desc[UR6][R26.64+0x3000] ;  /* 0x003000061a087981 */ /* 0x000f62000c1e9d00 */
[----:B0-----:R-:W-:Y:S01]  /*0f10*/  IMAD.MOV.U32 R20, RZ, RZ, R24 ;  /* 0x000000ffff147224 */ /* 0x001fe200078e0018 */
[----:B--2---:R-:W-:-:S04]  /*0f20*/  IADD3 R13, PT, PT, R13, R12, R21 ;  /* 0x0000000c0d0d7210 */ /* 0x004fc80007ffe015 */
[----:B------:R-:W-:-:S04]  /*0f30*/  IADD3 R13, PT, PT, R15, R14, R13 ;  /* 0x0000000e0f0d7210 */ /* 0x000fc80007ffe00d */
[----:B---3--:R-:W-:-:S04]  /*0f40*/  IADD3 R13, PT, PT, R17, R16, R13 ;  /* 0x00000010110d7210 */ /* 0x008fc80007ffe00d */
[----:B------:R-:W-:-:S04]  /*0f50*/  IADD3 R13, PT, PT, R19, R18, R13 ;  /* 0x00000012130d7210 */ /* 0x000fc80007ffe00d */
[----:B----4-:R-:W-:Y:S01]  /*0f60*/  IADD3 R13, PT, PT, R5, R4, R13 ;  /* 0x00000004050d7210 */ /* 0x010fe20007ffe00d */
[----:B------:R-:W-:-:S03]  /*0f70*/  IMAD.IADD R4, R20, 0x1, -R23 ;  /* 0x0000000114047824 */ /* 0x000fc600078e0a17 */
[----:B------:R-:W-:Y:S02]  /*0f80*/  IADD3 R13, PT, PT, R7, R6, R13 ;  /* 0x00000006070d7210 */ /* 0x000fe40007ffe00d */
[----:B------:R-:W-:Y:S02]  /*0f90*/  ISETP.GE.AND P0, PT, R4, 0x1000, PT ;  /* 0x000010000400780c */ /* 0x000fe40003f06270 */
[----:B-----5:R-:W-:-:S04]  /*0fa0*/  IADD3 R13, PT, PT, R9, R8, R13 ;  /* 0x00000008090d7210 */ /* 0x020fc80007ffe00d */
[----:B------:R-:W-:-:S07]  /*0fb0*/  IADD3 R21, PT, PT, R11, R10, R13 ;  /* 0x0000000a0b157210 */ /* 0x000fce0007ffe00d */
[----:B------:R-:W-:Y:S05]  /*0fc0*/  @!P0 BRA `(.L_x_19) ;  /* 0x0000000400fc8947 */ /* 0x000fea0003800000 */
[----:B------:R-:W-:-:S05]  /*0fd0*/  VIADD R23, R23, 0x1000 ;  /* 0x0000100017177836 */ /* 0x000fca0000000000 */
[----:B------:R-:W-:-:S13]  /*0fe0*/  ISETP.GT.AND P0, PT, R23, R22, PT ;  /* 0x000000161700720c */ /* 0x000fda0003f04270 */
[----:B------:R-:W-:Y:S05]  /*0ff0*/  @!P0 BRA `(.L_x_20) ;  /* 0xfffffffc00b08947 */ /* 0x000fea000383ffff */
.L_x_18:
[----:B------:R-:W-:-:S13]  /*1000*/  ISETP.GE.AND P0, PT, R23, R20, PT ;  /* 0x000000141700720c */ /* 0x000fda0003f06270 */
[----:B------:R-:W-:Y:S05]  /*1010*/  @P0 BRA `(.L_x_19) ;  /* 0x0000000400e80947 */ /* 0x000fea0003800000 */
[----:B------:R-:W-:Y:S01]  /*1020*/  IMAD.IADD R9, R20, 0x1, -R23 ;  /* 0x0000000114097824 */ /* 0x000fe200078e0a17 */
[----:B------:R-:W-:Y:S04]  /*1030*/  BSSY.RECONVERGENT B1, `(.L_x_19) ;  /* 0x0000078000017945 */ /* 0x000fe80003800200 */
[----:B------:R-:W-:-:S13]  /*1040*/  ISETP.GE.AND P0, PT, R0, R9, PT ;  /* 0x000000090000720c */ /* 0x000fda0003f06270 */
[----:B------:R-:W-:Y:S05]  /*1050*/  @P0 BRA `(.L_x_21) ;  /* 0x0000000400d40947 */ /* 0x000fea0003800000 */
[----:B------:R-:W-:Y:S01]  /*1060*/  LOP3.LUT R2, RZ, R0, RZ, 0x33, !PT ;  /* 0x00000000ff027212 */ /* 0x000fe200078e33ff */
[----:B------:R-:W-:Y:S01]  /*1070*/  BSSY.RECONVERGENT B2, `(.L_x_22) ;  /* 0x0000015000027945 */ /* 0x000fe20003800200 */
[----:B------:R-:W-:Y:S02]  /*1080*/  IMAD.MOV.U32 R8, RZ, RZ, R0 ;  /* 0x000000ffff087224 */ /* 0x000fe400078e0000 */
[----:B------:R-:W-:-:S04]  /*1090*/  IADD3 R2, PT, PT, -R23, R20, R2 ;  /* 0x0000001417027210 */ /* 0x000fc80007ffe102 */
[C---:B------:R-:W-:Y:S02]  /*10a0*/  LOP3.LUT R3, R2.reuse, 0x300, RZ, 0xc0, !PT ;  /* 0x0000030002037812 */ /* 0x040fe400078ec0ff */
[----:B------:R-:W-:Y:S02]  /*10b0*/  ISETP.GE.U32.AND P1, PT, R2, 0x300, PT ;  /* 0x000003000200780c */ /* 0x000fe40003f26070 */
[----:B------:R-:W-:-:S13]  /*10c0*/  ISETP.NE.AND P0, PT, R3, 0x300, PT ;  /* 0x000003000300780c */ /* 0x000fda0003f05270 */
[----:B------:R-:W-:Y:S05]  /*10d0*/  @!P0 BRA `(.L_x_23) ;  /* 0x0000000000388947 */ /* 0x000fea0003800000 */
[----:B------:R-:W0:Y:S01]  /*10e0*/  LDC.64 R4, c[0x0][0x380] ;  /* 0x0000e000ff047b82 */ /* 0x000e220000000a00 */
[----:B------:R-:W-:Y:S01]  /*10f0*/  LEA.HI R2, R2, 0x1, RZ, 0x18 ;  /* 0x0000000102027811 */ /* 0x000fe200078fc0ff */
[----:B------:R-:W-:Y:S02]  /*1100*/  IMAD.IADD R7, R0, 0x1, R23 ;  /* 0x0000000100077824 */ /* 0x000fe400078e0217 */
[----:B------:R-:W-:Y:S01]  /*1110*/  IMAD.MOV.U32 R8, RZ, RZ, R0 ;  /* 0x000000ffff087224 */ /* 0x000fe200078e0000 */
[----:B------:R-:W-:-:S05]  /*1120*/  LOP3.LUT R2, R2, 0x3, RZ, 0xc0, !PT ;  /* 0x0000000302027812 */ /* 0x000fca00078ec0ff */
[----:B------:R-:W-:-:S07]  /*1130*/  IMAD.MOV R6, RZ, RZ, -R2 ;  /* 0x000000ffff067224 */ /* 0x000fce00078e0a02 */
.L_x_24:
[----:B0-----:R-:W-:-:S06]  /*1140*/  IMAD.WIDE.U32 R2, R7, 0x4, R4 ;  /* 0x0000000407027825 */ /* 0x001fcc00078e0004 */
[----:B------:R-:W2:Y:S01]  /*1150*/  LDG.E.CONSTANT R2, desc[UR6][R2.64] ;  /* 0x0000000602027981 */ /* 0x000ea2000c1e9900 */
[----:B------:R-:W-:Y:S02]  /*1160*/  VIADD R6, R6, 0x1 ;  /* 0x0000000106067836 */ /* 0x000fe40000000000 */
[----:B------:R-:W-:Y:S02]  /*1170*/  VIADD R8, R8, 0x100 ;  /* 0x0000010008087836 */ /* 0x000fe40000000000 */
[----:B------:R-:W-:Y:S01]  /*1180*/  VIADD R7, R7, 0x100 ;  /* 0x0000010007077836 */ /* 0x000fe20000000000 */
[----:B------:R-:W-:Y:S01]  /*1190*/  ISETP.NE.AND P0, PT, R6, RZ, PT ;  /* 0x000000ff0600720c */ /* 0x000fe20003f05270 */
[----:B--2---:R-:W-:-:S12]  /*11a0*/  IMAD.IADD R21, R2, 0x1, R21 ;  /* 0x0000000102157824 */ /* 0x004fd800078e0215 */
[----:B------:R-:W-:Y:S05]  /*11b0*/  @P0 BRA `(.L_x_24) ;  /* 0xfffffffc00e00947 */ /* 0x000fea000383ffff */
.L_x_23:
[----:B------:R-:W-:Y:S05]  /*11c0*/  BSYNC.RECONVERGENT B2 ;  /* 0x0000000000027941 */ /* 0x000fea0003800200 */
.L_x_22:
[----:B------:R-:W-:Y:S05]  /*11d0*/  @!P1 BRA `(.L_x_21) ;  /* 0x0000000400749947 */ /* 0x000fea0003800000 */
[----:B------:R-:W0:Y:S01]  /*11e0*/  LDCU.64 UR4, c[0x0][0x380] ;  /* 0x00007000ff0477ac */ /* 0x000e220008000a00 */
[----:B------:R-:W-:Y:S01]  /*11f0*/  IMAD.IADD R5, R9, 0x1, -R8 ;  /* 0x0000000109057824 */ /* 0x000fe200078e0a08 */
[C---:B------:R-:W-:Y:S01]  /*1200*/  IADD3 R3, P0, PT, R8.reuse, R23, RZ ;  /* 0x0000001708037210 */ /* 0x040fe20007f1e0ff */
[----:B------:R-:W-:Y:S01]  /*1210*/  BSSY.RECONVERGENT B2, `(.L_x_25) ;  /* 0x0000033000027945 */ /* 0x000fe20003800200 */
[----:B------:R-:W-:Y:S02]  /*1220*/  IMAD.IADD R23, R8, 0x1, R23 ;  /* 0x0000000108177824 */ /* 0x000fe400078e0217 */
[----:B------:R-:W-:Y:S01]  /*1230*/  ISETP.GT.AND P1, PT, R5, 0xc00, PT ;  /* 0x00000c000500780c */ /* 0x000fe20003f24270 */
[----:B------:R-:W-:Y:S01]  /*1240*/  IMAD.X R4, RZ, RZ, RZ, P0 ;  /* 0x000000ffff047224 */ /* 0x000fe200000e06ff */
[----:B0-----:R-:W-:-:S04]  /*1250*/  LEA R2, P0, R3, UR4, 0x2 ;  /* 0x0000000403027c11 */ /* 0x001fc8000f8010ff */
[----:B------:R-:W-:Y:S02]  /*1260*/  LEA.HI.X R3, R3, UR5, R4, 0x2, P0 ;  /* 0x0000000503037c11 */ /* 0x000fe400080f1404 */
[----:B------:R-:W-:-:S05]  /*1270*/  IADD3 R2, P0, PT, R2, 0x800, RZ ;  /* 0x0000080002027810 */ /* 0x000fca0007f1e0ff */
[----:B------:R-:W-:Y:S01]  /*1280*/  IMAD.X R3, RZ, RZ, R3, P0 ;  /* 0x000000ffff037224 */ /* 0x000fe200000e0603 */
[----:B------:R-:W-:Y:S01]  /*1290*/  PLOP3.LUT P0, PT, PT, PT, PT, 0x80, 0x8 ;  /* 0x000000000008781c */ /* 0x000fe20003f0f070 */
[----:B------:R-:W-:-:S12]  /*12a0*/  @!P1 BRA `(.L_x_26) ;  /* 0x0000000000a49947 */ /* 0x000fd80003800000 */
[----:B------:R-:W-:Y:S01]  /*12b0*/  PLOP3.LUT P0, PT, PT, PT, PT, 0x8, 0x80 ;  /* 0x000000000080781c */ /* 0x000fe20003f0e170 */
[----:B------:R-:W-:-:S12]  /*12c0*/  VIADD R11, R9, 0xfffff400 ;  /* 0xfffff400090b7836 */ /* 0x000fd80000000000 */
.L_x_27:
[----:B------:R-:W0:Y:S01]  /*12d0*/  LDC.64 R4, c[0x0][0x380] ;  /* 0x0000e000ff047b82 */ /* 0x000e220000000a00 */
[C---:B------:R-:W-:Y:S01]  /*12e0*/  VIADD R27, R23.reuse, 0x400 ;  /* 0x00000400171b7836 */ /* 0x040fe20000000000 */
[----:B------:R-:W2:Y:S01]  /*12f0*/  LDG.E.CONSTANT R12, desc[UR6][R2.64+-0x400] ;  /* 0xfffc0006020c7981 */ /* 0x000ea2000c1e9900 */
[----:B------:R-:W-:-:S03]  /*1300*/  VIADD R7, R23, 0x800 ;  /* 0x0000080017077836 */ /* 0x000fc60000000000 */
[----:B------:R-:W3:Y:S04]  /*1310*/  LDG.E.CONSTANT R18, desc[UR6][R2.64] ;  /* 0x0000000602127981 */ /* 0x000ee8000c1e9900 */
[----:B------:R-:W3:Y:S04]  /*1320*/  LDG.E.CONSTANT R17, desc[UR6][R2.64+0x400] ;  /* 0x0004000602117981 */ /* 0x000ee8000c1e9900 */
[----:B------:R-:W4:Y:S01]  /*1330*/  LDG.E.CONSTANT R15, desc[UR6][R2.64+0xc00] ;  /* 0x000c0006020f7981 */ /* 0x000f22000c1e9900 */
[----:B------:R-:W-:-:S03]  /*1340*/  VIADD R29, R23, 0xc00 ;  /* 0x00000c00171d7836 */ /* 0x000fc60000000000 */
[----:B------:R-:W5:Y:S04]  /*1350*/  LDG.E.CONSTANT R14, desc[UR6][R2.64+0x1000] ;  /* 0x00100006020e7981 */ /* 0x000f68000c1e9900 */
[----:B------:R-:W5:Y:S01]  /*1360*/  LDG.E.CONSTANT R13, desc[UR6][R2.64+0x1400] ;  /* 0x00140006020d7981 */ /* 0x000f62000c1e9900 */
[----:B0-----:R-:W-:-:S03]  /*1370*/  IMAD.WIDE.U32 R24, R23, 0x4, R4 ;  /* 0x0000000417187825 */ /* 0x001fc600078e0004 */
[----:B------:R-:W5:Y:S04]  /*1380*/  LDG.E.CONSTANT R19, desc[UR6][R2.64+0x1c00] ;  /* 0x001c000602137981 */ /* 0x000f68000c1e9900 */
[----:B------:R-:W2:Y:S01]  /*1390*/  LDG.E.CONSTANT R10, desc[UR6][R24.64] ;  /* 0x00000006180a7981 */ /* 0x000ea2000c1e9900 */
[----:B------:R-:W-:-:S03]  /*13a0*/  IMAD.WIDE.U32 R26, R27, 0x4, R4 ;  /* 0x000000041b1a7825 */ /* 0x000fc600078e0004 */
[----:B------:R-:W5:Y:S01]  /*13b0*/  LDG.E.CONSTANT R20, desc[UR6][R2.64+0x2400] ;  /* 0x0024000602147981 */ /* 0x000f62000c1e9900 */
[----:B------:R-:W-:-:S03]  /*13c0*/  IMAD.WIDE.U32 R6, R7, 0x4, R4 ;  /* 0x0000000407067825 */ /* 0x000fc600078e0004 */
[----:B------:R-:W4:Y:S01]  /*13d0*/  LDG.E.CONSTANT R16, desc[UR6][R26.64] ;  /* 0x000000061a107981 */ /* 0x000f22000c1e9900 */
[----:B------:R-:W-:-:S03]  /*13e0*/  IMAD.WIDE.U32 R4, R29, 0x4, R4 ;  /* 0x000000041d047825 */ /* 0x000fc600078e0004 */
[----:B------:R-:W5:Y:S04]  /*13f0*/  LDG.E.CONSTANT R6, desc[UR6][R6.64] ;  /* 0x0000000606067981 */ /* 0x000f68000c1e9900 */
[----:B------:R-:W5:Y:S04]  /*1400*/  LDG.E.CONSTANT R25, desc[UR6][R2.64+0x2000] ;  /* 0x0020000602197981 */ /* 0x000f68000c1e9900 */
[----:B------:R0:W5:Y:S04]  /*1410*/  LDG.E.CONSTANT R5, desc[UR6][R4.64] ;  /* 0x0000000604057981 */ /* 0x000168000c1e9900 */
[----:B------:R-:W5:Y:S04]  /*1420*/  LDG.E.CONSTANT R24, desc[UR6][R2.64+0x2c00] ;  /* 0x002c000602187981 */ /* 0x000f68000c1e9900 */
[----:B------:R-:W5:Y:S04]  /*1430*/  LDG.E.CONSTANT R27, desc[UR6][R2.64+0x3000] ;  /* 0x00300006021b7981 */ /* 0x000f68000c1e9900 */
[----:B------:R1:W5:Y:S01]  /*1440*/  LDG.E.CONSTANT R22, desc[UR6][R2.64+0x3400] ;  /* 0x0034000602167981 */ /* 0x000362000c1e9900 */
[----:B------:R-:W-:-:S05]  /*1450*/  VIADD R8, R8, 0x1000 ;  /* 0x0000100008087836 */ /* 0x000fca0000000000 */
[----:B------:R-:W-:Y:S02]  /*1460*/  ISETP.GE.AND P1, PT, R8, R11, PT ;  /* 0x0000000b0800720c */ /* 0x000fe40003f26270 */
[----:B0-----:R-:W-:Y:S01]  /*1470*/  IADD3 R4, P2, PT, R2, 0x4000, RZ ;  /* 0x0000400002047810 */ /* 0x001fe20007f5e0ff */
[----:B------:R-:W-:-:S04]  /*1480*/  VIADD R23, R23, 0x1000 ;  /* 0x0000100017177836 */ /* 0x000fc80000000000 */
[----:B-1----:R-:W-:Y:S02]  /*1490*/  IMAD.X R3, RZ, RZ, R3, P2 ;  /* 0x000000ffff037224 */ /* 0x002fe400010e0603 */
[----:B------:R-:W-:Y:S01]  /*14a0*/  IMAD.MOV.U32 R2, RZ, RZ, R4 ;  /* 0x000000ffff027224 */ /* 0x000fe200078e0004 */
[----:B--2---:R-:W-:-:S04]  /*14b0*/  IADD3 R10, PT, PT, R12, R10, R21 ;  /* 0x0000000a0c0a7210 */ /* 0x004fc80007ffe015 */
[----:B---3--:R-:W-:-:S04]  /*14c0*/  IADD3 R10, PT, PT, R17, R18, R10 ;  /* 0x00000012110a7210 */ /* 0x008fc80007ffe00a */
[----:B----4-:R-:W-:-:S04]  /*14d0*/  IADD3 R10, PT, PT, R15, R16, R10 ;  /* 0x000000100f0a7210 */ /* 0x010fc80007ffe00a */
[----:B-----5:R-:W-:-:S04]  /*14e0*/  IADD3 R10, PT, PT, R13, R14, R10 ;  /* 0x0000000e0d0a7210 */ /* 0x020fc80007ffe00a */
[----:B------:R-:W-:-:S04]  /*14f0*/  IADD3 R6, PT, PT, R19, R6, R10 ;  /* 0x0000000613067210 */ /* 0x000fc80007ffe00a */
[----:B------:R-:W-:-:S04]  /*1500*/  IADD3 R6, PT, PT, R20, R25, R6 ;  /* 0x0000001914067210 */ /* 0x000fc80007ffe006 */
[----:B------:R-:W-:-:S04]  /*1510*/  IADD3 R5, PT, PT, R24, R5, R6 ;  /* 0x0000000518057210 */ /* 0x000fc80007ffe006 */
[----:B------:R-:W-:Y:S01]  /*1520*/  IADD3 R21, PT, PT, R22, R27, R5 ;  /* 0x0000001b16157210 */ /* 0x000fe20007ffe005 */
[----:B------:R-:W-:Y:S06]  /*1530*/  @!P1 BRA `(.L_x_27) ;  /* 0xfffffffc00649947 */ /* 0x000fec000383ffff */
.L_x_26:
[----:B------:R-:W-:Y:S05]  /*1540*/  BSYNC.RECONVERGENT B2 ;  /* 0x0000000000027941 */ /* 0x000fea0003800200 */
.L_x_25:
[----:B------:R-:W-:Y:S01]  /*1550*/  IMAD.IADD R4, R9, 0x1, -R8 ;  /* 0x0000000109047824 */ /* 0x000fe200078e0a08 */
[----:B------:R-:W-:Y:S04]  /*1560*/  BSSY.RECONVERGENT B2, `(.L_x_28) ;  /* 0x000001a000027945 */ /* 0x000fe80003800200 */
[----:B------:R-:W-:-:S13]  /*1570*/  ISETP.GT.AND P1, PT, R4, 0x400, PT ;  /* 0x000004000400780c */ /* 0x000fda0003f24270 */
[----:B------:R-:W-:Y:S05]  /*1580*/  @!P1 BRA `(.L_x_29) ;  /* 0x00000000005c9947 */ /* 0x000fea0003800000 */
[----:B------:R-:W0:Y:S01]  /*1590*/  LDC.64 R6, c[0x0][0x380] ;  /* 0x0000e000ff067b82 */ /* 0x000e220000000a00 */
[C---:B------:R-:W-:Y:S01]  /*15a0*/  VIADD R11, R23.reuse, 0x400 ;  /* 0x00000400170b7836 */ /* 0x040fe20000000000 */
[----:B------:R-:W2:Y:S04]  /*15b0*/  LDG.E.CONSTANT R10, desc[UR6][R2.64+-0x400] ;  /* 0xfffc0006020a7981 */ /* 0x000ea8000c1e9900 */
[----:B------:R-:W3:Y:S04]  /*15c0*/  LDG.E.CONSTANT R12, desc[UR6][R2.64+0x400] ;  /* 0x00040006020c7981 */ /* 0x000ee8000c1e9900 */
[----:B------:R-:W4:Y:S04]  /*15d0*/  LDG.E.CONSTANT R13, desc[UR6][R2.64+0xc00] ;  /* 0x000c0006020d7981 */ /* 0x000f28000c1e9900 */
[----:B------:R-:W5:Y:S04]  /*15e0*/  LDG.E.CONSTANT R15, desc[UR6][R2.64+0x1000] ;  /* 0x00100006020f7981 */ /* 0x000f68000c1e9900 */
[----:B------:R1:W5:Y:S01]  /*15f0*/  LDG.E.CONSTANT R14, desc[UR6][R2.64+0x1400] ;  /* 0x00140006020e7981 */ /* 0x000362000c1e9900 */
[----:B0-----:R-:W-:-:S04]  /*1600*/  IMAD.WIDE.U32 R4, R23, 0x4, R6 ;  /* 0x0000000417047825 */ /* 0x001fc800078e0006 */
[----:B------:R-:W-:Y:S02]  /*1610*/  IMAD.WIDE.U32 R6, R11, 0x4, R6 ;  /* 0x000000040b067825 */ /* 0x000fe400078e0006 */
[----:B------:R-:W2:Y:S04]  /*1620*/  LDG.E.CONSTANT R4, desc[UR6][R4.64] ;  /* 0x0000000604047981 */ /* 0x000ea8000c1e9900 */
[----:B------:R-:W3:Y:S04]  /*1630*/  LDG.E.CONSTANT R11, desc[UR6][R2.64] ;  /* 0x00000006020b7981 */ /* 0x000ee8000c1e9900 */
[----:B------:R-:W4:Y:S01]  /*1640*/  LDG.E.CONSTANT R7, desc[UR6][R6.64] ;  /* 0x0000000606077981 */ /* 0x000f22000c1e9900 */
[----:B------:R-:W-:Y:S01]  /*1650*/  PLOP3.LUT P0, PT, PT, PT, PT, 0x8, 0x80 ;  /* 0x000000000080781c */ /* 0x000fe20003f0e170 */
[----:B------:R-:W-:-:S02]  /*1660*/  VIADD R8, R8, 0x800 ;  /* 0x0000080008087836 */ /* 0x000fc40000000000 */
[----:B------:R-:W-:Y:S01]  /*1670*/  VIADD R23, R23, 0x800 ;  /* 0x0000080017177836 */ /* 0x000fe20000000000 */
[----:B--2---:R-:W-:Y:S02]  /*1680*/  IADD3 R10, PT, PT, R10, R4, R21 ;  /* 0x000000040a0a7210 */ /* 0x004fe40007ffe015 */
[----:B------:R-:W-:Y:S02]  /*1690*/  IADD3 R4, P1, PT, R2, 0x2000, RZ ;  /* 0x0000200002047810 */ /* 0x000fe40007f3e0ff */
[----:B---3--:R-:W-:-:S03]  /*16a0*/  IADD3 R10, PT, PT, R12, R11, R10 ;  /* 0x0000000b0c0a7210 */ /* 0x008fc60007ffe00a */
[----:B------:R-:W-:Y:S01]  /*16b0*/  IMAD.X R5, RZ, RZ, R3, P1 ;  /* 0x000000ffff057224 */ /* 0x000fe200008e0603 */
[----:B----4-:R-:W-:Y:S01]  /*16c0*/  IADD3 R10, PT, PT, R13, R7, R10 ;  /* 0x000000070d0a7210 */ /* 0x010fe20007ffe00a */
[----:B-1----:R-:W-:Y:S02]  /*16d0*/  IMAD.MOV.U32 R2, RZ, RZ, R4 ;  /* 0x000000ffff027224 */ /* 0x002fe400078e0004 */
[----:B------:R-:W-:Y:S01]  /*16e0*/  IMAD.MOV.U32 R3, RZ, RZ, R5 ;  /* 0x000000ffff037224 */ /* 0x000fe200078e0005 */
[----:B-----5:R-:W-:-:S07]  /*16f0*/  IADD3 R21, PT, PT, R14, R15, R10 ;  /* 0x0000000f0e157210 */ /* 0x020fce0007ffe00a */
.L_x_29:
[----:B------:R-:W-:Y:S05]  /*1700*/  BSYNC.RECONVERGENT B2 ;  /* 0x0000000000027941 */ /* 0x000fea0003800200 */
.L_x_28:
[----:B------:R-:W-:-:S13]  /*1710*/  ISETP.LT.OR P0, PT, R8, R9, P0 ;  /* 0x000000090800720c */ /* 0x000fda0000701670 */
[----:B------:R-:W-:Y:S05]  /*1720*/  @!P0 BRA `(.L_x_21) ;  /* 0x0000000000208947 */ /* 0x000fea0003800000 */
[----:B------:R-:W0:Y:S01]  /*1730*/  LDC.64 R4, c[0x0][0x380] ;  /* 0x0000e000ff047b82 */ /* 0x000e220000000a00 */
[----:B------:R-:W2:Y:S04]  /*1740*/  LDG.E.CONSTANT R6, desc[UR6][R2.64+-0x400] ;  /* 0xfffc000602067981 */ /* 0x000ea8000c1e9900 */
[----:B------:R-:W3:Y:S04]  /*1750*/  LDG.E.CONSTANT R7, desc[UR6][R2.64] ;  /* 0x0000000602077981 */ /* 0x000ee8000c1e9900 */
[----:B------:R-:W3:Y:S01]  /*1760*/  LDG.E.CONSTANT R8, desc[UR6][R2.64+0x400] ;  /* 0x0004000602087981 */ /* 0x000ee2000c1e9900 */
[----:B0-----:R-:W-:-:S06]  /*1770*/  IMAD.WIDE.U32 R4, R23, 0x4, R4 ;  /* 0x0000000417047825 */ /* 0x001fcc00078e0004 */
[----:B------:R-:W2:Y:S02]  /*1780*/  LDG.E.CONSTANT R4, desc[UR6][R4.64] ;  /* 0x0000000604047981 */ /* 0x000ea4000c1e9900 */
[----:B--2---:R-:W-:-:S04]  /*1790*/  IADD3 R6, PT, PT, R6, R4, R21 ;  /* 0x0000000406067210 */ /* 0x004fc80007ffe015 */
[----:B---3--:R-:W-:-:S07]  /*17a0*/  IADD3 R21, PT, PT, R8, R7, R6 ;  /* 0x0000000708157210 */ /* 0x008fce0007ffe006 */
.L_x_21:
[----:B------:R-:W-:Y:S05]  /*17b0*/  BSYNC.RECONVERGENT B1 ;  /* 0x0000000000017941 */ /* 0x000fea0003800200 */
.L_x_19:
[----:B------:R-:W0:Y:S01]  /*17c0*/  S2R R2, SR_LANEID ;  /* 0x0000000000027919 */ /* 0x000e220000000000 */
[----:B------:R-:W1:Y:S01]  /*17d0*/  REDUX.SUM UR4, R21 ;  /* 0x00000000150473c4 */ /* 0x000e62000000c000 */
        /* <DEDUP_REMOVED lines=11> */
[----:B-1----:R-:W-:Y:S05]  /*1890*/  @P0 BRA `(.L_x_17) ;  /* 0x0000001800940947 */ /* 0x002fea0003800000 */
        /* <DEDUP_REMOVED lines=11> */
.L_x_2:
        /* <DEDUP_REMOVED lines=12> */
.L_x_32:
[----:B------:R-:W-:Y:S05]  /*1a10*/  BSYNC.RECONVERGENT B1 ;  /* 0x0000000000017941 */ /* 0x000fea0003800200 */
.L_x_31:
        /* <DEDUP_REMOVED lines=16> */
.L_x_37:
        /* <DEDUP_REMOVED lines=9> */
.L_x_36:
[----:B------:R-:W-:Y:S05]  /*1bb0*/  BSYNC.RECONVERGENT B2 ;  /* 0x0000000000027941 */ /* 0x000fea0003800200 */
.L_x_35:
        /* <DEDUP_REMOVED lines=8> */
.L_x_40:
        /* <DEDUP_REMOVED lines=35> */
.L_x_39:
[----:B------:R-:W-:Y:S05]  /*1e70*/  BSYNC.RECONVERGENT B2 ;  /* 0x0000000000027941 */ /* 0x000fea0003800200 */
.L_x_38:
        /* <DEDUP_REMOVED lines=22> */
.L_x_42:
[----:B------:R-:W-:Y:S05]  /*1fe0*/  BSYNC.RECONVERGENT B2 ;  /* 0x0000000000027941 */ /* 0x000fea0003800200 */
.L_x_41:
        /* <DEDUP_REMOVED lines=10> */
.L_x_34:
[----:B------:R-:W-:Y:S05]  /*2090*/  BSYNC.RECONVERGENT B1 ;  /* 0x0000000000017941 */ /* 0x000fea0003800200 */
.L_x_33:
        /* <DEDUP_REMOVED lines=27> */
.L_x_43:
        /* <DEDUP_REMOVED lines=28> */
[----:B------:R-:W1:Y:S01]  /*2410*/  S2UR UR5, SR_CgaCtaId ;  /* 0x00000000000579c3 */ /* 0x000e620000008800 */
[----:B------:R-:W-:Y:S01]  /*2420*/  UMOV UR4, 0x400 ;  /* 0x0000040000047882 */ /* 0x000fe20000000000 */
[C---:B------:R-:W-:Y:S02]  /*2430*/  ISETP.GT.AND P2, PT, R20.reuse, 0x40, PT ;  /* 0x000000401400780c */ /* 0x040fe40003f44270 */
[C---:B------:R-:W-:Y:S02]  /*2440*/  ISETP.GT.AND P1, PT, R20.reuse, 0x20, PT ;  /* 0x000000201400780c */ /* 0x040fe40003f24270 */
[----:B------:R-:W-:Y:S01]  /*2450*/  ISETP.GT.AND P3, PT, R20, 0x80, PT ;  /* 0x000000801400780c */ /* 0x000fe20003f64270 */
[----:B-1----:R-:W-:-:S09]  /*2460*/  ULEA UR4, UR5, UR4, 0x18 ;  /* 0x0000000405047291 */ /* 0x002fd2000f8ec0ff */
[----:B------:R-:W1:Y:S04]  /*2470*/  LDS.128 R4, [UR4+0x10] ;  /* 0x00001004ff047984 */ /* 0x000e680008000c00 */
[----:B0-----:R-:W0:Y:S04]  /*2480*/  LDS R0, [UR4+0xc] ;  /* 0x00000c04ff007984 */ /* 0x001e280008000800 */
[----:B------:R-:W2:Y:S01]  /*2490*/  LDS.64 R8, [UR4+0x20] ;  /* 0x00002004ff087984 */ /* 0x000ea20008000a00 */
[----:B-1----:R-:W-:Y:S02]  /*24a0*/  SEL R4, R4, RZ, P2 ;  /* 0x000000ff04047207 */ /* 0x002fe40001000000 */
[----:B------:R-:W-:-:S02]  /*24b0*/  ISETP.GT.AND P2, PT, R20, 0x60, PT ;  /* 0x000000601400780c */ /* 0x000fc40003f44270 */
[----:B0-----:R-:W-:Y:S02]  /*24c0*/  SEL R0, R0, RZ, P1 ;  /* 0x000000ff00007207 */ /* 0x001fe40000800000 */
        /* <DEDUP_REMOVED lines=13> */
.L_x_30:
[----:B------:R-:W0:Y:S01]  /*25a0*/  S2R R0, SR_TID.X ;  /* 0x0000000000007919 */ /* 0x000e220000002100 */
[----:B------:R-:W0:Y:S02]  /*25b0*/  LDC.64 R2, c[0x0][0x380] ;  /* 0x0000e000ff027b82 */ /* 0x000e240000000a00 */
[----:B0-----:R-:W-:-:S05]  /*25c0*/  IMAD.WIDE.U32 R2, R0, 0x4, R2 ;  /* 0x0000000400027825 */ /* 0x001fca00078e0002 */
[----:B------:R-:W2:Y:S04]  /*25d0*/  LDG.E.CONSTANT R19, desc[UR6][R2.64] ;  /* 0x0000000602137981 */ /* 0x000ea8000c1e9900 */
[----:B------:R-:W2:Y:S04]  /*25e0*/  LDG.E.CONSTANT R4, desc[UR6][R2.64+0x400] ;  /* 0x0004000602047981 */ /* 0x000ea8000c1e9900 */
[----:B------:R-:W2:Y:S04]  /*25f0*/  LDG.E.CONSTANT R5, desc[UR6][R2.64+0x800] ;  /* 0x0008000602057981 */ /* 0x000ea8000c1e9900 */
[----:B------:R-:W3:Y:S04]  /*2600*/  LDG.E.CONSTANT R6, desc[UR6][R2.64+0xc00] ;  /* 0x000c000602067981 */ /* 0x000ee8000c1e9900 */
[----:B------:R-:W3:Y:S04]  /*2610*/  LDG.E.CONSTANT R7, desc[UR6][R2.64+0x1000] ;  /* 0x0010000602077981 */ /* 0x000ee8000c1e9900 */
[----:B------:R-:W4:Y:S04]  /*2620*/  LDG.E.CONSTANT R8, desc[UR6][R2.64+0x1400] ;  /* 0x0014000602087981 */ /* 0x000f28000c1e9900 */
[----:B------:R-:W4:Y:S04]  /*2630*/  LDG.E.CONSTANT R9, desc[UR6][R2.64+0x1800] ;  /* 0x0018000602097981 */ /* 0x000f28000c1e9900 */
[----:B------:R-:W5:Y:S04]  /*2640*/  LDG.E.CONSTANT R10, desc[UR6][R2.64+0x1c00] ;  /* 0x001c0006020a7981 */ /* 0x000f68000c1e9900 */
[----:B------:R-:W5:Y:S04]  /*2650*/  LDG.E.CONSTANT R11, desc[UR6][R2.64+0x2000] ;  /* 0x00200006020b7981 */ /* 0x000f68000c1e9900 */
[----:B------:R-:W5:Y:S04]  /*2660*/  LDG.E.CONSTANT R12, desc[UR6][R2.64+0x2400] ;  /* 0x00240006020c7981 */ /* 0x000f68000c1e9900 */
[----:B------:R-:W5:Y:S04]  /*2670*/  LDG.E.CONSTANT R13, desc[UR6][R2.64+0x2800] ;  /* 0x00280006020d7981 */ /* 0x000f68000c1e9900 */
[----:B------:R-:W5:Y:S04]  /*2680*/  LDG.E.CONSTANT R14, desc[UR6][R2.64+0x2c00] ;  /* 0x002c0006020e7981 */ /* 0x000f68000c1e9900 */
[----:B------:R-:W5:Y:S04]  /*2690*/  LDG.E.CONSTANT R15, desc[UR6][R2.64+0x3000] ;  /* 0x00300006020f7981 */ /* 0x000f68000c1e9900 */
[----:B------:R-:W5:Y:S04]  /*26a0*/  LDG.E.CONSTANT R16, desc[UR6][R2.64+0x3400] ;  /* 0x0034000602107981 */ /* 0x000f68000c1e9900 */
[----:B------:R-:W5:Y:S04]  /*26b0*/  LDG.E.CONSTANT R17, desc[UR6][R2.64+0x3800] ;  /* 0x0038000602117981 */ /* 0x000f68000c1e9900 */
[----:B------:R-:W5:Y:S01]  /*26c0*/  LDG.E.CONSTANT R18, desc[UR6][R2.64+0x3c00] ;  /* 0x003c000602127981 */ /* 0x000f62000c1e9900 */
[----:B------:R-:W-:-:S02]  /*26d0*/  ISETP.GE.U32.AND P0, PT, R20, 0x2000, PT ;  /* 0x000020001400780c */ /* 0x000fc40003f06070 */
[----:B--2---:R-:W-:-:S04]  /*26e0*/  IADD3 R4, PT, PT, R5, R4, R19 ;  /* 0x0000000405047210 */ /* 0x004fc80007ffe013 */
[----:B---3--:R-:W-:-:S04]  /*26f0*/  IADD3 R4, PT, PT, R7, R6, R4 ;  /* 0x0000000607047210 */ /* 0x008fc80007ffe004 */
[----:B----4-:R-:W-:-:S04]  /*2700*/  IADD3 R4, PT, PT, R9, R8, R4 ;  /* 0x0000000809047210 */ /* 0x010fc80007ffe004 */
[----:B-----5:R-:W-:Y:S01]  /*2710*/  IADD3 R4, PT, PT, R11, R10, R4 ;  /* 0x0000000a0b047210 */ /* 0x020fe20007ffe004 */
[----:B------:R-:W-:-:S03]  /*2720*/  IMAD.MOV.U32 R11, RZ, RZ, 0x1000 ;  /* 0x00001000ff0b7424 */ /* 0x000fc600078e00ff */
[----:B------:R-:W-:-:S04]  /*2730*/  IADD3 R4, PT, PT, R13, R12, R4 ;  /* 0x0000000c0d047210 */ /* 0x000fc80007ffe004 */
[----:B------:R-:W-:-:S04]  /*2740*/  IADD3 R4, PT, PT, R15, R14, R4 ;  /* 0x0000000e0f047210 */ /* 0x000fc80007ffe004 */
[----:B------:R-:W-:-:S05]  /*2750*/  IADD3 R17, PT, PT, R17, R16, R4 ;  /* 0x0000001011117210 */ /* 0x000fca0007ffe004 */
[----:B------:R-:W-:Y:S01]  /*2760*/  IMAD.IADD R8, R18, 0x1, R17 ;  /* 0x0000000112087824 */ /* 0x000fe200078e0211 */
[----:B------:R-:W-:Y:S06]  /*2770*/  @!P0 BRA `(.L_x_44) ;  /* 0x00000000008c8947 */ /* 0x000fec0003800000 */
[----:B------:R-:W0:Y:S01]  /*2780*/  LDC R7, c[0x0][0x390] ;  /* 0x0000e400ff077b82 */ /* 0x000e220000000800 */
[----:B------:R-:W-:Y:S02]  /*2790*/  VIADD R6, R20, 0xfffff000 ;  /* 0xfffff00014067836 */ /* 0x000fe40000000000 */
[----:B------:R-:W-:-:S07]  /*27a0*/  IMAD.MOV.U32 R11, RZ, RZ, 0x1000 ;  /* 0x00001000ff0b7424 */ /* 0x000fce00078e00ff */
.L_x_46:
[----:B------:R-:W-:-:S05]  /*27b0*/  IMAD.WIDE R4, R11, 0x4, R2 ;  /* 0x000000040b047825 */ /* 0x000fca00078e0202 */
        /* <DEDUP_REMOVED lines=16> */
[----:B--2---:R-:W-:-:S04]  /*28c0*/  IADD3 R18, PT, PT, R18, R19, R8 ;  /* 0x0000001312127210 */ /* 0x004fc80007ffe008 */
[----:B---3--:R-:W-:Y:S01]  /*28d0*/  IADD3 R18, PT, PT, R21, R20, R18 ;  /* 0x0000001415127210 */ /* 0x008fe20007ffe012 */
[----:B0-----:R-:W-:-:S04]  /*28e0*/  IMAD.MOV.U32 R20, RZ, RZ, R7 ;  /* 0x000000ffff147224 */ /* 0x001fc800078e0007 */
[----:B------:R-:W-:Y:S01]  /*28f0*/  IMAD.IADD R8, R20, 0x1, -R11 ;  /* 0x0000000114087824 */ /* 0x000fe200078e0a0b */
[----:B----4-:R-:W-:-:S04]  /*2900*/  IADD3 R18, PT, PT, R23, R22, R18 ;  /* 0x0000001617127210 */ /* 0x010fc80007ffe012 */
[----:B------:R-:W-:Y:S02]  /*2910*/  ISETP.GE.AND P0, PT, R8, 0x1000, PT ;  /* 0x000010000800780c */ /* 0x000fe40003f06270 */
[----:B-----5:R-:W-:-:S04]  /*2920*/  IADD3 R18, PT, PT, R25, R24, R18 ;  /* 0x0000001819127210 */ /* 0x020fc80007ffe012 */
[----:B------:R-:W-:-:S04]  /*2930*/  IADD3 R14, PT, PT, R14, R17, R18 ;  /* 0x000000110e0e7210 */ /* 0x000fc80007ffe012 */
[----:B------:R-:W-:-:S04]  /*2940*/  IADD3 R12, PT, PT, R15, R12, R14 ;  /* 0x0000000c0f0c7210 */ /* 0x000fc80007ffe00e */
[----:B------:R-:W-:-:S04]  /*2950*/  IADD3 R10, PT, PT, R10, R13, R12 ;  /* 0x0000000d0a0a7210 */ /* 0x000fc80007ffe00c */
[----:B------:R-:W-:Y:S01]  /*2960*/  IADD3 R8, PT, PT, R16, R9, R10 ;  /* 0x0000000910087210 */ /* 0x000fe20007ffe00a */
[----:B------:R-:W-:Y:S06]  /*2970*/  @!P0 BRA `(.L_x_45) ;  /* 0x0000000400fc8947 */ /* 0x000fec0003800000 */
[----:B------:R-:W-:-:S05]  /*2980*/  VIADD R11, R11, 0x1000 ;  /* 0x000010000b0b7836 */ /* 0x000fca0000000000 */
[----:B------:R-:W-:-:S13]  /*2990*/  ISETP.GT.AND P0, PT, R11, R6, PT ;  /* 0x000000060b00720c */ /* 0x000fda0003f04270 */
[----:B------:R-:W-:Y:S05]  /*29a0*/  @!P0 BRA `(.L_x_46) ;  /* 0xfffffffc00808947 */ /* 0x000fea000383ffff */
.L_x_44:
        /* <DEDUP_REMOVED lines=20> */
.L_x_50:
        /* <DEDUP_REMOVED lines=8> */
.L_x_49:
[----:B------:R-:W-:Y:S05]  /*2b70*/  BSYNC.RECONVERGENT B2 ;  /* 0x0000000000027941 */ /* 0x000fea0003800200 */
.L_x_48:
        /* <DEDUP_REMOVED lines=16> */
.L_x_53:
        /* <DEDUP_REMOVED lines=20> */
[----:B------:R-:W5:Y:S04]  /*2dc0*/  LDG.E.CONSTANT R22, desc[UR6][R2.64+0x2400] ;  /* 0x0024000602167981 */ /* 0x000f68000c1e9900 */
[----:B------:R0:W5:Y:S04]  /*2dd0*/  LDG.E.CONSTANT R5, desc[UR6][R4.64] ;  /* 0x0000000604057981 */ /* 0x000168000c1e9900 */
        /* <DEDUP_REMOVED lines=17> */
.L_x_52:
[----:B------:R-:W-:Y:S05]  /*2ef0*/  BSYNC.RECONVERGENT B2 ;  /* 0x0000000000027941 */ /* 0x000fea0003800200 */
.L_x_51:
        /* <DEDUP_REMOVED lines=10> */
[----:B------:R-:W5:Y:S01]  /*2fa0*/  LDG.E.CONSTANT R16, desc[UR6][R2.64+0x1400] ;  /* 0x0014000602107981 */ /* 0x000f62000c1e9900 */
[----:B0-----:R-:W-:-:S04]  /*2fb0*/  IMAD.WIDE.U32 R4, R11, 0x4, R6 ;  /* 0x000000040b047825 */ /* 0x001fc800078e0006 */
[----:B------:R-:W-:Y:S02]  /*2fc0*/  IMAD.WIDE.U32 R6, R13, 0x4, R6 ;  /* 0x000000040d067825 */ /* 0x000fe400078e0006 */
[----:B------:R0:W2:Y:S04]  /*2fd0*/  LDG.E.CONSTANT R5, desc[UR6][R4.64] ;  /* 0x0000000604057981 */ /* 0x0000a8000c1e9900 */
[----:B------:R1:W3:Y:S04]  /*2fe0*/  LDG.E.CONSTANT R13, desc[UR6][R2.64] ;  /* 0x00000006020d7981 */ /* 0x0002e8000c1e9900 */
[----:B------:R-:W4:Y:S01]  /*2ff0*/  LDG.E.CONSTANT R7, desc[UR6][R6.64] ;  /* 0x0000000606077981 */ /* 0x000f22000c1e9900 */
[----:B0-----:R-:W-:Y:S01]  /*3000*/  IADD3 R4, P1, PT, R2, 0x2000, RZ ;  /* 0x0000200002047810 */ /* 0x001fe20007f3e0ff */
[----:B------:R-:W-:Y:S01]  /*3010*/  VIADD R10, R10, 0x800 ;  /* 0x000008000a0a7836 */ /* 0x000fe20000000000 */
[----:B------:R-:W-:Y:S01]  /*3020*/  PLOP3.LUT P0, PT, PT, PT, PT, 0x8, 0x80 ;  /* 0x000000000080781c */ /* 0x000fe20003f0e170 */
[----:B------:R-:W-:-:S02]  /*3030*/  VIADD R11, R11, 0x800 ;  /* 0x000008000b0b7836 */ /* 0x000fc40000000000 */
[----:B-1----:R-:W-:Y:S01]  /*3040*/  IMAD.MOV.U32 R2, RZ, RZ, R4 ;  /* 0x000000ffff027224 */ /* 0x002fe200078e0004 */
[----:B--2---:R-:W-:-:S04]  /*3050*/  IADD3 R12, PT, PT, R12, R5, R8 ;  /* 0x000000050c0c7210 */ /* 0x004fc80007ffe008 */
[----:B---3--:R-:W-:Y:S01]  /*3060*/  IADD3 R12, PT, PT, R14, R13, R12 ;  /* 0x0000000d0e0c7210 */ /* 0x008fe20007ffe00c */
[----:B------:R-:W-:-:S03]  /*3070*/  IMAD.X R5, RZ, RZ, R3, P1 ;  /* 0x000000ffff057224 */ /* 0x000fc600008e0603 */
[----:B----4-:R-:W-:Y:S01]  /*3080*/  IADD3 R12, PT, PT, R15, R7, R12 ;  /* 0x000000070f0c7210 */ /* 0x010fe20007ffe00c */
[----:B------:R-:W-:-:S03]  /*3090*/  IMAD.MOV.U32 R3, RZ, RZ, R5 ;  /* 0x000000ffff037224 */ /* 0x000fc600078e0005 */
[----:B-----5:R-:W-:-:S07]  /*30a0*/  IADD3 R8, PT, PT, R16, R17, R12 ;  /* 0x0000001110087210 */ /* 0x020fce0007ffe00c */
.L_x_55:
[----:B------:R-:W-:Y:S05]  /*30b0*/  BSYNC.RECONVERGENT B2 ;  /* 0x0000000000027941 */ /* 0x000fea0003800200 */
.L_x_54:
        /* <DEDUP_REMOVED lines=10> */
.L_x_47:
[----:B------:R-:W-:Y:S05]  /*3160*/  BSYNC.RECONVERGENT B1 ;  /* 0x0000000000017941 */ /* 0x000fea0003800200 */
.L_x_45:
        /* <DEDUP_REMOVED lines=13> */
[----:B0-----:R-:W-:Y:S05]  /*3240*/  @P0 BRA `(.L_x_17) ;  /* 0x0000000000280947 */ /* 0x001fea0003800000 */
        /* <DEDUP_REMOVED lines=9> */
[----:B------:R-:W-:-:S07]  /*32e0*/  IMAD.IADD R3, R0, 0x1, R9 ;  /* 0x0000000100037824 */ /* 0x000fce00078e0209 */
.L_x_17:
[----:B------:R-:W-:Y:S05]  /*32f0*/  BSYNC.RECONVERGENT B0 ;  /* 0x0000000000007941 */ /* 0x000fea0003800200 */
.L_x_1:
[----:B------:R-:W-:Y:S05]  /*3300*/  @P0 EXIT ;  /* 0x000000000000094d */ /* 0x000fea0003800000 */
[----:B------:R-:W2:Y:S01]  /*3310*/  LDC.64 R4, c[0x0][0x388] ;  /* 0x0000e200ff047b82 */ /* 0x000ea20000000a00 */
[----:B------:R-:W0:Y:S02]  /*3320*/  LDCU UR4, c[0x0][0x398] ;  /* 0x00007300ff0477ac */ /* 0x000e240008000800 */
[----:B01----:R-:W-:-:S05]  /*3330*/  VIADD R3, R3, UR4 ;  /* 0x0000000403037c36 */ /* 0x003fca0008000000 */
[----:B--2---:R-:W-:Y:S01]  /*3340*/  STG.E desc[UR6][R4.64], R3 ;  /* 0x0000000304007986 */ /* 0x004fe2000c101906 */
[----:B------:R-:W-:Y:S05]  /*3350*/  EXIT ;  /* 0x000000000000794d */ /* 0x000fea0003800000 */
.L_x_56:
[----:B------:R-:W-:-:S00]  /*3360*/  BRA `(.L_x_56) ;  /* 0xfffffffc00fc7947 */ /* 0x000fc0000383ffff */
[----:B------:R-:W-:-:S00]  /*3370*/  NOP ;  /* 0x0000000000007918 */ /* 0x000fc00000000000 */
        /* <DEDUP_REMOVED lines=8> */
.L_x_320:


//--------------------- .text._ZN3cub18CUB_300001_SM_10006detail6reduce18DeviceReduceKernelINS2_10policy_hubIjjN4cuda3std3__44plusIvEEE10Policy1000EPjjS9_jNS7_10__identityEEEvT0_PT3_T1_NS0_13GridEvenShareISH_EET2_T4_ --------------------------
	.section	.text._ZN3cub18CUB_300001_SM_10006detail6reduce18DeviceReduceKernelINS2_10policy_hubIjjN4cuda3std3__44plusIvEEE10Policy1000EPjjS9_jNS7_10__identityEEEvT0_PT3_T1_NS0_13GridEvenShareISH_EET2_T4_,"ax",@progbits
	.align	128
        .global         _ZN3cub18CUB_300001_SM_10006detail6reduce18DeviceReduceKernelINS2_10policy_hubIjjN4cuda3std3__44plusIvEEE10Policy1000EPjjS9_jNS7_10__identityEEEvT0_PT3_T1_NS0_13GridEvenShareISH_EET2_T4_
        .type           _ZN3cub18CUB_300001_SM_10006detail6reduce18DeviceReduceKernelINS2_10policy_hubIjjN4cuda3std3__44plusIvEEE10Policy1000EPjjS9_jNS7_10__identityEEEvT0_PT3_T1_NS0_13GridEvenShareISH_EET2_T4_,@function
        .size           _ZN3cub18CUB_300001_SM_10006detail6reduce18DeviceReduceKernelINS2_10policy_hubIjjN4cuda3std3__44plusIvEEE10Policy1000EPjjS9_jNS7_10__identityEEEvT0_PT3_T1_NS0_13GridEvenShareISH_EET2_T4_,(.L_x_321 - _ZN3cub18CUB_300001_SM_10006detail6reduce18DeviceReduceKernelINS2_10policy_hubIjjN4cuda3std3__44plusIvEEE10Policy1000EPjjS9_jNS7_10__identityEEEvT0_PT3_T1_NS0_13GridEvenShareISH_EET2_T4_)
        .other          _ZN3cub18CUB_300001_SM_10006detail6reduce18DeviceReduceKernelINS2_10policy_hubIjjN4cuda3std3__44plusIvEEE10Policy1000EPjjS9_jNS7_10__identityEEEvT0_PT3_T1_NS0_13GridEvenShareISH_EET2_T4_,@"STO_CUDA_ENTRY STV_DEFAULT"
_ZN3cub18CUB_300001_SM_10006detail6reduce18DeviceReduceKernelINS2_10policy_hubIjjN4cuda3std3__44plusIvEEE10Policy1000EPjjS9_jNS7_10__identityEEEvT0_PT3_T1_NS0_13GridEvenShareISH_EET2_T4_:
.text._ZN3cub18CUB_300001_SM_10006detail6reduce18DeviceReduceKernelINS2_10policy_hubIjjN4cuda3std3__44plusIvEEE10Policy1000EPjjS9_jNS7_10__identityEEEvT0_PT3_T1_NS0_13GridEvenShareISH_EET2_T4_:
[----:B------:R-:W-:Y:S01]  /*0000*/  LDC R1, c[0x0][0x37c] ;  /* 0x0000df00ff017b82 */ /* 0x000fe20000000800 */
[----:B------:R-:W0:Y:S01]  /*0010*/  S2R R0, SR_CTAID.X ;  /* 0x0000000000007919 */ /* 0x000e220000002500 */
[----:B------:R-:W1:Y:S01]  /*0020*/  LDCU UR4, c[0x0][0x380] ;  /* 0x00007000ff0477ac */ /* 0x000e620008000800 */
[----:B------:R-:W-:Y:S01]  /*0030*/  BSSY.RECONVERGENT B0, `(.L_x_57) ;  /* 0x0000248000007945 */ /* 0x000fe20003800200 */
[----:B------:R-:W2:Y:S01]  /*0040*/  LDCU UR5, c[0x0][0x3ac] ;  /* 0x00007580ff0577ac */ /* 0x000ea20008000800 */
[----:B------:R-:W3:Y:S01]  /*0050*/  LDCU.64 UR8, c[0x0][0x358] ;  /* 0x00006b00ff0877ac */ /* 0x000ee20008000a00 */
[----:B-1----:R-:W-:Y:S02]  /*0060*/  ULOP3.LUT UP0, URZ, UR4, 0xf, URZ, 0xc0, !UPT ;  /* 0x0000000f04ff7892 */ /* 0x002fe4000f80c0ff */
[----:B--2---:R-:W-:Y:S01]  /*0070*/  USHF.L.U32 UR5, UR5, 0xc, URZ ;  /* 0x0000000c05057899 */ /* 0x004fe200080006ff */
[----:B0-----:R-:W-:-:S06]  /*0080*/  IMAD.SHL.U32 R23, R0, 0x1000, RZ ;  /* 0x0000100000177824 */ /* 0x001fcc00078e00ff */
[----:B---3--:R-:W-:Y:S05]  /*0090*/  BRA.U UP0, `(.L_x_58) ;  /* 0x00000011004c7547 */ /* 0x008fea000b800000 */
[----:B------:R-:W0:Y:S02]  /*00a0*/  LDC R3, c[0x0][0x3a8] ;  /* 0x0000ea00ff037b82 */ /* 0x000e240000000800 */
[----:B0-----:R-:W-:-:S05]  /*00b0*/  IMAD R22, R0, -0x1000, R3 ;  /* 0xfffff00000167824 */ /* 0x001fca00078e0203 */
[----:B------:R-:W-:-:S13]  /*00c0*/  ISETP.GT.U32.AND P0, PT, R22, 0xfff, PT ;  /* 0x00000fff1600780c */ /* 0x000fda0003f04070 */
[----:B------:R-:W-:Y:S05]  /*00d0*/  @P0 BRA `(.L_x_59) ;  /* 0x0000000800300947 */ /* 0x000fea0003800000 */
[----:B------:R-:W0:Y:S01]  /*00e0*/  S2R R5, SR_TID.X ;  /* 0x0000000000057919 */ /* 0x000e220000002100 */
[----:B------:R-:W-:Y:S01]  /*00f0*/  BSSY.RECONVERGENT B1, `(.L_x_60) ;  /* 0x000000a000017945 */ /* 0x000fe20003800200 */
[----:B------:R-:W-:Y:S01]  /*0100*/  IMAD.MOV.U32 R2, RZ, RZ, RZ ;  /* 0x000000ffff027224 */ /* 0x000fe200078e00ff */
[----:B0-----:R-:W-:Y:S01]  /*0110*/  ISETP.GE.U32.AND P0, PT, R5, R22, PT ;  /* 0x000000160500720c */ /* 0x001fe20003f06070 */
[----:B------:R-:W-:-:S12]  /*0120*/  IMAD.MOV.U32 R11, RZ, RZ, R5 ;  /* 0x000000ffff0b7224 */ /* 0x000fd800078e0005 */
[----:B------:R-:W-:Y:S05]  /*0130*/  @P0 BRA `(.L_x_61) ;  /* 0x0000000000140947 */ /* 0x000fea0003800000 */
[----:B------:R-:W0:Y:S01]  /*0140*/  LDC.64 R6, c[0x0][0x380] ;  /* 0x0000e000ff067b82 */ /* 0x000e220000000a00 */
[----:B------:R-:W-:-:S04]  /*0150*/  IMAD R9, R0, 0x1000, R5 ;  /* 0x0000100000097824 */ /* 0x000fc800078e0205 */
[----:B0-----:R-:W-:-:S05]  /*0160*/  IMAD.WIDE.U32 R6, R9, 0x4, R6 ;  /* 0x0000000409067825 */ /* 0x001fca00078e0006 */
[----:B------:R0:W5:Y:S01]  /*0170*/  LDG.E.CONSTANT R2, desc[UR8][R6.64] ;  /* 0x0000000806027981 */ /* 0x000162000c1e9900 */
[----:B------:R-:W-:-:S07]  /*0180*/  VIADD R11, R5, 0x100 ;  /* 0x00000100050b7836 */ /* 0x000fce0000000000 */
.L_x_61:
[----:B------:R-:W-:Y:S05]  /*0190*/  BSYNC.RECONVERGENT B1 ;  /* 0x0000000000017941 */ /* 0x000fea0003800200 */
.L_x_60:
[----:B------:R-:W-:Y:S01]  /*01a0*/  ISETP.GE.U32.AND P0, PT, R11, R22, PT ;  /* 0x000000160b00720c */ /* 0x000fe20003f06070 */
[----:B------:R-:W-:-:S12]  /*01b0*/  BSSY.RECONVERGENT B1, `(.L_x_62) ;  /* 0x000002e000017945 */ /* 0x000fd80003800200 */
[----:B------:R-:W-:Y:S05]  /*01c0*/  @P0 BRA `(.L_x_63) ;  /* 0x0000000000b00947 */ /* 0x000fea0003800000 */
[----:B------:R-:W-:Y:S01]  /*01d0*/  LOP3.LUT R4, RZ, R11, RZ, 0x33, !PT ;  /* 0x0000000bff047212 */ /* 0x000fe200078e33ff */
[----:B------:R-:W-:Y:S04]  /*01e0*/  BSSY.RECONVERGENT B2, `(.L_x_64) ;  /* 0x0000014000027945 */ /* 0x000fe80003800200 */
[----:B------:R-:W-:-:S04]  /*01f0*/  IMAD.IADD R3, R4, 0x1, R3 ;  /* 0x0000000104037824 */ /* 0x000fc800078e0203 */
[----:B0-----:R-:W-:Y:S01]  /*0200*/  IMAD R6, R0, -0x1000, R3 ;  /* 0xfffff00000067824 */ /* 0x001fe200078e0203 */
[----:B------:R-:W-:-:S04]  /*0210*/  LOP3.LUT R4, R3, 0x300, RZ, 0xc0, !PT ;  /* 0x0000030003047812 */ /* 0x000fc800078ec0ff */
[----:B------:R-:W-:Y:S02]  /*0220*/  ISETP.NE.AND P0, PT, R4, 0x300, PT ;  /* 0x000003000400780c */ /* 0x000fe40003f05270 */
[----:B------:R-:W-:-:S11]  /*0230*/  ISETP.GE.U32.AND P1, PT, R6, 0x300, PT ;  /* 0x000003000600780c */ /* 0x000fd60003f26070 */
[----:B------:R-:W-:Y:S05]  /*0240*/  @!P0 BRA `(.L_x_65) ;  /* 0x0000000000348947 */ /* 0x000fea0003800000 */
[----:B------:R-:W0:Y:S01]  /*0250*/  LDC.64 R8, c[0x0][0x380] ;  /* 0x0000e000ff087b82 */ /* 0x000e220000000a00 */
[----:B------:R-:W-:Y:S01]  /*0260*/  LEA.HI R3, R3, 0x1, RZ, 0x18 ;  /* 0x0000000103037811 */ /* 0x000fe200078fc0ff */
[----:B------:R-:W-:-:S03]  /*0270*/  IMAD R13, R0, 0x1000, R11 ;  /* 0x00001000000d7824 */ /* 0x000fc600078e020b */
[----:B------:R-:W-:-:S05]  /*0280*/  LOP3.LUT R3, R3, 0x3, RZ, 0xc0, !PT ;  /* 0x0000000303037812 */ /* 0x000fca00078ec0ff */
[----:B------:R-:W-:-:S07]  /*0290*/  IMAD.MOV R3, RZ, RZ, -R3 ;  /* 0x000000ffff037224 */ /* 0x000fce00078e0a03 */
.L_x_66:
[----:B0-----:R-:W-:-:S06]  /*02a0*/  IMAD.WIDE.U32 R6, R13, 0x4, R8 ;  /* 0x000000040d067825 */ /* 0x001fcc00078e0008 */
[----:B------:R-:W2:Y:S01]  /*02b0*/  LDG.E.CONSTANT R7, desc[UR8][R6.64] ;  /* 0x0000000806077981 */ /* 0x000ea2000c1e9900 */
[----:B------:R-:W-:Y:S02]  /*02c0*/  VIADD R3, R3, 0x1 ;  /* 0x0000000103037836 */ /* 0x000fe40000000000 */
[----:B------:R-:W-:Y:S02]  /*02d0*/  VIADD R11, R11, 0x100 ;  /* 0x000001000b0b7836 */ /* 0x000fe40000000000 */
[----:B------:R-:W-:Y:S01]  /*02e0*/  VIADD R13, R13, 0x100 ;  /* 0x000001000d0d7836 */ /* 0x000fe20000000000 */
[----:B------:R-:W-:Y:S01]  /*02f0*/  ISETP.NE.AND P0, PT, R3, RZ, PT ;  /* 0x000000ff0300720c */ /* 0x000fe20003f05270 */
[----:B--2--5:R-:W-:-:S12]  /*0300*/  IMAD.IADD R2, R7, 0x1, R2 ;  /* 0x0000000107027824 */ /* 0x024fd800078e0202 */
[----:B------:R-:W-:Y:S05]  /*0310*/  @P0 BRA `(.L_x_66) ;  /* 0xfffffffc00e00947 */ /* 0x000fea000383ffff */
.L_x_65:
[----:B------:R-:W-:Y:S05]  /*0320*/  BSYNC.RECONVERGENT B2 ;  /* 0x0000000000027941 */ /* 0x000fea0003800200 */
.L_x_64:
[----:B------:R-:W-:Y:S05]  /*0330*/  @!P1 BRA `(.L_x_63) ;  /* 0x0000000000549947 */ /* 0x000fea0003800000 */
[----:B------:R-:W0:Y:S01]  /*0340*/  LDC.64 R6, c[0x0][0x380] ;  /* 0x0000e000ff067b82 */ /* 0x000e220000000a00 */
[----:B------:R-:W-:Y:S02]  /*0350*/  VIADD R3, R11, 0x200 ;  /* 0x000002000b037836 */ /* 0x000fe40000000000 */
[----:B------:R-:W-:-:S07]  /*0360*/  IMAD R17, R0, 0x1000, R11 ;  /* 0x0000100000117824 */ /* 0x000fce00078e020b */
.L_x_67:
[C---:B------:R-:W-:Y:S02]  /*0370*/  VIADD R11, R17.reuse, 0x100 ;  /* 0x00000100110b7836 */ /* 0x040fe40000000000 */
[----:B0-----:R-:W-:-:S04]  /*0380*/  IMAD.WIDE.U32 R8, R17, 0x4, R6 ;  /* 0x0000000411087825 */ /* 0x001fc800078e0006 */
[C---:B------:R-:W-:Y:S02]  /*0390*/  VIADD R13, R17.reuse, 0x200 ;  /* 0x00000200110d7836 */ /* 0x040fe40000000000 */
[----:B------:R-:W-:Y:S01]  /*03a0*/  VIADD R15, R17, 0x300 ;  /* 0x00000300110f7836 */ /* 0x000fe20000000000 */
[----:B------:R-:W2:Y:S01]  /*03b0*/  LDG.E.CONSTANT R9, desc[UR8][R8.64] ;  /* 0x0000000808097981 */ /* 0x000ea2000c1e9900 */
[----:B------:R-:W-:-:S04]  /*03c0*/  IMAD.WIDE.U32 R10, R11, 0x4, R6 ;  /* 0x000000040b0a7825 */ /* 0x000fc800078e0006 */
[--C-:B------:R-:W-:Y:S02]  /*03d0*/  IMAD.WIDE.U32 R12, R13, 0x4, R6.reuse ;  /* 0x000000040d0c7825 */ /* 0x100fe400078e0006 */
[----:B------:R-:W2:Y:S02]  /*03e0*/  LDG.E.CONSTANT R10, desc[UR8][R10.64] ;  /* 0x000000080a0a7981 */ /* 0x000ea4000c1e9900 */
[----:B------:R-:W-:Y:S02]  /*03f0*/  IMAD.WIDE.U32 R14, R15, 0x4, R6 ;  /* 0x000000040f0e7825 */ /* 0x000fe400078e0006 */
[----:B------:R-:W3:Y:S04]  /*0400*/  LDG.E.CONSTANT R13, desc[UR8][R12.64] ;  /* 0x000000080c0d7981 */ /* 0x000ee8000c1e9900 */
[----:B------:R-:W3:Y:S01]  /*0410*/  LDG.E.CONSTANT R14, desc[UR8][R14.64] ;  /* 0x000000080e0e7981 */ /* 0x000ee2000c1e9900 */
[----:B------:R-:W-:-:S05]  /*0420*/  VIADD R19, R3, 0x200 ;  /* 0x0000020003137836 */ /* 0x000fca0000000000 */
[----:B------:R-:W-:Y:S01]  /*0430*/  ISETP.GE.AND P0, PT, R19, R22, PT ;  /* 0x000000161300720c */ /* 0x000fe20003f06270 */
[----:B------:R-:W-:Y:S02]  /*0440*/  VIADD R3, R3, 0x400 ;  /* 0x0000040003037836 */ /* 0x000fe40000000000 */
[----:B------:R-:W-:Y:S01]  /*0450*/  VIADD R17, R17, 0x400 ;  /* 0x0000040011117836 */ /* 0x000fe20000000000 */
[----:B--2--5:R-:W-:-:S04]  /*0460*/  IADD3 R2, PT, PT, R10, R9, R2 ;  /* 0x000000090a027210 */ /* 0x024fc80007ffe002 */
[----:B---3--:R-:W-:-:S05]  /*0470*/  IADD3 R2, PT, PT, R14, R13, R2 ;  /* 0x0000000d0e027210 */ /* 0x008fca0007ffe002 */
[----:B------:R-:W-:Y:S05]  /*0480*/  @!P0 BRA `(.L_x_67) ;  /* 0xfffffffc00b88947 */ /* 0x000fea000383ffff */
.L_x_63:
[----:B------:R-:W-:Y:S05]  /*0490*/  BSYNC.RECONVERGENT B1 ;  /* 0x0000000000017941 */ /* 0x000fea0003800200 */
.L_x_62:
[----:B------:R-:W-:-:S13]  /*04a0*/  ISETP.GE.U32.AND P0, PT, R22, 0x100, PT ;  /* 0x000001001600780c */ /* 0x000fda0003f06070 */
[----:B------:R-:W-:Y:S05]  /*04b0*/  @!P0 BRA `(.L_x_68) ;  /* 0x0000000000648947 */ /* 0x000fea0003800000 */
[----:B------:R-:W1:Y:S01]  /*04c0*/  S2R R3, SR_LANEID ;  /* 0x0000000000037919 */ /* 0x000e620000000000 */
[----:B-----5:R-:W2:Y:S01]  /*04d0*/  REDUX.SUM UR4, R2 ;  /* 0x00000000020473c4 */ /* 0x020ea2000000c000 */
[----:B-1----:R-:W-:-:S13]  /*04e0*/  ISETP.NE.AND P0, PT, R3, RZ, PT ;  /* 0x000000ff0300720c */ /* 0x002fda0003f05270 */
[----:B0-----:R-:W0:Y:S01]  /*04f0*/  @!P0 S2R R7, SR_CgaCtaId ;  /* 0x0000000000078919 */ /* 0x001e220000008800 */
[----:B------:R-:W-:Y:S02]  /*0500*/  @!P0 MOV R4, 0x400 ;  /* 0x0000040000048802 */ /* 0x000fe40000000f00 */
[----:B------:R-:W-:Y:S02]  /*0510*/  @!P0 SHF.R.U32.HI R3, RZ, 0x3, R5 ;  /* 0x00000003ff038819 */ /* 0x000fe40000011605 */
[----:B0-----:R-:W-:Y:S02]  /*0520*/  @!P0 LEA R7, R7, R4, 0x18 ;  /* 0x0000000407078211 */ /* 0x001fe400078ec0ff */
[----:B------:R-:W-:Y:S01]  /*0530*/  @!P0 LOP3.LUT R4, R3, 0x7c, RZ, 0xc0, !PT ;  /* 0x0000007c03048812 */ /* 0x000fe200078ec0ff */
[----:B--2---:R-:W-:-:S04]  /*0540*/  IMAD.U32 R3, RZ, RZ, UR4 ;  /* 0x00000004ff037e24 */ /* 0x004fc8000f8e00ff */
        /* <DEDUP_REMOVED lines=16> */
.L_x_68:
[----:B------:R-:W-:-:S05]  /*0650*/  LOP3.LUT R3, R5, 0x3e0, RZ, 0xc0, !PT ;  /* 0x000003e005037812 */ /* 0x000fca00078ec0ff */
[----:B0-----:R-:W-:Y:S01]  /*0660*/  VIADD R7, R3, 0x20 ;  /* 0x0000002003077836 */ /* 0x001fe20000000000 */
[----:B------:R-:W-:-:S04]  /*0670*/  LOP3.LUT R3, RZ, R3, RZ, 0x33, !PT ;  /* 0x00000003ff037212 */ /* 0x000fc800078e33ff */
[----:B------:R-:W-:Y:S01]  /*0680*/  ISETP.GT.U32.AND P0, PT, R7, R22, PT ;  /* 0x000000160700720c */ /* 0x000fe20003f04070 */
[----:B------:R-:W-:-:S05]  /*0690*/  IMAD.IADD R3, R22, 0x1, R3 ;  /* 0x0000000116037824 */ /* 0x000fca00078e0203 */
[----:B------:R-:W-:Y:S02]  /*06a0*/  SEL R7, R3, 0x1f, P0 ;  /* 0x0000001f03077807 */ /* 0x000fe40000000000 */
[----:B------:R-:W0:Y:S04]  /*06b0*/  S2R R3, SR_LANEID ;  /* 0x0000000000037919 */ /* 0x000e280000000000 */
[----:B-----5:R-:W1:Y:S02]  /*06c0*/  SHFL.DOWN P0, R4, R2, 0x1, R7 ;  /* 0x0820000002047989 */ /* 0x020e640000000007 */
[----:B-1----:R-:W-:Y:S01]  /*06d0*/  @P0 IMAD.IADD R4, R4, 0x1, R2 ;  /* 0x0000000104040824 */ /* 0x002fe200078e0202 */
[----:B0-----:R-:W-:-:S04]  /*06e0*/  ISETP.NE.AND P1, PT, R3, RZ, PT ;  /* 0x000000ff0300720c */ /* 0x001fc80003f25270 */
[----:B------:R-:W0:Y:S09]  /*06f0*/  SHFL.DOWN P0, R6, R4, 0x2, R7 ;  /* 0x0840000004067989 */ /* 0x000e320000000007 */
[----:B------:R-:W1:Y:S01]  /*0700*/  @!P1 S2R R12, SR_CgaCtaId ;  /* 0x00000000000c9919 */ /* 0x000e620000008800 */
[----:B------:R-:W-:-:S02]  /*0710*/  @!P1 MOV R9, 0x400 ;  /* 0x0000040000099802 */ /* 0x000fc40000000f00 */
        /* <DEDUP_REMOVED lines=17> */
[C---:B------:R-:W-:Y:S02]  /*0830*/  ISETP.GT.U32.AND P2, PT, R22.reuse, 0x40, PT ;  /* 0x000000401600780c */ /* 0x040fe40003f44070 */
[C---:B------:R-:W-:Y:S02]  /*0840*/  ISETP.GT.U32.AND P1, PT, R22.reuse, 0x20, PT ;  /* 0x000000201600780c */ /* 0x040fe40003f24070 */
[----:B------:R-:W-:Y:S01]  /*0850*/  ISETP.GT.U32.AND P3, PT, R22, 0x80, PT ;  /* 0x000000801600780c */ /* 0x000fe20003f64070 */
[----:B-1----:R-:W-:-:S09]  /*0860*/  ULEA UR4, UR5, UR4, 0x18 ;  /* 0x0000000405047291 */ /* 0x002fd2000f8ec0ff */
[----:B------:R-:W1:Y:S04]  /*0870*/  LDS.128 R4, [UR4+0x10] ;  /* 0x00001004ff047984 */ /* 0x000e680008000c00 */
[----:B0-----:R-:W0:Y:S04]  /*0880*/  LDS R2, [UR4+0xc] ;  /* 0x00000c04ff027984 */ /* 0x001e280008000800 */
[----:B------:R-:W2:Y:S01]  /*0890*/  LDS.64 R8, [UR4+0x20] ;  /* 0x00002004ff087984 */ /* 0x000ea20008000a00 */
[----:B-1----:R-:W-:Y:S02]  /*08a0*/  SEL R4, R4, RZ, P2 ;  /* 0x000000ff04047207 */ /* 0x002fe40001000000 */
[----:B------:R-:W-:-:S02]  /*08b0*/  ISETP.GT.U32.AND P2, PT, R22, 0x60, PT ;  /* 0x000000601600780c */ /* 0x000fc40003f44070 */
[----:B0-----:R-:W-:Y:S02]  /*08c0*/  SEL R2, R2, RZ, P1 ;  /* 0x000000ff02027207 */ /* 0x001fe40000800000 */
[----:B------:R-:W-:Y:S02]  /*08d0*/  SEL R5, R5, RZ, P2 ;  /* 0x000000ff05057207 */ /* 0x000fe40001000000 */
[----:B------:R-:W-:Y:S02]  /*08e0*/  IADD3 R2, PT, PT, R4, R2, R3 ;  /* 0x0000000204027210 */ /* 0x000fe40007ffe003 */
[----:B------:R-:W-:Y:S02]  /*08f0*/  ISETP.GT.U32.AND P1, PT, R22, 0xa0, PT ;  /* 0x000000a01600780c */ /* 0x000fe40003f24070 */
[----:B------:R-:W-:Y:S02]  /*0900*/  SEL R6, R6, RZ, P3 ;  /* 0x000000ff06067207 */ /* 0x000fe40001800000 */
[----:B------:R-:W-:-:S02]  /*0910*/  ISETP.GT.U32.AND P2, PT, R22, 0xc0, PT ;  /* 0x000000c01600780c */ /* 0x000fc40003f44070 */
[----:B------:R-:W-:Y:S02]  /*0920*/  ISETP.GT.U32.AND P3, PT, R22, 0xe0, PT ;  /* 0x000000e01600780c */ /* 0x000fe40003f64070 */
[----:B------:R-:W-:Y:S02]  /*0930*/  SEL R7, R7, RZ, P1 ;  /* 0x000000ff07077207 */ /* 0x000fe40000800000 */
[----:B------:R-:W-:Y:S02]  /*0940*/  IADD3 R2, PT, PT, R6, R2, R5 ;  /* 0x0000000206027210 */ /* 0x000fe40007ffe005 */
[----:B--2---:R-:W-:Y:S02]  /*0950*/  SEL R8, R8, RZ, P2 ;  /* 0x000000ff08087207 */ /* 0x004fe40001000000 */
[----:B------:R-:W-:Y:S02]  /*0960*/  SEL R9, R9, RZ, P3 ;  /* 0x000000ff09097207 */ /* 0x000fe40001800000 */
[----:B------:R-:W-:-:S05]  /*0970*/  IADD3 R2, PT, PT, R8, R2, R7 ;  /* 0x0000000208027210 */ /* 0x000fca0007ffe007 */
[----:B------:R-:W-:Y:S01]  /*0980*/  IMAD.IADD R3, R2, 0x1, R9 ;  /* 0x0000000102037824 */ /* 0x000fe200078e0209 */
[----:B------:R-:W-:Y:S06]  /*0990*/  BRA `(.L_x_69) ;  /* 0x0000001800c47947 */ /* 0x000fec0003800000 */
.L_x_59:
[----:B------:R-:W0:Y:S01]  /*09a0*/  S2R R2, SR_TID.X ;  /* 0x0000000000027919 */ /* 0x000e220000002100 */
[----:B------:R-:W1:Y:S02]  /*09b0*/  LDCU.64 UR6, c[0x0][0x380] ;  /* 0x00007000ff0677ac */ /* 0x000e640008000a00 */
[----:B-1----:R-:W-:Y:S02]  /*09c0*/  IMAD.U32 R20, RZ, RZ, UR6 ;  /* 0x00000006ff147e24 */ /* 0x002fe4000f8e00ff */
[----:B------:R-:W-:Y:S02]  /*09d0*/  IMAD.U32 R21, RZ, RZ, UR7 ;  /* 0x00000007ff157e24 */ /* 0x000fe4000f8e00ff */
[----:B0-----:R-:W-:-:S04]  /*09e0*/  IMAD R25, R2, 0x4, R23 ;  /* 0x0000000402197824 */ /* 0x001fc800078e0217 */
[----:B------:R-:W-:-:S05]  /*09f0*/  IMAD.WIDE.U32 R24, R25, 0x4, R20 ;  /* 0x0000000419187825 */ /* 0x000fca00078e0014 */
[----:B------:R-:W2:Y:S04]  /*0a00*/  LDG.E.128.CONSTANT R4, desc[UR8][R24.64] ;  /* 0x0000000818047981 */ /* 0x000ea8000c1e9d00 */
[----:B------:R-:W3:Y:S04]  /*0a10*/  LDG.E.128.CONSTANT R8, desc[UR8][R24.64+0x1000] ;  /* 0x0010000818087981 */ /* 0x000ee8000c1e9d00 */
[----:B------:R-:W4:Y:S04]  /*0a20*/  LDG.E.128.CONSTANT R12, desc[UR8][R24.64+0x2000] ;  /* 0x00200008180c7981 */ /* 0x000f28000c1e9d00 */
[----:B------:R-:W5:Y:S01]  /*0a30*/  LDG.E.128.CONSTANT R16, desc[UR8][R24.64+0x3000] ;  /* 0x0030000818107981 */ /* 0x000f62000c1e9d00 */
[----:B------:R-:W-:-:S02]  /*0a40*/  ISETP.GE.U32.AND P0, PT, R22, UR5, PT ;  /* 0x0000000516007c0c */ /* 0x000fc4000bf06070 */
        /* <DEDUP_REMOVED lines=9> */
[----:B------:R-:W-:Y:S01]  /*0ae0*/  VIADD R26, R23, UR5 ;  /* 0x00000005171a7c36 */ /* 0x000fe20008000000 */
[----:B------:R-:W-:Y:S01]  /*0af0*/  UMOV UR4, URZ ;  /* 0x000000ff00047c82 */ /* 0x000fe20008000000 */
[----:B------:R-:W-:Y:S02]  /*0b00*/  VIADD R25, R3, 0xfffff000 ;  /* 0xfffff00003197836 */ /* 0x000fe40000000000 */
[C---:B------:R-:W-:Y:S02]  /*0b10*/  VIADD R24, R26.reuse, 0x100 ;  /* 0x000001001a187836 */ /* 0x040fe40000000000 */
[C---:B------:R-:W-:Y:S01]  /*0b20*/  IMAD.IADD R23, R26.reuse, 0x1, R2 ;  /* 0x000000011a177824 */ /* 0x040fe200078e0202 */
[----:B------:R-:W-:Y:S01]  /*0b30*/  ISETP.GT.U32.AND P0, PT, R26, R25, PT ;  /* 0x000000191a00720c */ /* 0x000fe20003f04070 */
[----:B------:R-:W-:-:S12]  /*0b40*/  IMAD.MOV.U32 R22, RZ, RZ, R26 ;  /* 0x000000ffff167224 */ /* 0x000fd800078e001a */
[----:B------:R-:W-:Y:S05]  /*0b50*/  @P0 BRA `(.L_x_71) ;  /* 0x0000000000640947 */ /* 0x000fea0003800000 */
[----:B------:R-:W0:Y:S08]  /*0b60*/  LDC R3, c[0x0][0x3a8] ;  /* 0x0000ea00ff037b82 */ /* 0x000e300000000800 */
[----:B------:R-:W1:Y:S02]  /*0b70*/  LDC.64 R20, c[0x0][0x380] ;  /* 0x0000e000ff147b82 */ /* 0x000e640000000a00 */
.L_x_72:
[----:B------:R-:W-:-:S04]  /*0b80*/  IMAD R29, R2, 0x4, R22 ;  /* 0x00000004021d7824 */ /* 0x000fc800078e0216 */
[----:B-1----:R-:W-:-:S05]  /*0b90*/  IMAD.WIDE.U32 R28, R29, 0x4, R20 ;  /* 0x000000041d1c7825 */ /* 0x002fca00078e0014 */
[----:B------:R-:W2:Y:S04]  /*0ba0*/  LDG.E.128.CONSTANT R4, desc[UR8][R28.64] ;  /* 0x000000081c047981 */ /* 0x000ea8000c1e9d00 */
[----:B------:R-:W3:Y:S04]  /*0bb0*/  LDG.E.128.CONSTANT R8, desc[UR8][R28.64+0x1000] ;  /* 0x001000081c087981 */ /* 0x000ee8000c1e9d00 */
[----:B------:R-:W4:Y:S04]  /*0bc0*/  LDG.E.128.CONSTANT R12, desc[UR8][R28.64+0x2000] ;  /* 0x002000081c0c7981 */ /* 0x000f28000c1e9d00 */
[----:B------:R-:W5:Y:S01]  /*0bd0*/  LDG.E.128.CONSTANT R16, desc[UR8][R28.64+0x3000] ;  /* 0x003000081c107981 */ /* 0x000f62000c1e9d00 */
[----:B--2---:R-:W-:Y:S01]  /*0be0*/  IADD3 R5, PT, PT, R5, R4, R27 ;  /* 0x0000000405057210 */ /* 0x004fe20007ffe01b */
[----:B0-----:R-:W-:-:S03]  /*0bf0*/  IMAD.IADD R4, R3, 0x1, -R22 ;  /* 0x0000000103047824 */ /* 0x001fc600078e0a16 */
[----:B------:R-:W-:Y:S02]  /*0c00*/  IADD3 R5, PT, PT, R7, R6, R5 ;  /* 0x0000000607057210 */ /* 0x000fe40007ffe005 */
[----:B------:R-:W-:Y:S02]  /*0c10*/  ISETP.GE.U32.AND P0, PT, R4, UR5, PT ;  /* 0x0000000504007c0c */ /* 0x000fe4000bf06070 */
[----:B---3--:R-:W-:-:S04]  /*0c20*/  IADD3 R5, PT, PT, R9, R8, R5 ;  /* 0x0000000809057210 */ /* 0x008fc80007ffe005 */
[----:B------:R-:W-:-:S04]  /*0c30*/  IADD3 R5, PT, PT, R11, R10, R5 ;  /* 0x0000000a0b057210 */ /* 0x000fc80007ffe005 */
[----:B----4-:R-:W-:-:S04]  /*0c40*/  IADD3 R5, PT, PT, R13, R12, R5 ;  /* 0x0000000c0d057210 */ /* 0x010fc80007ffe005 */
[----:B------:R-:W-:-:S04]  /*0c50*/  IADD3 R5, PT, PT, R15, R14, R5 ;  /* 0x0000000e0f057210 */ /* 0x000fc80007ffe005 */
[----:B-----5:R-:W-:-:S04]  /*0c60*/  IADD3 R5, PT, PT, R17, R16, R5 ;  /* 0x0000001011057210 */ /* 0x020fc80007ffe005 */
[----:B------:R-:W-:Y:S01]  /*0c70*/  IADD3 R27, PT, PT, R19, R18, R5 ;  /* 0x00000012131b7210 */ /* 0x000fe20007ffe005 */
[----:B------:R-:W-:Y:S06]  /*0c80*/  @!P0 BRA `(.L_x_70) ;  /* 0x0000000000ec8947 */ /* 0x000fec0003800000 */
[----:B------:R-:W-:Y:S01]  /*0c90*/  VIADD R22, R22, UR5 ;  /* 0x0000000516167c36 */ /* 0x000fe20008000000 */
[----:B------:R-:W-:Y:S01]  /*0ca0*/  UIADD3 UR4, UPT, UPT, UR4, 0x1, URZ ;  /* 0x0000000104047890 */ /* 0x000fe2000fffe0ff */
[----:B------:R-:W-:Y:S02]  /*0cb0*/  VIADD R24, R24, UR5 ;  /* 0x0000000518187c36 */ /* 0x000fe40008000000 */
[----:B------:R-:W-:Y:S01]  /*0cc0*/  VIADD R23, R23, UR5 ;  /* 0x0000000517177c36 */ /* 0x000fe20008000000 */
[----:B------:R-:W-:-:S13]  /*0cd0*/  ISETP.GT.U32.AND P0, PT, R22, R25, PT ;  /* 0x000000191600720c */ /* 0x000fda0003f04070 */
[----:B------:R-:W-:Y:S05]  /*0ce0*/  @!P0 BRA `(.L_x_72) ;  /* 0xfffffffc00a48947 */ /* 0x000fea000383ffff */
.L_x_71:
[----:B------:R-:W-:-:S13]  /*0cf0*/  ISETP.GE.U32.AND P0, PT, R22, R3, PT ;  /* 0x000000031600720c */ /* 0x000fda0003f06070 */
[----:B------:R-:W-:Y:S05]  /*0d00*/  @P0 BRA `(.L_x_70) ;  /* 0x0000000000cc0947 */ /* 0x000fea0003800000 */
[----:B------:R-:W-:Y:S01]  /*0d10*/  IMAD.IADD R5, R3, 0x1, -R22 ;  /* 0x0000000103057824 */ /* 0x000fe200078e0a16 */
[----:B------:R-:W-:Y:S04]  /*0d20*/  BSSY.RECONVERGENT B1, `(.L_x_70) ;  /* 0x0000031000017945 */ /* 0x000fe80003800200 */
[----:B------:R-:W-:-:S13]  /*0d30*/  ISETP.GE.AND P0, PT, R2, R5, PT ;  /* 0x000000050200720c */ /* 0x000fda0003f06270 */
[----:B------:R-:W-:Y:S05]  /*0d40*/  @P0 BRA `(.L_x_73) ;  /* 0x0000000000b80947 */ /* 0x000fea0003800000 */
[----:B------:R-:W0:Y:S01]  /*0d50*/  LDC R7, c[0x0][0x3ac] ;  /* 0x0000eb00ff077b82 */ /* 0x000e220000000800 */
[----:B------:R-:W-:Y:S01]  /*0d60*/  LOP3.LUT R4, RZ, R2, RZ, 0x33, !PT ;  /* 0x00000002ff047212 */ /* 0x000fe200078e33ff */
[----:B------:R-:W-:Y:S01]  /*0d70*/  BSSY.RECONVERGENT B2, `(.L_x_74) ;  /* 0x0000016000027945 */ /* 0x000fe20003800200 */
[----:B------:R-:W-:-:S03]  /*0d80*/  IMAD.MOV.U32 R9, RZ, RZ, R2 ;  /* 0x000000ffff097224 */ /* 0x000fc600078e0002 */
[----:B------:R-:W-:-:S04]  /*0d90*/  IMAD.IADD R3, R4, 0x1, R3 ;  /* 0x0000000104037824 */ /* 0x000fc800078e0203 */
[C---:B------:R-:W-:Y:S01]  /*0da0*/  IMAD.IADD R26, R3.reuse, 0x1, -R26 ;  /* 0x00000001031a7824 */ /* 0x040fe200078e0a1a */
[C---:B------:R-:W-:Y:S02]  /*0db0*/  LOP3.LUT R4, R3.reuse, 0x300, RZ, 0xc0, !PT ;  /* 0x0000030003047812 */ /* 0x040fe400078ec0ff */
[----:B------:R-:W-:Y:S02]  /*0dc0*/  LEA.HI R3, R3, 0x1, RZ, 0x18 ;  /* 0x0000000103037811 */ /* 0x000fe400078fc0ff */
[----:B------:R-:W-:Y:S01]  /*0dd0*/  ISETP.NE.AND P0, PT, R4, 0x300, PT ;  /* 0x000003000400780c */ /* 0x000fe20003f05270 */
[----:B0-----:R-:W-:-:S04]  /*0de0*/  IMAD R7, R7, UR4, RZ ;  /* 0x0000000407077c24 */ /* 0x001fc8000f8e02ff */
[----:B------:R-:W-:-:S05]  /*0df0*/  IMAD R7, R7, -0x1000, R26 ;  /* 0xfffff00007077824 */ /* 0x000fca00078e021a */
[----:B------:R-:W-:-:S03]  /*0e00*/  ISETP.GE.U32.AND P1, PT, R7, 0x300, PT ;  /* 0x000003000700780c */ /* 0x000fc60003f26070 */
[----:B------:R-:W-:Y:S10]  /*0e10*/  @!P0 BRA `(.L_x_75) ;  /* 0x00000000002c8947 */ /* 0x000ff40003800000 */
[----:B------:R-:W-:Y:S01]  /*0e20*/  LOP3.LUT R3, R3, 0x3, RZ, 0xc0, !PT ;  /* 0x0000000303037812 */ /* 0x000fe200078ec0ff */
[----:B------:R-:W-:-:S04]  /*0e30*/  IMAD.MOV.U32 R9, RZ, RZ, R2 ;  /* 0x000000ffff097224 */ /* 0x000fc800078e0002 */
[----:B------:R-:W-:-:S07]  /*0e40*/  IMAD.MOV R3, RZ, RZ, -R3 ;  /* 0x000000ffff037224 */ /* 0x000fce00078e0a03 */
.L_x_76:
[----:B------:R-:W-:-:S06]  /*0e50*/  IMAD.WIDE.U32 R6, R23, 0x4, R20 ;  /* 0x0000000417067825 */ /* 0x000fcc00078e0014 */
[----:B------:R-:W2:Y:S01]  /*0e60*/  LDG.E.CONSTANT R6, desc[UR8][R6.64] ;  /* 0x0000000806067981 */ /* 0x000ea2000c1e9900 */
[----:B------:R-:W-:Y:S02]  /*0e70*/  VIADD R3, R3, 0x1 ;  /* 0x0000000103037836 */ /* 0x000fe40000000000 */
[----:B------:R-:W-:Y:S02]  /*0e80*/  VIADD R9, R9, 0x100 ;  /* 0x0000010009097836 */ /* 0x000fe40000000000 */
[----:B------:R-:W-:Y:S01]  /*0e90*/  VIADD R23, R23, 0x100 ;  /* 0x0000010017177836 */ /* 0x000fe20000000000 */
[----:B------:R-:W-:Y:S01]  /*0ea0*/  ISETP.NE.AND P0, PT, R3, RZ, PT ;  /* 0x000000ff0300720c */ /* 0x000fe20003f05270 */
[----:B--2---:R-:W-:-:S12]  /*0eb0*/  IMAD.IADD R27, R6, 0x1, R27 ;  /* 0x00000001061b7824 */ /* 0x004fd800078e021b */
[----:B------:R-:W-:Y:S05]  /*0ec0*/  @P0 BRA `(.L_x_76) ;  /* 0xfffffffc00e00947 */ /* 0x000fea000383ffff */
.L_x_75:
[----:B------:R-:W-:Y:S05]  /*0ed0*/  BSYNC.RECONVERGENT B2 ;  /* 0x0000000000027941 */ /* 0x000fea0003800200 */
.L_x_74:
[----:B------:R-:W-:Y:S05]  /*0ee0*/  @!P1 BRA `(.L_x_73) ;  /* 0x0000000000509947 */ /* 0x000fea0003800000 */
[C---:B------:R-:W-:Y:S02]  /*0ef0*/  IMAD.IADD R15, R9.reuse, 0x1, R24 ;  /* 0x00000001090f7824 */ /* 0x040fe400078e0218 */
[----:B------:R-:W-:-:S07]  /*0f00*/  VIADD R3, R9, 0x200 ;  /* 0x0000020009037836 */ /* 0x000fce0000000000 */
.L_x_77:
[C---:B------:R-:W-:Y:S02]  /*0f10*/  VIADD R7, R15.reuse, 0xffffff00 ;  /* 0xffffff000f077836 */ /* 0x040fe40000000000 */
[----:B------:R-:W-:-:S04]  /*0f20*/  IMAD.WIDE.U32 R8, R15, 0x4, R20 ;  /* 0x000000040f087825 */ /* 0x000fc800078e0014 */
        /* <DEDUP_REMOVED lines=13> */
[----:B--2---:R-:W-:-:S04]  /*1000*/  IADD3 R27, PT, PT, R8, R6, R27 ;  /* 0x00000006081b7210 */ /* 0x004fc80007ffe01b */
[----:B---3--:R-:W-:-:S05]  /*1010*/  IADD3 R27, PT, PT, R12, R10, R27 ;  /* 0x0000000a0c1b7210 */ /* 0x008fca0007ffe01b */
[----:B------:R-:W-:Y:S05]  /*1020*/  @!P0 BRA `(.L_x_77) ;  /* 0xfffffffc00b88947 */ /* 0x000fea000383ffff */
.L_x_73:
[----:B------:R-:W-:Y:S05]  /*1030*/  BSYNC.RECONVERGENT B1 ;  /* 0x0000000000017941 */ /* 0x000fea0003800200 */
.L_x_70:
[----:B------:R-:W0:Y:S01]  /*1040*/  S2R R3, SR_LANEID ;  /* 0x0000000000037919 */ /* 0x000e220000000000 */
[----:B------:R-:W1:Y:S01]  /*1050*/  REDUX.SUM UR4, R27 ;  /* 0x000000001b0473c4 */ /* 0x000e62000000c000 */
[----:B0-----:R-:W-:-:S13]  /*1060*/  ISETP.NE.AND P0, PT, R3, RZ, PT ;  /* 0x000000ff0300720c */ /* 0x001fda0003f05270 */
[----:B------:R-:W0:Y:S01]  /*1070*/  @!P0 S2R R5, SR_CgaCtaId ;  /* 0x0000000000058919 */ /* 0x000e220000008800 */
[----:B------:R-:W-:Y:S02]  /*1080*/  @!P0 MOV R4, 0x400 ;  /* 0x0000040000048802 */ /* 0x000fe40000000f00 */
[----:B------:R-:W-:Y:S02]  /*1090*/  @!P0 SHF.R.U32.HI R3, RZ, 0x3, R2 ;  /* 0x00000003ff038819 */ /* 0x000fe40000011602 */
[----:B0-----:R-:W-:Y:S02]  /*10a0*/  @!P0 LEA R5, R5, R4, 0x18 ;  /* 0x0000000405058211 */ /* 0x001fe400078ec0ff */
[----:B------:R-:W-:Y:S01]  /*10b0*/  @!P0 LOP3.LUT R4, R3, 0x7c, RZ, 0xc0, !PT ;  /* 0x0000007c03048812 */ /* 0x000fe200078ec0ff */
        /* <DEDUP_REMOVED lines=17> */
.L_x_58:
[----:B------:R-:W0:Y:S02]  /*11d0*/  LDCU UR6, c[0x0][0x3a8] ;  /* 0x00007500ff0677ac */ /* 0x000e240008000800 */
[----:B0-----:R-:W-:-:S04]  /*11e0*/  IADD3 R4, PT, PT, -R23, UR6, RZ ;  /* 0x0000000617047c10 */ /* 0x001fc8000fffe1ff */
        /* <DEDUP_REMOVED lines=9> */
[----:B------:R-:W-:-:S04]  /*1280*/  IMAD.IADD R3, R23, 0x1, R2 ;  /* 0x0000000117037824 */ /* 0x000fc800078e0202 */
[----:B0-----:R-:W-:-:S05]  /*1290*/  IMAD.WIDE.U32 R6, R3, 0x4, R6 ;  /* 0x0000000403067825 */ /* 0x001fca00078e0006 */
[----:B------:R0:W5:Y:S01]  /*12a0*/  LDG.E.CONSTANT R5, desc[UR8][R6.64] ;  /* 0x0000000806057981 */ /* 0x000162000c1e9900 */
[----:B------:R-:W-:-:S07]  /*12b0*/  VIADD R10, R2, 0x100 ;  /* 0x00000100020a7836 */ /* 0x000fce0000000000 */
.L_x_80:
[----:B------:R-:W-:Y:S05]  /*12c0*/  BSYNC.RECONVERGENT B1 ;  /* 0x0000000000017941 */ /* 0x000fea0003800200 */
.L_x_79:
[----:B------:R-:W-:Y:S01]  /*12d0*/  ISETP.GE.U32.AND P0, PT, R10, R4, PT ;  /* 0x000000040a00720c */ /* 0x000fe20003f06070 */
[----:B------:R-:W-:-:S12]  /*12e0*/  BSSY.RECONVERGENT B1, `(.L_x_81) ;  /* 0x000002e000017945 */ /* 0x000fd80003800200 */
[----:B------:R-:W-:Y:S05]  /*12f0*/  @P0 BRA `(.L_x_82) ;  /* 0x0000000000b00947 */ /* 0x000fea0003800000 */
[----:B------:R-:W-:Y:S01]  /*1300*/  LOP3.LUT R3, RZ, R10, RZ, 0x33, !PT ;  /* 0x0000000aff037212 */ /* 0x000fe200078e33ff */
[----:B------:R-:W-:Y:S04]  /*1310*/  BSSY.RECONVERGENT B2, `(.L_x_83) ;  /* 0x0000014000027945 */ /* 0x000fe80003800200 */
[----:B0-----:R-:W-:-:S04]  /*1320*/  VIADD R6, R3, UR6 ;  /* 0x0000000603067c36 */ /* 0x001fc80008000000 */
[C---:B------:R-:W-:Y:S01]  /*1330*/  IMAD.IADD R7, R6.reuse, 0x1, -R23 ;  /* 0x0000000106077824 */ /* 0x040fe200078e0a17 */
[----:B------:R-:W-:-:S04]  /*1340*/  LOP3.LUT R3, R6, 0x300, RZ, 0xc0, !PT ;  /* 0x0000030006037812 */ /* 0x000fc800078ec0ff */
[----:B------:R-:W-:Y:S02]  /*1350*/  ISETP.NE.AND P0, PT, R3, 0x300, PT ;  /* 0x000003000300780c */ /* 0x000fe40003f05270 */
[----:B------:R-:W-:-:S11]  /*1360*/  ISETP.GE.U32.AND P1, PT, R7, 0x300, PT ;  /* 0x000003000700780c */ /* 0x000fd60003f26070 */
[----:B------:R-:W-:Y:S05]  /*1370*/  @!P0 BRA `(.L_x_84) ;  /* 0x0000000000348947 */ /* 0x000fea0003800000 */
[----:B------:R-:W0:Y:S01]  /*1380*/  LDC.64 R8, c[0x0][0x380] ;  /* 0x0000e000ff087b82 */ /* 0x000e220000000a00 */
[----:B------:R-:W-:Y:S01]  /*1390*/  LEA.HI R3, R6, 0x1, RZ, 0x18 ;  /* 0x0000000106037811 */ /* 0x000fe200078fc0ff */
[----:B------:R-:W-:-:S03]  /*13a0*/  IMAD.IADD R11, R23, 0x1, R10 ;  /* 0x00000001170b7824 */ /* 0x000fc600078e020a */
[----:B------:R-:W-:-:S05]  /*13b0*/  LOP3.LUT R3, R3, 0x3, RZ, 0xc0, !PT ;  /* 0x0000000303037812 */ /* 0x000fca00078ec0ff */
[----:B------:R-:W-:-:S07]  /*13c0*/  IMAD.MOV R3, RZ, RZ, -R3 ;  /* 0x000000ffff037224 */ /* 0x000fce00078e0a03 */
.L_x_85:
        /* <DEDUP_REMOVED lines=8> */
.L_x_84:
[----:B------:R-:W-:Y:S05]  /*1450*/  BSYNC.RECONVERGENT B2 ;  /* 0x0000000000027941 */ /* 0x000fea0003800200 */
.L_x_83:
[----:B------:R-:W-:Y:S05]  /*1460*/  @!P1 BRA `(.L_x_82) ;  /* 0x0000000000549947 */ /* 0x000fea0003800000 */
[----:B------:R-:W0:Y:S01]  /*1470*/  LDC.64 R6, c[0x0][0x380] ;  /* 0x0000e000ff067b82 */ /* 0x000e220000000a00 */
[----:B------:R-:W-:Y:S02]  /*1480*/  IMAD.IADD R23, R23, 0x1, R10 ;  /* 0x0000000117177824 */ /* 0x000fe400078e020a */
[----:B------:R-:W-:-:S07]  /*1490*/  VIADD R3, R10, 0x200 ;  /* 0x000002000a037836 */ /* 0x000fce0000000000 */
.L_x_86:
        /* <DEDUP_REMOVED lines=18> */
.L_x_82:
[----:B------:R-:W-:Y:S05]  /*15c0*/  BSYNC.RECONVERGENT B1 ;  /* 0x0000000000017941 */ /* 0x000fea0003800200 */
.L_x_81:
        /* <DEDUP_REMOVED lines=27> */
.L_x_87:
        /* <DEDUP_REMOVED lines=30> */
[C---:B------:R-:W-:Y:S02]  /*1960*/  ISETP.GT.U32.AND P2, PT, R4.reuse, 0x40, PT ;  /* 0x000000400400780c */ /* 0x040fe40003f44070 */
[C---:B------:R-:W-:Y:S02]  /*1970*/  ISETP.GT.U32.AND P1, PT, R4.reuse, 0x20, PT ;  /* 0x000000200400780c */ /* 0x040fe40003f24070 */
[----:B------:R-:W-:Y:S01]  /*1980*/  ISETP.GT.U32.AND P3, PT, R4, 0x80, PT ;  /* 0x000000800400780c */ /* 0x000fe20003f64070 */
[----:B0-----:R-:W-:-:S09]  /*1990*/  ULEA UR4, UR5, UR4, 0x18 ;  /* 0x0000000405047291 */ /* 0x001fd2000f8ec0ff */
[----:B------:R-:W0:Y:S04]  /*19a0*/  LDS.128 R8, [UR4+0x10] ;  /* 0x00001004ff087984 */ /* 0x000e280008000c00 */
[----:B------:R-:W2:Y:S04]  /*19b0*/  LDS R2, [UR4+0xc] ;  /* 0x00000c04ff027984 */ /* 0x000ea80008000800 */
[----:B------:R-:W3:Y:S01]  /*19c0*/  LDS.64 R6, [UR4+0x20] ;  /* 0x00002004ff067984 */ /* 0x000ee20008000a00 */
[----:B0-----:R-:W-:Y:S02]  /*19d0*/  SEL R8, R8, RZ, P2 ;  /* 0x000000ff08087207 */ /* 0x001fe40001000000 */
[----:B------:R-:W-:-:S02]  /*19e0*/  ISETP.GT.U32.AND P2, PT, R4, 0x60, PT ;  /* 0x000000600400780c */ /* 0x000fc40003f44070 */
[----:B--2---:R-:W-:Y:S02]  /*19f0*/  SEL R2, R2, RZ, P1 ;  /* 0x000000ff02027207 */ /* 0x004fe40000800000 */
        /* <DEDUP_REMOVED lines=8> */
[----:B---3--:R-:W-:Y:S02]  /*1a80*/  SEL R6, R6, RZ, P2 ;  /* 0x000000ff06067207 */ /* 0x008fe40001000000 */
[----:B------:R-:W-:Y:S02]  /*1a90*/  SEL R7, R7, RZ, P3 ;  /* 0x000000ff07077207 */ /* 0x000fe40001800000 */
[----:B------:R-:W-:-:S05]  /*1aa0*/  IADD3 R2, PT, PT, R6, R2, R11 ;  /* 0x0000000206027210 */ /* 0x000fca0007ffe00b */
[----:B-1----:R-:W-:Y:S01]  /*1ab0*/  IMAD.IADD R3, R2, 0x1, R7 ;  /* 0x0000000102037824 */ /* 0x002fe200078e0207 */
[----:B------:R-:W-:Y:S06]  /*1ac0*/  BRA `(.L_x_69) ;  /* 0x0000000800787947 */ /* 0x000fec0003800000 */
.L_x_78:
[----:B------:R-:W0:Y:S01]  /*1ad0*/  S2R R6, SR_TID.X ;  /* 0x0000000000067919 */ /* 0x000e220000002100 */
[----:B------:R-:W1:Y:S02]  /*1ae0*/  LDCU.64 UR10, c[0x0][0x380] ;  /* 0x00007000ff0a77ac */ /* 0x000e640008000a00 */
[----:B-1----:R-:W-:Y:S02]  /*1af0*/  IMAD.U32 R2, RZ, RZ, UR10 ;  /* 0x0000000aff027e24 */ /* 0x002fe4000f8e00ff */
[----:B------:R-:W-:Y:S02]  /*1b00*/  IMAD.U32 R3, RZ, RZ, UR11 ;  /* 0x0000000bff037e24 */ /* 0x000fe4000f8e00ff */
[----:B0-----:R-:W-:-:S04]  /*1b10*/  IMAD.IADD R9, R23, 0x1, R6 ;  /* 0x0000000117097824 */ /* 0x001fc800078e0206 */
[----:B------:R-:W-:-:S05]  /*1b20*/  IMAD.WIDE.U32 R8, R9, 0x4, R2 ;  /* 0x0000000409087825 */ /* 0x000fca00078e0002 */
        /* <DEDUP_REMOVED lines=16> */
[----:B------:R-:W-:-:S02]  /*1c30*/  ISETP.GE.U32.AND P0, PT, R4, UR5, PT ;  /* 0x0000000504007c0c */ /* 0x000fc4000bf06070 */
[----:B--2---:R-:W-:-:S04]  /*1c40*/  IADD3 R7, PT, PT, R12, R7, R24 ;  /* 0x000000070c077210 */ /* 0x004fc80007ffe018 */
[----:B---3--:R-:W-:-:S04]  /*1c50*/  IADD3 R7, PT, PT, R14, R11, R7 ;  /* 0x0000000b0e077210 */ /* 0x008fc80007ffe007 */
[----:B----4-:R-:W-:-:S04]  /*1c60*/  IADD3 R7, PT, PT, R16, R13, R7 ;  /* 0x0000000d10077210 */ /* 0x010fc80007ffe007 */
[----:B-----5:R-:W-:-:S04]  /*1c70*/  IADD3 R7, PT, PT, R18, R15, R7 ;  /* 0x0000000f12077210 */ /* 0x020fc80007ffe007 */
[----:B------:R-:W-:-:S04]  /*1c80*/  IADD3 R7, PT, PT, R20, R17, R7 ;  /* 0x0000001114077210 */ /* 0x000fc80007ffe007 */
[----:B------:R-:W-:-:S04]  /*1c90*/  IADD3 R7, PT, PT, R22, R19, R7 ;  /* 0x0000001316077210 */ /* 0x000fc80007ffe007 */
[----:B------:R-:W-:-:S05]  /*1ca0*/  IADD3 R10, PT, PT, R10, R5, R7 ;  /* 0x000000050a0a7210 */ /* 0x000fca0007ffe007 */
[----:B------:R-:W-:Y:S01]  /*1cb0*/  IMAD.IADD R7, R21, 0x1, R10 ;  /* 0x0000000115077824 */ /* 0x000fe200078e020a */
[----:B------:R-:W-:Y:S06]  /*1cc0*/  @!P0 BRA `(.L_x_88) ;  /* 0x0000000400988947 */ /* 0x000fec0003800000 */
[----:B------:R-:W-:Y:S01]  /*1cd0*/  UIADD3 UR7, UPT, UPT, UR6, -0x1000, URZ ;  /* 0xfffff00006077890 */ /* 0x000fe2000fffe0ff */
[----:B------:R-:W-:Y:S01]  /*1ce0*/  VIADD R23, R23, UR5 ;  /* 0x0000000517177c36 */ /* 0x000fe20008000000 */
[----:B------:R-:W-:-:S03]  /*1cf0*/  UMOV UR4, URZ ;  /* 0x000000ff00047c82 */ /* 0x000fc60008000000 */
[C---:B------:R-:W-:Y:S01]  /*1d00*/  VIADD R8, R23.reuse, 0x100 ;  /* 0x0000010017087836 */ /* 0x040fe20000000000 */
[C---:B------:R-:W-:Y:S01]  /*1d10*/  ISETP.GT.U32.AND P0, PT, R23.reuse, UR7, PT ;  /* 0x0000000717007c0c */ /* 0x040fe2000bf04070 */
[----:B------:R-:W-:-:S12]  /*1d20*/  IMAD.IADD R9, R23, 0x1, R6 ;  /* 0x0000000117097824 */ /* 0x000fd800078e0206 */
[----:B------:R-:W-:Y:S05]  /*1d30*/  @P0 BRA `(.L_x_89) ;  /* 0x0000000000980947 */ /* 0x000fea0003800000 */
[----:B------:R-:W0:Y:S01]  /*1d40*/  LDC.64 R2, c[0x0][0x380] ;  /* 0x0000e000ff027b82 */ /* 0x000e220000000a00 */
[----:B------:R-:W1:Y:S01]  /*1d50*/  LDCU UR6, c[0x0][0x3a8] ;  /* 0x00007500ff0677ac */ /* 0x000e620008000800 */
[----:B------:R-:W-:Y:S01]  /*1d60*/  NOP ;  /* 0x0000000000007918 */ /* 0x000fe20000000000 */
.L_x_90:
[----:B------:R-:W-:-:S04]  /*1d70*/  IMAD.IADD R5, R6, 0x1, R23 ;  /* 0x0000000106057824 */ /* 0x000fc800078e0217 */
[----:B0-----:R-:W-:-:S05]  /*1d80*/  IMAD.WIDE.U32 R4, R5, 0x4, R2 ;  /* 0x0000000405047825 */ /* 0x001fca00078e0002 */
        /* <DEDUP_REMOVED lines=12> */
[----:B------:R-:W5:Y:S01]  /*1e50*/  LDG.E.CONSTANT R20, desc[UR8][R4.64+0x3c00] ;  /* 0x003c000804147981 */ /* 0x000f62000c1e9900 */
[----:B--2---:R-:W-:-:S03]  /*1e60*/  IADD3 R24, PT, PT, R19, R18, R7 ;  /* 0x0000001213187210 */ /* 0x004fc60007ffe007 */
[----:B------:R-:W2:Y:S04]  /*1e70*/  LDG.E.CONSTANT R19, desc[UR8][R4.64+0x3000] ;  /* 0x0030000804137981 */ /* 0x000ea8000c1e9900 */
[----:B------:R-:W2:Y:S04]  /*1e80*/  LDG.E.CONSTANT R18, desc[UR8][R4.64+0x3400] ;  /* 0x0034000804127981 */ /* 0x000ea8000c1e9900 */
[----:B------:R-:W2:Y:S01]  /*1e90*/  LDG.E.CONSTANT R7, desc[UR8][R4.64+0x3800] ;  /* 0x0038000804077981 */ /* 0x000ea2000c1e9900 */
[----:B---3--:R-:W-:-:S04]  /*1ea0*/  IADD3 R21, PT, PT, R22, R21, R24 ;  /* 0x0000001516157210 */ /* 0x008fc80007ffe018 */
[----:B----4-:R-:W-:-:S04]  /*1eb0*/  IADD3 R16, PT, PT, R16, R17, R21 ;  /* 0x0000001110107210 */ /* 0x010fc80007ffe015 */
[----:B-----5:R-:W-:-:S04]  /*1ec0*/  IADD3 R14, PT, PT, R14, R15, R16 ;  /* 0x0000000f0e0e7210 */ /* 0x020fc80007ffe010 */
[----:B------:R-:W-:Y:S02]  /*1ed0*/  IADD3 R12, PT, PT, R12, R13, R14 ;  /* 0x0000000d0c0c7210 */ /* 0x000fe40007ffe00e */
[----:B-1----:R-:W-:-:S04]  /*1ee0*/  IADD3 R13, PT, PT, -R23, UR6, RZ ;  /* 0x00000006170d7c10 */ /* 0x002fc8000fffe1ff */
[----:B------:R-:W-:Y:S02]  /*1ef0*/  ISETP.GE.U32.AND P0, PT, R13, UR5, PT ;  /* 0x000000050d007c0c */ /* 0x000fe4000bf06070 */
[----:B------:R-:W-:-:S04]  /*1f00*/  IADD3 R10, PT, PT, R11, R10, R12 ;  /* 0x0000000a0b0a7210 */ /* 0x000fc80007ffe00c */
[----:B--2---:R-:W-:-:S04]  /*1f10*/  IADD3 R10, PT, PT, R18, R19, R10 ;  /* 0x00000013120a7210 */ /* 0x004fc80007ffe00a */
[----:B------:R-:W-:-:S03]  /*1f20*/  IADD3 R7, PT, PT, R20, R7, R10 ;  /* 0x0000000714077210 */ /* 0x000fc60007ffe00a */
[----:B------:R-:W-:Y:S05]  /*1f30*/  @!P0 BRA `(.L_x_88) ;  /* 0x0000000000fc8947 */ /* 0x000fea0003800000 */
[----:B------:R-:W-:Y:S01]  /*1f40*/  VIADD R23, R23, UR5 ;  /* 0x0000000517177c36 */ /* 0x000fe20008000000 */
[----:B------:R-:W-:Y:S01]  /*1f50*/  UIADD3 UR4, UPT, UPT, UR4, 0x1, URZ ;  /* 0x0000000104047890 */ /* 0x000fe2000fffe0ff */
[----:B------:R-:W-:Y:S02]  /*1f60*/  VIADD R8, R8, UR5 ;  /* 0x0000000508087c36 */ /* 0x000fe40008000000 */
[----:B------:R-:W-:Y:S01]  /*1f70*/  VIADD R9, R9, UR5 ;  /* 0x0000000509097c36 */ /* 0x000fe20008000000 */
[----:B------:R-:W-:-:S13]  /*1f80*/  ISETP.GT.U32.AND P0, PT, R23, UR7, PT ;  /* 0x0000000717007c0c */ /* 0x000fda000bf04070 */
[----:B------:R-:W-:Y:S05]  /*1f90*/  @!P0 BRA `(.L_x_90) ;  /* 0xfffffffc00748947 */ /* 0x000fea000383ffff */
.L_x_89:
[----:B------:R-:W-:-:S13]  /*1fa0*/  ISETP.GE.U32.AND P0, PT, R23, UR6, PT ;  /* 0x0000000617007c0c */ /* 0x000fda000bf06070 */
[----:B------:R-:W-:Y:S05]  /*1fb0*/  @P0 BRA `(.L_x_88) ;  /* 0x0000000000dc0947 */ /* 0x000fea0003800000 */
[----:B------:R-:W-:Y:S01]  /*1fc0*/  IADD3 R23, PT, PT, -R23, UR6, RZ ;  /* 0x0000000617177c10 */ /* 0x000fe2000fffe1ff */
[----:B------:R-:W-:Y:S03]  /*1fd0*/  BSSY.RECONVERGENT B1, `(.L_x_88) ;  /* 0x0000035000017945 */ /* 0x000fe60003800200 */
[----:B------:R-:W-:-:S13]  /*1fe0*/  ISETP.GE.AND P0, PT, R6, R23, PT ;  /* 0x000000170600720c */ /* 0x000fda0003f06270 */
[----:B------:R-:W-:Y:S05]  /*1ff0*/  @P0 BRA `(.L_x_91) ;  /* 0x0000000000c80947 */ /* 0x000fea0003800000 */
[----:B------:R-:W0:Y:S01]  /*2000*/  LDCU UR5, c[0x0][0x3ac] ;  /* 0x00007580ff0577ac */ /* 0x000e220008000800 */
[----:B------:R-:W1:Y:S01]  /*2010*/  LDC R10, c[0x0][0x3ac] ;  /* 0x0000eb00ff0a7b82 */ /* 0x000e620000000800 */
[----:B------:R-:W-:Y:S01]  /*2020*/  LOP3.LUT R4, RZ, R6, RZ, 0x33, !PT ;  /* 0x00000006ff047212 */ /* 0x000fe200078e33ff */
[----:B------:R-:W-:Y:S01]  /*2030*/  IMAD.SHL.U32 R11, R0, 0x1000, RZ ;  /* 0x00001000000b7824 */ /* 0x000fe200078e00ff */
[----:B------:R-:W-:Y:S03]  /*2040*/  BSSY.RECONVERGENT B2, `(.L_x_92) ;  /* 0x0000018000027945 */ /* 0x000fe60003800200 */
[----:B------:R-:W-:Y:S01]  /*2050*/  VIADD R5, R4, UR6 ;  /* 0x0000000604057c36 */ /* 0x000fe20008000000 */
[----:B0-----:R-:W-:-:S06]  /*2060*/  USHF.L.U32 UR5, UR5, 0xc, URZ ;  /* 0x0000000c05057899 */ /* 0x001fcc00080006ff */
[----:B------:R-:W-:-:S04]  /*2070*/  VIADD R4, R11, UR5 ;  /* 0x000000050b047c36 */ /* 0x000fc80008000000 */
[C---:B------:R-:W-:Y:S02]  /*2080*/  IMAD.IADD R11, R5.reuse, 0x1, -R4 ;  /* 0x00000001050b7824 */ /* 0x040fe400078e0a04 */
[----:B-1----:R-:W-:Y:S01]  /*2090*/  IMAD R4, R10, UR4, RZ ;  /* 0x000000040a047c24 */ /* 0x002fe2000f8e02ff */
[C---:B------:R-:W-:Y:S02]  /*20a0*/  LOP3.LUT R10, R5.reuse, 0x300, RZ, 0xc0, !PT ;  /* 0x00000300050a7812 */ /* 0x040fe400078ec0ff */
[----:B------:R-:W-:Y:S01]  /*20b0*/  LEA.HI R5, R5, 0x1, RZ, 0x18 ;  /* 0x0000000105057811 */ /* 0x000fe200078fc0ff */
[----:B------:R-:W-:Y:S01]  /*20c0*/  IMAD R4, R4, -0x1000, R11 ;  /* 0xfffff00004047824 */ /* 0x000fe200078e020b */
[----:B------:R-:W-:Y:S01]  /*20d0*/  ISETP.NE.AND P0, PT, R10, 0x300, PT ;  /* 0x000003000a00780c */ /* 0x000fe20003f05270 */
[----:B------:R-:W-:-:S03]  /*20e0*/  IMAD.MOV.U32 R11, RZ, RZ, R6 ;  /* 0x000000ffff0b7224 */ /* 0x000fc600078e0006 */
[----:B------:R-:W-:-:S09]  /*20f0*/  ISETP.GE.U32.AND P1, PT, R4, 0x300, PT ;  /* 0x000003000400780c */ /* 0x000fd20003f26070 */
[----:B------:R-:W-:Y:S05]  /*2100*/  @!P0 BRA `(.L_x_93) ;  /* 0x00000000002c8947 */ /* 0x000fea0003800000 */
[----:B------:R-:W-:Y:S01]  /*2110*/  LOP3.LUT R5, R5, 0x3, RZ, 0xc0, !PT ;  /* 0x0000000305057812 */ /* 0x000fe200078ec0ff */
[----:B------:R-:W-:-:S04]  /*2120*/  IMAD.MOV.U32 R11, RZ, RZ, R6 ;  /* 0x000000ffff0b7224 */ /* 0x000fc800078e0006 */
[----:B------:R-:W-:-:S07]  /*2130*/  IMAD.MOV R10, RZ, RZ, -R5 ;  /* 0x000000ffff0a7224 */ /* 0x000fce00078e0a05 */
.L_x_94:
        /* <DEDUP_REMOVED lines=8> */
.L_x_93:
[----:B------:R-:W-:Y:S05]  /*21c0*/  BSYNC.RECONVERGENT B2 ;  /* 0x0000000000027941 */ /* 0x000fea0003800200 */
.L_x_92:
[----:B------:R-:W-:Y:S05]  /*21d0*/  @!P1 BRA `(.L_x_91) ;  /* 0x0000000000509947 */ /* 0x000fea0003800000 */
[C---:B------:R-:W-:Y:S02]  /*21e0*/  IMAD.IADD R15, R11.reuse, 0x1, R8 ;  /* 0x000000010b0f7824 */ /* 0x040fe400078e0208 */
[----:B------:R-:W-:-:S07]  /*21f0*/  VIADD R14, R11, 0x200 ;  /* 0x000002000b0e7836 */ /* 0x000fce0000000000 */
.L_x_95:
        /* <DEDUP_REMOVED lines=18> */
.L_x_91:
[----:B------:R-:W-:Y:S05]  /*2320*/  BSYNC.RECONVERGENT B1 ;  /* 0x0000000000017941 */ /* 0x000fea0003800200 */
.L_x_88:
        /* <DEDUP_REMOVED lines=24> */
.L_x_69:
[----:B------:R-:W-:Y:S05]  /*24b0*/  BSYNC.RECONVERGENT B0 ;  /* 0x0000000000007941 */ /* 0x000fea0003800200 */
.L_x_57:
[----:B------:R-:W-:Y:S05]  /*24c0*/  @P0 EXIT ;  /* 0x000000000000094d */ /* 0x000fea0003800000 */
[----:B------:R-:W2:Y:S02]  /*24d0*/  LDC.64 R4, c[0x0][0x388] ;  /* 0x0000e200ff047b82 */ /* 0x000ea40000000a00 */
[----:B--2---:R-:W-:-:S05]  /*24e0*/  IMAD.WIDE.U32 R4, R0, 0x4, R4 ;  /* 0x0000000400047825 */ /* 0x004fca00078e0004 */
[----:B------:R-:W-:Y:S01]  /*24f0*/  STG.E desc[UR8][R4.64], R3 ;  /* 0x0000000304007986 */ /* 0x000fe2000c101908 */
[----:B------:R-:W-:Y:S05]  /*2500*/  EXIT ;  /* 0x000000000000794d */ /* 0x000fea0003800000 */
.L_x_96:
        /* <DEDUP_REMOVED lines=15> */
.L_x_321:


//--------------------- .text._ZN3cub18CUB_300001_SM_10006detail6reduce28DeviceReduceSingleTileKernelINS2_10policy_hubIjjN4cuda3std3__44plusIvEEE10Policy1000EPjSC_jS9_jjNS7_10__identityEEEvT0_T1_T2_T3_T4_T6_ --------------------------
	.section	.text._ZN3cub18CUB_300001_SM_10006detail6reduce28DeviceReduceSingleTileKernelINS2_10policy_hubIjjN4cuda3std3__44plusIvEEE10Policy1000EPjSC_jS9_jjNS7_10__identityEEEvT0_T1_T2_T3_T4_T6_,"ax",@progbits
	.align	128
        .global         _ZN3cub18CUB_300001_SM_10006detail6reduce28DeviceReduceSingleTileKernelINS2_10policy_hubIjjN4cuda3std3__44plusIvEEE10Policy1000EPjSC_jS9_jjNS7_10__identityEEEvT0_T1_T2_T3_T4_T6_
        .type           _ZN3cub18CUB_300001_SM_10006detail6reduce28DeviceReduceSingleTileKernelINS2_10policy_hubIjjN4cuda3std3__44plusIvEEE10Policy1000EPjSC_jS9_jjNS7_10__identityEEEvT0_T1_T2_T3_T4_T6_,@function
        .size           _ZN3cub18CUB_300001_SM_10006detail6reduce28DeviceReduceSingleTileKernelINS2_10policy_hubIjjN4cuda3std3__44plusIvEEE10Policy1000EPjSC_jS9_jjNS7_10__identityEEEvT0_T1_T2_T3_T4_T6_,(.L_x_322 - _ZN3cub18CUB_300001_SM_10006detail6reduce28DeviceReduceSingleTileKernelINS2_10policy_hubIjjN4cuda3std3__44plusIvEEE10Policy1000EPjSC_jS9_jjNS7_10__identityEEEvT0_T1_T2_T3_T4_T6_)
        .other          _ZN3cub18CUB_300001_SM_10006detail6reduce28DeviceReduceSingleTileKernelINS2_10policy_hubIjjN4cuda3std3__44plusIvEEE10Policy1000EPjSC_jS9_jjNS7_10__identityEEEvT0_T1_T2_T3_T4_T6_,@"STO_CUDA_ENTRY STV_DEFAULT"
_ZN3cub18CUB_300001_SM_10006detail6reduce28DeviceReduceSingleTileKernelINS2_10policy_hubIjjN4cuda3std3__44plusIvEEE10Policy1000EPjSC_jS9_jjNS7_10__identityEEEvT0_T1_T2_T3_T4_T6_:
.text._ZN3cub18CUB_300001_SM_10006detail6reduce28DeviceReduceSingleTileKernelINS2_10policy_hubIjjN4cuda3std3__44plusIvEEE10Policy1000EPjSC_jS9_jjNS7_10__identityEEEvT0_T1_T2_T3_T4_T6_:
        /* <DEDUP_REMOVED lines=13> */
.L_x_97:
[----:B------:R-:W0:Y:S01]  /*00d0*/  LDCU UR4, c[0x0][0x380] ;  /* 0x00007000ff0477ac */ /* 0x000e220008000800 */
[----:B------:R-:W-:Y:S01]  /*00e0*/  BSSY.RECONVERGENT B0, `(.L_x_98) ;  /* 0x000028a000007945 */ /* 0x000fe20003800200 */
[----:B0-----:R-:W-:-:S09]  /*00f0*/  ULOP3.LUT UP0, URZ, UR4, 0xf, URZ, 0xc0, !UPT ;  /* 0x0000000f04ff7892 */ /* 0x001fd2000f80c0ff */
[----:B------:R-:W-:Y:S05]  /*0100*/  BRA.U UP0, `(.L_x_99) ;  /* 0x0000001100e07547 */ /* 0x000fea000b800000 */
        /* <DEDUP_REMOVED lines=8> */
[----:B------:R-:W0:Y:S02]  /*0190*/  LDC.64 R4, c[0x0][0x380] ;  /* 0x0000e000ff047b82 */ /* 0x000e240000000a00 */
[----:B0-----:R-:W-:-:S05]  /*01a0*/  IMAD.WIDE.U32 R4, R0, 0x4, R4 ;  /* 0x0000000400047825 */ /* 0x001fca00078e0004 */
[----:B------:R0:W5:Y:S01]  /*01b0*/  LDG.E.CONSTANT R2, desc[UR6][R4.64] ;  /* 0x0000000604027981 */ /* 0x000162000c1e9900 */
[----:B------:R-:W-:-:S07]  /*01c0*/  VIADD R6, R0, 0x100 ;  /* 0x0000010000067836 */ /* 0x000fce0000000000 */
.L_x_102:
[----:B------:R-:W-:Y:S05]  /*01d0*/  BSYNC.RECONVERGENT B1 ;  /* 0x0000000000017941 */ /* 0x000fea0003800200 */
.L_x_101:
[----:B------:R-:W-:Y:S01]  /*01e0*/  ISETP.GE.U32.AND P0, PT, R6, R3, PT ;  /* 0x000000030600720c */ /* 0x000fe20003f06070 */
        /* <DEDUP_REMOVED lines=15> */
.L_x_107:
        /* <DEDUP_REMOVED lines=9> */
.L_x_106:
[----:B------:R-:W-:Y:S05]  /*0370*/  BSYNC.RECONVERGENT B2 ;  /* 0x0000000000027941 */ /* 0x000fea0003800200 */
.L_x_105:
[----:B------:R-:W-:Y:S05]  /*0380*/  @!P1 BRA `(.L_x_104) ;  /* 0x00000004001c9947 */ /* 0x000fea0003800000 */
[----:B------:R-:W0:Y:S01]  /*0390*/  LDC.64 R4, c[0x0][0x380] ;  /* 0x0000e000ff047b82 */ /* 0x000e220000000a00 */
[----:B------:R-:W-:Y:S01]  /*03a0*/  IMAD.IADD R7, R3, 0x1, -R6 ;  /* 0x0000000103077824 */ /* 0x000fe200078e0a06 */
[----:B------:R-:W-:Y:S01]  /*03b0*/  BSSY.RECONVERGENT B2, `(.L_x_108) ;  /* 0x0000025000027945 */ /* 0x000fe20003800200 */
[----:B------:R-:W-:-:S03]  /*03c0*/  PLOP3.LUT P0, PT, PT, PT, PT, 0x80, 0x8 ;  /* 0x000000000008781c */ /* 0x000fc60003f0f070 */
[----:B------:R-:W-:Y:S01]  /*03d0*/  ISETP.GT.AND P1, PT, R7, 0xc00, PT ;  /* 0x00000c000700780c */ /* 0x000fe20003f24270 */
[----:B0-----:R-:W-:-:S12]  /*03e0*/  IMAD.WIDE.U32 R4, R6, 0x4, R4 ;  /* 0x0000000406047825 */ /* 0x001fd800078e0004 */
[----:B------:R-:W-:Y:S05]  /*03f0*/  @!P1 BRA `(.L_x_109) ;  /* 0x0000000000809947 */ /* 0x000fea0003800000 */
[----:B------:R-:W-:Y:S01]  /*0400*/  PLOP3.LUT P0, PT, PT, PT, PT, 0x8, 0x80 ;  /* 0x000000000080781c */ /* 0x000fe20003f0e170 */
[----:B------:R-:W-:-:S12]  /*0410*/  VIADD R7, R3, 0xfffff400 ;  /* 0xfffff40003077836 */ /* 0x000fd80000000000 */
.L_x_110:
[----:B------:R-:W2:Y:S04]  /*0420*/  LDG.E.CONSTANT R13, desc[UR6][R4.64] ;  /* 0x00000006040d7981 */ /* 0x000ea8000c1e9900 */
[----:B------:R-:W2:Y:S04]  /*0430*/  LDG.E.CONSTANT R12, desc[UR6][R4.64+0x400] ;  /* 0x00040006040c7981 */ /* 0x000ea8000c1e9900 */
[----:B------:R-:W3:Y:S04]  /*0440*/  LDG.E.CONSTANT R15, desc[UR6][R4.64+0x800] ;  /* 0x00080006040f7981 */ /* 0x000ee8000c1e9900 */
[----:B------:R-:W3:Y:S04]  /*0450*/  LDG.E.CONSTANT R14, desc[UR6][R4.64+0xc00] ;  /* 0x000c0006040e7981 */ /* 0x000ee8000c1e9900 */
[----:B------:R-:W4:Y:S04]  /*0460*/  LDG.E.CONSTANT R17, desc[UR6][R4.64+0x1000] ;  /* 0x0010000604117981 */ /* 0x000f28000c1e9900 */
        /* <DEDUP_REMOVED lines=10> */
[----:B------:R0:W4:Y:S01]  /*0510*/  LDG.E.CONSTANT R8, desc[UR6][R4.64+0x3c00] ;  /* 0x003c000604087981 */ /* 0x000122000c1e9900 */
[----:B------:R-:W-:-:S05]  /*0520*/  VIADD R6, R6, 0x1000 ;  /* 0x0000100006067836 */ /* 0x000fca0000000000 */
[----:B------:R-:W-:Y:S02]  /*0530*/  ISETP.GE.AND P1, PT, R6, R7, PT ;  /* 0x000000070600720c */ /* 0x000fe40003f26270 */
[----:B--2--5:R-:W-:Y:S02]  /*0540*/  IADD3 R12, PT, PT, R12, R13, R2 ;  /* 0x0000000d0c0c7210 */ /* 0x024fe40007ffe002 */
[----:B------:R-:W-:-:S05]  /*0550*/  IADD3 R13, P2, PT, R4, 0x4000, RZ ;  /* 0x00004000040d7810 */ /* 0x000fca0007f5e0ff */
[----:B0-----:R-:W-:Y:S01]  /*0560*/  IMAD.X R5, RZ, RZ, R5, P2 ;  /* 0x000000ffff057224 */ /* 0x001fe200010e0605 */
[----:B---3--:R-:W-:Y:S01]  /*0570*/  IADD3 R12, PT, PT, R14, R15, R12 ;  /* 0x0000000f0e0c7210 */ /* 0x008fe20007ffe00c */
[----:B------:R-:W-:-:S03]  /*0580*/  IMAD.MOV.U32 R4, RZ, RZ, R13 ;  /* 0x000000ffff047224 */ /* 0x000fc600078e000d */
[----:B----4-:R-:W-:-:S04]  /*0590*/  IADD3 R12, PT, PT, R16, R17, R12 ;  /* 0x00000011100c7210 */ /* 0x010fc80007ffe00c */
[----:B------:R-:W-:-:S04]  /*05a0*/  IADD3 R12, PT, PT, R18, R19, R12 ;  /* 0x00000013120c7210 */ /* 0x000fc80007ffe00c */
[----:B------:R-:W-:-:S04]  /*05b0*/  IADD3 R12, PT, PT, R20, R21, R12 ;  /* 0x00000015140c7210 */ /* 0x000fc80007ffe00c */
[----:B------:R-:W-:-:S04]  /*05c0*/  IADD3 R12, PT, PT, R22, R23, R12 ;  /* 0x00000017160c7210 */ /* 0x000fc80007ffe00c */
[----:B------:R-:W-:-:S04]  /*05d0*/  IADD3 R10, PT, PT, R10, R11, R12 ;  /* 0x0000000b0a0a7210 */ /* 0x000fc80007ffe00c */
[----:B------:R-:W-:Y:S01]  /*05e0*/  IADD3 R2, PT, PT, R8, R9, R10 ;  /* 0x0000000908027210 */ /* 0x000fe20007ffe00a */
[----:B------:R-:W-:Y:S06]  /*05f0*/  @!P1 BRA `(.L_x_110) ;  /* 0xfffffffc00889947 */ /* 0x000fec000383ffff */
.L_x_109:
[----:B------:R-:W-:Y:S05]  /*0600*/  BSYNC.RECONVERGENT B2 ;  /* 0x0000000000027941 */ /* 0x000fea0003800200 */
.L_x_108:
[----:B------:R-:W-:Y:S01]  /*0610*/  IMAD.IADD R7, R3, 0x1, -R6 ;  /* 0x0000000103077824 */ /* 0x000fe200078e0a06 */
[----:B------:R-:W-:Y:S04]  /*0620*/  BSSY.RECONVERGENT B2, `(.L_x_111) ;  /* 0x0000015000027945 */ /* 0x000fe80003800200 */
[----:B------:R-:W-:-:S13]  /*0630*/  ISETP.GT.AND P1, PT, R7, 0x400, PT ;  /* 0x000004000700780c */ /* 0x000fda0003f24270 */
[----:B------:R-:W-:Y:S05]  /*0640*/  @!P1 BRA `(.L_x_112) ;  /* 0x0000000000489947 */ /* 0x000fea0003800000 */
[----:B------:R-:W2:Y:S04]  /*0650*/  LDG.E.CONSTANT R7, desc[UR6][R4.64] ;  /* 0x0000000604077981 */ /* 0x000ea8000c1e9900 */
[----:B------:R-:W2:Y:S04]  /*0660*/  LDG.E.CONSTANT R8, desc[UR6][R4.64+0x400] ;  /* 0x0004000604087981 */ /* 0x000ea8000c1e9900 */
[----:B------:R-:W3:Y:S04]  /*0670*/  LDG.E.CONSTANT R10, desc[UR6][R4.64+0x800] ;  /* 0x00080006040a7981 */ /* 0x000ee8000c1e9900 */
[----:B------:R-:W3:Y:S04]  /*0680*/  LDG.E.CONSTANT R9, desc[UR6][R4.64+0xc00] ;  /* 0x000c000604097981 */ /* 0x000ee8000c1e9900 */
[----:B------:R-:W4:Y:S04]  /*0690*/  LDG.E.CONSTANT R12, desc[UR6][R4.64+0x1000] ;  /* 0x00100006040c7981 */ /* 0x000f28000c1e9900 */
[----:B------:R-:W4:Y:S04]  /*06a0*/  LDG.E.CONSTANT R11, desc[UR6][R4.64+0x1400] ;  /* 0x00140006040b7981 */ /* 0x000f28000c1e9900 */
[----:B------:R-:W4:Y:S04]  /*06b0*/  LDG.E.CONSTANT R14, desc[UR6][R4.64+0x1800] ;  /* 0x00180006040e7981 */ /* 0x000f28000c1e9900 */
[----:B------:R0:W4:Y:S01]  /*06c0*/  LDG.E.CONSTANT R13, desc[UR6][R4.64+0x1c00] ;  /* 0x001c0006040d7981 */ /* 0x000122000c1e9900 */
[----:B------:R-:W-:Y:S01]  /*06d0*/  PLOP3.LUT P0, PT, PT, PT, PT, 0x8, 0x80 ;  /* 0x000000000080781c */ /* 0x000fe20003f0e170 */
[----:B------:R-:W-:Y:S01]  /*06e0*/  VIADD R6, R6, 0x800 ;  /* 0x0000080006067836 */ /* 0x000fe20000000000 */
[----:B--2--5:R-:W-:-:S02]  /*06f0*/  IADD3 R7, PT, PT, R8, R7, R2 ;  /* 0x0000000708077210 */ /* 0x024fc40007ffe002 */
[----:B------:R-:W-:-:S05]  /*0700*/  IADD3 R8, P1, PT, R4, 0x2000, RZ ;  /* 0x0000200004087810 */ /* 0x000fca0007f3e0ff */
[----:B0-----:R-:W-:Y:S01]  /*0710*/  IMAD.MOV.U32 R4, RZ, RZ, R8 ;  /* 0x000000ffff047224 */ /* 0x001fe200078e0008 */
[----:B---3--:R-:W-:Y:S01]  /*0720*/  IADD3 R7, PT, PT, R9, R10, R7 ;  /* 0x0000000a09077210 */ /* 0x008fe20007ffe007 */
[----:B------:R-:W-:-:S04]  /*0730*/  IMAD.X R9, RZ, RZ, R5, P1 ;  /* 0x000000ffff097224 */ /* 0x000fc800008e0605 */
[----:B------:R-:W-:Y:S01]  /*0740*/  IMAD.MOV.U32 R5, RZ, RZ, R9 ;  /* 0x000000ffff057224 */ /* 0x000fe200078e0009 */
[----:B----4-:R-:W-:-:S04]  /*0750*/  IADD3 R7, PT, PT, R11, R12, R7 ;  /* 0x0000000c0b077210 */ /* 0x010fc80007ffe007 */
[----:B------:R-:W-:-:S07]  /*0760*/  IADD3 R2, PT, PT, R13, R14, R7 ;  /* 0x0000000e0d027210 */ /* 0x000fce0007ffe007 */
.L_x_112:
[----:B------:R-:W-:Y:S05]  /*0770*/  BSYNC.RECONVERGENT B2 ;  /* 0x0000000000027941 */ /* 0x000fea0003800200 */
.L_x_111:
[----:B------:R-:W-:-:S13]  /*0780*/  ISETP.LT.OR P0, PT, R6, R3, P0 ;  /* 0x000000030600720c */ /* 0x000fda0000701670 */
[----:B------:R-:W-:Y:S05]  /*0790*/  @!P0 BRA `(.L_x_104) ;  /* 0x0000000000188947 */ /* 0x000fea0003800000 */
[----:B------:R-:W2:Y:S04]  /*07a0*/  LDG.E.CONSTANT R7, desc[UR6][R4.64] ;  /* 0x0000000604077981 */ /* 0x000ea8000c1e9900 */
[----:B------:R-:W2:Y:S04]  /*07b0*/  LDG.E.CONSTANT R6, desc[UR6][R4.64+0x400] ;  /* 0x0004000604067981 */ /* 0x000ea8000c1e9900 */
[----:B------:R-:W3:Y:S04]  /*07c0*/  LDG.E.CONSTANT R9, desc[UR6][R4.64+0x800] ;  /* 0x0008000604097981 */ /* 0x000ee8000c1e9900 */
[----:B------:R-:W3:Y:S01]  /*07d0*/  LDG.E.CONSTANT R8, desc[UR6][R4.64+0xc00] ;  /* 0x000c000604087981 */ /* 0x000ee2000c1e9900 */
[----:B--2--5:R-:W-:-:S04]  /*07e0*/  IADD3 R2, PT, PT, R6, R7, R2 ;  /* 0x0000000706027210 */ /* 0x024fc80007ffe002 */
[----:B---3--:R-:W-:-:S07]  /*07f0*/  IADD3 R2, PT, PT, R8, R9, R2 ;  /* 0x0000000908027210 */ /* 0x008fce0007ffe002 */
.L_x_104:
[----:B------:R-:W-:Y:S05]  /*0800*/  BSYNC.RECONVERGENT B1 ;  /* 0x0000000000017941 */ /* 0x000fea0003800200 */
.L_x_103:
[----:B------:R-:W-:-:S13]  /*0810*/  ISETP.GE.U32.AND P0, PT, R3, 0x100, PT ;  /* 0x000001000300780c */ /* 0x000fda0003f06070 */
[----:B------:R-:W-:Y:S05]  /*0820*/  @!P0 BRA `(.L_x_113) ;  /* 0x0000000000648947 */ /* 0x000fea0003800000 */
[----:B------:R-:W1:Y:S01]  /*0830*/  S2R R3, SR_LANEID ;  /* 0x0000000000037919 */ /* 0x000e620000000000 */
[----:B-----5:R-:W2:Y:S01]  /*0840*/  REDUX.SUM UR4, R2 ;  /* 0x00000000020473c4 */ /* 0x020ea2000000c000 */
[----:B-1----:R-:W-:-:S13]  /*0850*/  ISETP.NE.AND P0, PT, R3, RZ, PT ;  /* 0x000000ff0300720c */ /* 0x002fda0003f05270 */
[----:B0-----:R-:W0:Y:S01]  /*0860*/  @!P0 S2R R5, SR_CgaCtaId ;  /* 0x0000000000058919 */ /* 0x001e220000008800 */
[----:B------:R-:W-:Y:S02]  /*0870*/  @!P0 MOV R4, 0x400 ;  /* 0x0000040000048802 */ /* 0x000fe40000000f00 */
[----:B------:R-:W-:-:S04]  /*0880*/  @!P0 SHF.R.U32.HI R3, RZ, 0x3, R0 ;  /* 0x00000003ff038819 */ /* 0x000fc80000011600 */
[----:B------:R-:W-:Y:S02]  /*0890*/  @!P0 LOP3.LUT R3, R3, 0x7c, RZ, 0xc0, !PT ;  /* 0x0000007c03038812 */ /* 0x000fe400078ec0ff */
[----:B0-----:R-:W-:Y:S01]  /*08a0*/  @!P0 LEA R4, R5, R4, 0x18 ;  /* 0x0000000405048211 */ /* 0x001fe200078ec0ff */
        /* <DEDUP_REMOVED lines=17> */
.L_x_113:
[----:B0-----:R-:W-:Y:S01]  /*09c0*/  LOP3.LUT R4, R0, 0x3e0, RZ, 0xc0, !PT ;  /* 0x000003e000047812 */ /* 0x001fe200078ec0ff */
[----:B------:R-:W0:Y:S04]  /*09d0*/  S2R R5, SR_LANEID ;  /* 0x0000000000057919 */ /* 0x000e280000000000 */
[----:B------:R-:W-:Y:S01]  /*09e0*/  VIADD R6, R4, 0x20 ;  /* 0x0000002004067836 */ /* 0x000fe20000000000 */
[----:B------:R-:W-:-:S04]  /*09f0*/  LOP3.LUT R4, RZ, R4, RZ, 0x33, !PT ;  /* 0x00000004ff047212 */ /* 0x000fc800078e33ff */
[----:B------:R-:W-:Y:S01]  /*0a00*/  ISETP.GT.U32.AND P0, PT, R6, R3, PT ;  /* 0x000000030600720c */ /* 0x000fe20003f04070 */
[----:B------:R-:W-:-:S05]  /*0a10*/  IMAD.IADD R4, R4, 0x1, R3 ;  /* 0x0000000104047824 */ /* 0x000fca00078e0203 */
[----:B------:R-:W-:-:S06]  /*0a20*/  SEL R7, R4, 0x1f, P0 ;  /* 0x0000001f04077807 */ /* 0x000fcc0000000000 */
[----:B-----5:R-:W1:Y:S01]  /*0a30*/  SHFL.DOWN P0, R4, R2, 0x1, R7 ;  /* 0x0820000002047989 */ /* 0x020e620000000007 */
[----:B0-----:R-:W-:Y:S01]  /*0a40*/  ISETP.NE.AND P1, PT, R5, RZ, PT ;  /* 0x000000ff0500720c */ /* 0x001fe20003f25270 */
[----:B-1----:R-:W-:-:S12]  /*0a50*/  @P0 IMAD.IADD R4, R4, 0x1, R2 ;  /* 0x0000000104040824 */ /* 0x002fd800078e0202 */
[----:B------:R-:W0:Y:S01]  /*0a60*/  @!P1 S2R R12, SR_CgaCtaId ;  /* 0x00000000000c9919 */ /* 0x000e220000008800 */
[----:B------:R-:W-:Y:S02]  /*0a70*/  @!P1 MOV R9, 0x400 ;  /* 0x0000040000099802 */ /* 0x000fe40000000f00 */
[----:B------:R-:W-:Y:S01]  /*0a80*/  @!P1 SHF.R.U32.HI R2, RZ, 0x3, R0 ;  /* 0x00000003ff029819 */ /* 0x000fe20000011600 */
[----:B------:R-:W1:Y:S03]  /*0a90*/  SHFL.DOWN P0, R6, R4, 0x2, R7 ;  /* 0x0840000004067989 */ /* 0x000e660000000007 */
[----:B------:R-:W-:Y:S01]  /*0aa0*/  @!P1 LOP3.LUT R2, R2, 0x7c, RZ, 0xc0, !PT ;  /* 0x0000007c02029812 */ /* 0x000fe200078ec0ff */
[----:B-1----:R-:W-:Y:S01]  /*0ab0*/  @P0 IMAD.IADD R6, R4, 0x1, R6 ;  /* 0x0000000104060824 */ /* 0x002fe200078e0206 */
[----:B0-----:R-:W-:-:S04]  /*0ac0*/  @!P1 LEA R9, R12, R9, 0x18 ;  /* 0x000000090c099211 */ /* 0x001fc800078ec0ff */
[----:B------:R-:W0:Y:S01]  /*0ad0*/  SHFL.DOWN P0, R8, R6, 0x4, R7 ;  /* 0x0880000006087989 */ /* 0x000e220000000007 */
        /* <DEDUP_REMOVED lines=17> */
[----:B------:R-:W2:Y:S04]  /*0bf0*/  LDS R0, [UR4+0xc] ;  /* 0x00000c04ff007984 */ /* 0x000ea80008000800 */
[----:B------:R-:W3:Y:S01]  /*0c00*/  LDS.64 R6, [UR4+0x20] ;  /* 0x00002004ff067984 */ /* 0x000ee20008000a00 */
[----:B-1----:R-:W-:Y:S02]  /*0c10*/  SEL R8, R8, RZ, P2 ;  /* 0x000000ff08087207 */ /* 0x002fe40001000000 */
[----:B------:R-:W-:-:S02]  /*0c20*/  ISETP.GT.U32.AND P2, PT, R3, 0x60, PT ;  /* 0x000000600300780c */ /* 0x000fc40003f44070 */
[----:B--2---:R-:W-:Y:S02]  /*0c30*/  SEL R0, R0, RZ, P1 ;  /* 0x000000ff00007207 */ /* 0x004fe40000800000 */
[----:B------:R-:W-:Y:S02]  /*0c40*/  SEL R9, R9, RZ, P2 ;  /* 0x000000ff09097207 */ /* 0x000fe40001000000 */
[----:B------:R-:W-:Y:S02]  /*0c50*/  IADD3 R0, PT, PT, R8, R0, R5 ;  /* 0x0000000008007210 */ /* 0x000fe40007ffe005 */
[C---:B------:R-:W-:Y:S02]  /*0c60*/  ISETP.GT.U32.AND P1, PT, R3.reuse, 0xa0, PT ;  /* 0x000000a00300780c */ /* 0x040fe40003f24070 */
        /* <DEDUP_REMOVED lines=8> */
[----:B0-----:R-:W-:Y:S01]  /*0cf0*/  IMAD.IADD R5, R0, 0x1, R7 ;  /* 0x0000000100057824 */ /* 0x001fe200078e0207 */
[----:B------:R-:W-:Y:S06]  /*0d00*/  BRA `(.L_x_114) ;  /* 0x0000001c001c7947 */ /* 0x000fec0003800000 */
.L_x_100:
[----:B------:R-:W0:Y:S01]  /*0d10*/  S2R R0, SR_TID.X ;  /* 0x0000000000007919 */ /* 0x000e220000002100 */
[----:B------:R-:W1:Y:S02]  /*0d20*/  LDCU.64 UR4, c[0x0][0x380] ;  /* 0x00007000ff0477ac */ /* 0x000e640008000a00 */
[----:B-1----:R-:W-:Y:S02]  /*0d30*/  IMAD.U32 R20, RZ, RZ, UR4 ;  /* 0x00000004ff147e24 */ /* 0x002fe4000f8e00ff */
[----:B------:R-:W-:Y:S02]  /*0d40*/  IMAD.U32 R21, RZ, RZ, UR5 ;  /* 0x00000005ff157e24 */ /* 0x000fe4000f8e00ff */
[----:B0-----:R-:W-:-:S04]  /*0d50*/  IMAD.SHL.U32 R2, R0, 0x4, RZ ;  /* 0x0000000400027824 */ /* 0x001fc800078e00ff */
[----:B------:R-:W-:-:S05]  /*0d60*/  IMAD.WIDE.U32 R24, R2, 0x4, R20 ;  /* 0x0000000402187825 */ /* 0x000fca00078e0014 */
[----:B------:R-:W2:Y:S04]  /*0d70*/  LDG.E.128.CONSTANT R4, desc[UR6][R24.64] ;  /* 0x0000000618047981 */ /* 0x000ea8000c1e9d00 */
[----:B------:R-:W3:Y:S04]  /*0d80*/  LDG.E.128.CONSTANT R8, desc[UR6][R24.64+0x1000] ;  /* 0x0010000618087981 */ /* 0x000ee8000c1e9d00 */
[----:B------:R-:W4:Y:S04]  /*0d90*/  LDG.E.128.CONSTANT R12, desc[UR6][R24.64+0x2000] ;  /* 0x00200006180c7981 */ /* 0x000f28000c1e9d00 */
[----:B------:R-:W5:Y:S01]  /*0da0*/  LDG.E.128.CONSTANT R16, desc[UR6][R24.64+0x3000] ;  /* 0x0030000618107981 */ /* 0x000f62000c1e9d00 */
[----:B------:R-:W-:Y:S01]  /*0db0*/  VIADD R22, R3, 0xfffff000 ;  /* 0xfffff00003167836 */ /* 0x000fe20000000000 */
[----:B------:R-:W-:-:S04]  /*0dc0*/  UMOV UR4, 0x1000 ;  /* 0x0000100000047882 */ /* 0x000fc80000000000 */
[----:B------:R-:W-:Y:S02]  /*0dd0*/  ISETP.GE.U32.AND P0, PT, R22, 0x1000, PT ;  /* 0x000010001600780c */ /* 0x000fe40003f06070 */
        /* <DEDUP_REMOVED lines=10> */
[----:B------:R-:W-:-:S07]  /*0e80*/  UMOV UR4, 0x1000 ;  /* 0x0000100000047882 */ /* 0x000fce0000000000 */
[----:B------:R-:W1:Y:S02]  /*0e90*/  LDC.64 R20, c[0x0][0x380] ;  /* 0x0000e000ff147b82 */ /* 0x000e640000000a00 */
.L_x_117:
[----:B------:R-:W-:-:S04]  /*0ea0*/  VIADD R25, R2, UR4 ;  /* 0x0000000402197c36 */ /* 0x000fc80008000000 */
[----:B-1----:R-:W-:-:S05]  /*0eb0*/  IMAD.WIDE.U32 R24, R25, 0x4, R20 ;  /* 0x0000000419187825 */ /* 0x002fca00078e0014 */
[----:B------:R-:W2:Y:S04]  /*0ec0*/  LDG.E.128.CONSTANT R4, desc[UR6][R24.64] ;  /* 0x0000000618047981 */ /* 0x000ea8000c1e9d00 */
[----:B------:R-:W3:Y:S04]  /*0ed0*/  LDG.E.128.CONSTANT R8, desc[UR6][R24.64+0x1000] ;  /* 0x0010000618087981 */ /* 0x000ee8000c1e9d00 */
[----:B------:R-:W4:Y:S04]  /*0ee0*/  LDG.E.128.CONSTANT R12, desc[UR6][R24.64+0x2000] ;  /* 0x00200006180c7981 */ /* 0x000f28000c1e9d00 */
[----:B------:R-:W5:Y:S01]  /*0ef0*/  LDG.E.128.CONSTANT R16, desc[UR6][R24.64+0x3000] ;  /* 0x0030000618107981 */ /* 0x000f62000c1e9d00 */
[----:B--2---:R-:W-:Y:S01]  /*0f00*/  IADD3 R5, PT, PT, R5, R4, R23 ;  /* 0x0000000405057210 */ /* 0x004fe20007ffe017 */
[----:B0-----:R-:W-:-:S03]  /*0f10*/  VIADD R4, R3, -UR4 ;  /* 0x8000000403047c36 */ /* 0x001fc60008000000 */
[----:B------:R-:W-:Y:S02]  /*0f20*/  IADD3 R5, PT, PT, R7, R6, R5 ;  /* 0x0000000607057210 */ /* 0x000fe40007ffe005 */
[----:B------:R-:W-:Y:S02]  /*0f30*/  ISETP.GE.U32.AND P0, PT, R4, 0x1000, PT ;  /* 0x000010000400780c */ /* 0x000fe40003f06070 */
[----:B---3--:R-:W-:-:S04]  /*0f40*/  IADD3 R5, PT, PT, R9, R8, R5 ;  /* 0x0000000809057210 */ /* 0x008fc80007ffe005 */
[----:B------:R-:W-:-:S04]  /*0f50*/  IADD3 R5, PT, PT, R11, R10, R5 ;  /* 0x0000000a0b057210 */ /* 0x000fc80007ffe005 */
[----:B----4-:R-:W-:-:S04]  /*0f60*/  IADD3 R5, PT, PT, R13, R12, R5 ;  /* 0x0000000c0d057210 */ /* 0x010fc80007ffe005 */
[----:B------:R-:W-:-:S04]  /*0f70*/  IADD3 R5, PT, PT, R15, R14, R5 ;  /* 0x0000000e0f057210 */ /* 0x000fc80007ffe005 */
[----:B-----5:R-:W-:-:S04]  /*0f80*/  IADD3 R5, PT, PT, R17, R16, R5 ;  /* 0x0000001011057210 */ /* 0x020fc80007ffe005 */
[----:B------:R-:W-:Y:S01]  /*0f90*/  IADD3 R23, PT, PT, R19, R18, R5 ;  /* 0x0000001213177210 */ /* 0x000fe20007ffe005 */
[----:B------:R-:W-:Y:S06]  /*0fa0*/  @!P0 BRA `(.L_x_116) ;  /* 0x0000000000d48947 */ /* 0x000fec0003800000 */
[----:B------:R-:W-:-:S06]  /*0fb0*/  UIADD3 UR4, UPT, UPT, UR4, 0x1000, URZ ;  /* 0x0000100004047890 */ /* 0x000fcc000fffe0ff */
[----:B------:R-:W-:-:S13]  /*0fc0*/  ISETP.LT.U32.AND P0, PT, R22, UR4, PT ;  /* 0x0000000416007c0c */ /* 0x000fda000bf01070 */
[----:B------:R-:W-:Y:S05]  /*0fd0*/  @!P0 BRA `(.L_x_117) ;  /* 0xfffffffc00b08947 */ /* 0x000fea000383ffff */
.L_x_115:
[----:B------:R-:W-:-:S13]  /*0fe0*/  ISETP.LE.U32.AND P0, PT, R3, UR4, PT ;  /* 0x0000000403007c0c */ /* 0x000fda000bf03070 */
[----:B------:R-:W-:Y:S05]  /*0ff0*/  @P0 BRA `(.L_x_116) ;  /* 0x0000000000c00947 */ /* 0x000fea0003800000 */
[----:B------:R-:W-:Y:S01]  /*1000*/  VIADD R5, R3, -UR4 ;  /* 0x8000000403057c36 */ /* 0x000fe20008000000 */
[----:B------:R-:W-:Y:S04]  /*1010*/  BSSY.RECONVERGENT B1, `(.L_x_116) ;  /* 0x000002e000017945 */ /* 0x000fe80003800200 */
[----:B------:R-:W-:-:S13]  /*1020*/  ISETP.GE.AND P0, PT, R0, R5, PT ;  /* 0x000000050000720c */ /* 0x000fda0003f06270 */
[----:B------:R-:W-:Y:S05]  /*1030*/  @P0 BRA `(.L_x_118) ;  /* 0x0000000000ac0947 */ /* 0x000fea0003800000 */
[----:B------:R-:W-:Y:S01]  /*1040*/  LOP3.LUT R2, RZ, R0, RZ, 0x33, !PT ;  /* 0x00000000ff027212 */ /* 0x000fe200078e33ff */
[----:B------:R-:W-:Y:S01]  /*1050*/  BSSY.RECONVERGENT B2, `(.L_x_119) ;  /* 0x0000014000027945 */ /* 0x000fe20003800200 */
[----:B------:R-:W-:Y:S02]  /*1060*/  IMAD.MOV.U32 R4, RZ, RZ, R0 ;  /* 0x000000ffff047224 */ /* 0x000fe400078e0000 */
[----:B------:R-:W-:-:S04]  /*1070*/  IADD3 R2, PT, PT, R3, -UR4, R2 ;  /* 0x8000000403027c10 */ /* 0x000fc8000fffe002 */
[C---:B------:R-:W-:Y:S02]  /*1080*/  LOP3.LUT R3, R2.reuse, 0x300, RZ, 0xc0, !PT ;  /* 0x0000030002037812 */ /* 0x040fe400078ec0ff */
[----:B------:R-:W-:Y:S02]  /*1090*/  ISETP.GE.U32.AND P1, PT, R2, 0x300, PT ;  /* 0x000003000200780c */ /* 0x000fe40003f26070 */
[----:B------:R-:W-:-:S13]  /*10a0*/  ISETP.NE.AND P0, PT, R3, 0x300, PT ;  /* 0x000003000300780c */ /* 0x000fda0003f05270 */
[----:B------:R-:W-:Y:S05]  /*10b0*/  @!P0 BRA `(.L_x_120) ;  /* 0x0000000000348947 */ /* 0x000fea0003800000 */
[----:B------:R-:W-:Y:S01]  /*10c0*/  LEA.HI R2, R2, 0x1, RZ, 0x18 ;  /* 0x0000000102027811 */ /* 0x000fe200078fc0ff */
[----:B------:R-:W-:Y:S02]  /*10d0*/  VIADD R7, R0, UR4 ;  /* 0x0000000400077c36 */ /* 0x000fe40008000000 */
[----:B------:R-:W-:Y:S01]  /*10e0*/  IMAD.MOV.U32 R4, RZ, RZ, R0 ;  /* 0x000000ffff047224 */ /* 0x000fe200078e0000 */
[----:B------:R-:W-:-:S05]  /*10f0*/  LOP3.LUT R2, R2, 0x3, RZ, 0xc0, !PT ;  /* 0x0000000302027812 */ /* 0x000fca00078ec0ff */
[----:B------:R-:W-:-:S07]  /*1100*/  IMAD.MOV R6, RZ, RZ, -R2 ;  /* 0x000000ffff067224 */ /* 0x000fce00078e0a02 */
.L_x_121:
        /* <DEDUP_REMOVED lines=8> */
.L_x_120:
[----:B------:R-:W-:Y:S05]  /*1190*/  BSYNC.RECONVERGENT B2 ;  /* 0x0000000000027941 */ /* 0x000fea0003800200 */
.L_x_119:
[----:B------:R-:W-:Y:S05]  /*11a0*/  @!P1 BRA `(.L_x_118) ;  /* 0x0000000000509947 */ /* 0x000fea0003800000 */
[C---:B------:R-:W-:Y:S02]  /*11b0*/  VIADD R12, R4.reuse, 0x200 ;  /* 0x00000200040c7836 */ /* 0x040fe40000000000 */
[----:B------:R-:W-:-:S07]  /*11c0*/  VIADD R13, R4, UR4 ;  /* 0x00000004040d7c36 */ /* 0x000fce0008000000 */
.L_x_122:
        /* <DEDUP_REMOVED lines=18> */
.L_x_118:
[----:B------:R-:W-:Y:S05]  /*12f0*/  BSYNC.RECONVERGENT B1 ;  /* 0x0000000000017941 */ /* 0x000fea0003800200 */
.L_x_116:
[----:B------:R-:W0:Y:S01]  /*1300*/  S2R R2, SR_LANEID ;  /* 0x0000000000027919 */ /* 0x000e220000000000 */
[----:B------:R-:W1:Y:S02]  /*1310*/  REDUX.SUM UR4, R23 ;  /* 0x00000000170473c4 */ /* 0x000e64000000c000 */
[----:B-1----:R-:W-:Y:S01]  /*1320*/  IMAD.U32 R5, RZ, RZ, UR4 ;  /* 0x00000004ff057e24 */ /* 0x002fe2000f8e00ff */
[----:B0-----:R-:W-:-:S13]  /*1330*/  ISETP.NE.AND P0, PT, R2, RZ, PT ;  /* 0x000000ff0200720c */ /* 0x001fda0003f05270 */
[----:B------:R-:W0:Y:S01]  /*1340*/  @!P0 S2R R4, SR_CgaCtaId ;  /* 0x0000000000048919 */ /* 0x000e220000008800 */
[----:B------:R-:W-:Y:S02]  /*1350*/  @!P0 MOV R3, 0x400 ;  /* 0x0000040000038802 */ /* 0x000fe40000000f00 */
[----:B------:R-:W-:-:S04]  /*1360*/  @!P0 SHF.R.U32.HI R2, RZ, 0x3, R0 ;  /* 0x00000003ff028819 */ /* 0x000fc80000011600 */
[----:B------:R-:W-:Y:S02]  /*1370*/  @!P0 LOP3.LUT R2, R2, 0x7c, RZ, 0xc0, !PT ;  /* 0x0000007c02028812 */ /* 0x000fe400078ec0ff */
[----:B0-----:R-:W-:-:S05]  /*1380*/  @!P0 LEA R3, R4, R3, 0x18 ;  /* 0x0000000304038211 */ /* 0x001fca00078ec0ff */
        /* <DEDUP_REMOVED lines=16> */
.L_x_99:
        /* <DEDUP_REMOVED lines=12> */
.L_x_125:
[----:B------:R-:W-:Y:S05]  /*1550*/  BSYNC.RECONVERGENT B1 ;  /* 0x0000000000017941 */ /* 0x000fea0003800200 */
.L_x_124:
        /* <DEDUP_REMOVED lines=16> */
.L_x_130:
        /* <DEDUP_REMOVED lines=9> */
.L_x_129:
[----:B------:R-:W-:Y:S05]  /*16f0*/  BSYNC.RECONVERGENT B2 ;  /* 0x0000000000027941 */ /* 0x000fea0003800200 */
.L_x_128:
        /* <DEDUP_REMOVED lines=10> */
.L_x_133:
        /* <DEDUP_REMOVED lines=30> */
.L_x_132:
[----:B------:R-:W-:Y:S05]  /*1980*/  BSYNC.RECONVERGENT B2 ;  /* 0x0000000000027941 */ /* 0x000fea0003800200 */
.L_x_131:
        /* <DEDUP_REMOVED lines=22> */
.L_x_135:
[----:B------:R-:W-:Y:S05]  /*1af0*/  BSYNC.RECONVERGENT B2 ;  /* 0x0000000000027941 */ /* 0x000fea0003800200 */
.L_x_134:
        /* <DEDUP_REMOVED lines=8> */
.L_x_127:
[----:B------:R-:W-:Y:S05]  /*1b80*/  BSYNC.RECONVERGENT B1 ;  /* 0x0000000000017941 */ /* 0x000fea0003800200 */
.L_x_126:
        /* <DEDUP_REMOVED lines=27> */
.L_x_136:
        /* <DEDUP_REMOVED lines=53> */
.L_x_123:
[----:B------:R-:W0:Y:S01]  /*2090*/  S2R R11, SR_TID.X ;  /* 0x00000000000b7919 */ /* 0x000e220000002100 */
[----:B------:R-:W1:Y:S02]  /*20a0*/  LDCU.64 UR4, c[0x0][0x380] ;  /* 0x00007000ff0477ac */ /* 0x000e640008000a00 */
[----:B-1----:R-:W-:Y:S02]  /*20b0*/  IMAD.U32 R6, RZ, RZ, UR4 ;  /* 0x00000004ff067e24 */ /* 0x002fe4000f8e00ff */
[----:B------:R-:W-:Y:S02]  /*20c0*/  IMAD.U32 R7, RZ, RZ, UR5 ;  /* 0x00000005ff077e24 */ /* 0x000fe4000f8e00ff */
        /* <DEDUP_REMOVED lines=19> */
[----:B------:R-:W-:-:S03]  /*2200*/  IMAD.MOV.U32 R2, RZ, RZ, 0x1000 ;  /* 0x00001000ff027424 */ /* 0x000fc600078e00ff */
[----:B----4-:R-:W-:-:S04]  /*2210*/  IADD3 R0, PT, PT, R15, R8, R0 ;  /* 0x000000080f007210 */ /* 0x010fc80007ffe000 */
[----:B-----5:R-:W-:-:S04]  /*2220*/  IADD3 R0, PT, PT, R17, R12, R0 ;  /* 0x0000000c11007210 */ /* 0x020fc80007ffe000 */
[----:B------:R-:W-:Y:S01]  /*2230*/  IADD3 R14, PT, PT, R19, R14, R0 ;  /* 0x0000000e130e7210 */ /* 0x000fe20007ffe000 */
[----:B------:R-:W-:-:S05]  /*2240*/  VIADD R0, R3, 0xfffff000 ;  /* 0xfffff00003007836 */ /* 0x000fca0000000000 */
[----:B------:R-:W-:Y:S02]  /*2250*/  ISETP.GE.U32.AND P0, PT, R0, 0x1000, PT ;  /* 0x000010000000780c */ /* 0x000fe40003f06070 */
[----:B------:R-:W-:-:S04]  /*2260*/  IADD3 R14, PT, PT, R21, R16, R14 ;  /* 0x00000010150e7210 */ /* 0x000fc80007ffe00e */
[----:B------:R-:W-:-:S05]  /*2270*/  IADD3 R23, PT, PT, R23, R18, R14 ;  /* 0x0000001217177210 */ /* 0x000fca0007ffe00e */
[----:B------:R-:W-:Y:S02]  /*2280*/  IMAD.IADD R10, R10, 0x1, R23 ;  /* 0x000000010a0a7824 */ /* 0x000fe400078e0217 */
[----:B------:R-:W-:Y:S05]  /*2290*/  @!P0 BRA `(.L_x_137) ;  /* 0x0000000000908947 */ /* 0x000fea0003800000 */
[----:B------:R-:W0:Y:S01]  /*22a0*/  LDC R3, c[0x0][0x390] ;  /* 0x0000e400ff037b82 */ /* 0x000e220000000800 */
[----:B------:R-:W-:-:S07]  /*22b0*/  IMAD.MOV.U32 R2, RZ, RZ, 0x1000 ;  /* 0x00001000ff027424 */ /* 0x000fce00078e00ff */
[----:B------:R-:W1:Y:S02]  /*22c0*/  LDC.64 R6, c[0x0][0x380] ;  /* 0x0000e000ff067b82 */ /* 0x000e640000000a00 */
.L_x_139:
[----:B------:R-:W-:Y:S02]  /*22d0*/  IMAD.IADD R19, R11, 0x1, R2 ;  /* 0x000000010b137824 */ /* 0x000fe400078e0202 */
[----:B------:R-:W-:-:S04]  /*22e0*/  IMAD.WIDE.U32 R8, R2, 0x4, R4 ;  /* 0x0000000402087825 */ /* 0x000fc800078e0004 */
[----:B-1----:R-:W-:Y:S01]  /*22f0*/  IMAD.WIDE.U32 R18, R19, 0x4, R6 ;  /* 0x0000000413127825 */ /* 0x002fe200078e0006 */
        /* <DEDUP_REMOVED lines=16> */
[----:B--2---:R-:W-:Y:S01]  /*2400*/  IADD3 R13, PT, PT, R13, R26, R10 ;  /* 0x0000001a0d0d7210 */ /* 0x004fe20007ffe00a */
[----:B0-----:R-:W-:-:S05]  /*2410*/  IMAD.IADD R10, R3, 0x1, -R2 ;  /* 0x00000001030a7824 */ /* 0x001fca00078e0a02 */
[----:B------:R-:W-:Y:S02]  /*2420*/  ISETP.GE.U32.AND P0, PT, R10, 0x1000, PT ;  /* 0x000010000a00780c */ /* 0x000fe40003f06070 */
        /* <DEDUP_REMOVED lines=8> */
[----:B------:R-:W-:-:S05]  /*24b0*/  VIADD R2, R2, 0x1000 ;  /* 0x0000100002027836 */ /* 0x000fca0000000000 */
[----:B------:R-:W-:-:S13]  /*24c0*/  ISETP.GT.U32.AND P0, PT, R2, R0, PT ;  /* 0x000000000200720c */ /* 0x000fda0003f04070 */
[----:B------:R-:W-:Y:S05]  /*24d0*/  @!P0 BRA `(.L_x_139) ;  /* 0xfffffffc007c8947 */ /* 0x000fea000383ffff */
.L_x_137:
[----:B------:R-:W-:-:S13]  /*24e0*/  ISETP.GE.U32.AND P0, PT, R2, R3, PT ;  /* 0x000000030200720c */ /* 0x000fda0003f06070 */
[----:B------:R-:W-:Y:S05]  /*24f0*/  @P0 BRA `(.L_x_138) ;  /* 0x0000000000c00947 */ /* 0x000fea0003800000 */
[----:B------:R-:W-:Y:S01]  /*2500*/  IMAD.IADD R0, R3, 0x1, -R2 ;  /* 0x0000000103007824 */ /* 0x000fe200078e0a02 */
[----:B------:R-:W-:Y:S04]  /*2510*/  BSSY.RECONVERGENT B1, `(.L_x_138) ;  /* 0x000002e000017945 */ /* 0x000fe80003800200 */
[----:B------:R-:W-:-:S13]  /*2520*/  ISETP.GE.AND P0, PT, R11, R0, PT ;  /* 0x000000000b00720c */ /* 0x000fda0003f06270 */
[----:B------:R-:W-:Y:S05]  /*2530*/  @P0 BRA `(.L_x_140) ;  /* 0x0000000000ac0947 */ /* 0x000fea0003800000 */
[----:B------:R-:W-:Y:S01]  /*2540*/  LOP3.LUT R4, RZ, R11, RZ, 0x33, !PT ;  /* 0x0000000bff047212 */ /* 0x000fe200078e33ff */
[----:B------:R-:W-:Y:S03]  /*2550*/  BSSY.RECONVERGENT B2, `(.L_x_141) ;  /* 0x0000014000027945 */ /* 0x000fe60003800200 */
[----:B------:R-:W-:-:S04]  /*2560*/  IADD3 R4, PT, PT, -R2, R3, R4 ;  /* 0x0000000302047210 */ /* 0x000fc80007ffe104 */
[C---:B------:R-:W-:Y:S02]  /*2570*/  LOP3.LUT R3, R4.reuse, 0x300, RZ, 0xc0, !PT ;  /* 0x0000030004037812 */ /* 0x040fe400078ec0ff */
[----:B------:R-:W-:Y:S02]  /*2580*/  ISETP.GE.U32.AND P1, PT, R4, 0x300, PT ;  /* 0x000003000400780c */ /* 0x000fe40003f26070 */
[----:B------:R-:W-:Y:S01]  /*2590*/  ISETP.NE.AND P0, PT, R3, 0x300, PT ;  /* 0x000003000300780c */ /* 0x000fe20003f05270 */
[----:B------:R-:W-:-:S12]  /*25a0*/  IMAD.MOV.U32 R3, RZ, RZ, R11 ;  /* 0x000000ffff037224 */ /* 0x000fd800078e000b */
[----:B------:R-:W-:Y:S05]  /*25b0*/  @!P0 BRA `(.L_x_142) ;  /* 0x0000000000348947 */ /* 0x000fea0003800000 */
[----:B------:R-:W-:Y:S01]  /*25c0*/  LEA.HI R3, R4, 0x1, RZ, 0x18 ;  /* 0x0000000104037811 */ /* 0x000fe200078fc0ff */
[----:B------:R-:W-:-:S03]  /*25d0*/  IMAD.IADD R9, R11, 0x1, R2 ;  /* 0x000000010b097824 */ /* 0x000fc600078e0202 */
[----:B------:R-:W-:Y:S01]  /*25e0*/  LOP3.LUT R4, R3, 0x3, RZ, 0xc0, !PT ;  /* 0x0000000303047812 */ /* 0x000fe200078ec0ff */
[----:B------:R-:W-:-:S04]  /*25f0*/  IMAD.MOV.U32 R3, RZ, RZ, R11 ;  /* 0x000000ffff037224 */ /* 0x000fc800078e000b */
[----:B------:R-:W-:-:S07]  /*2600*/  IMAD.MOV R8, RZ, RZ, -R4 ;  /* 0x000000ffff087224 */ /* 0x000fce00078e0a04 */
.L_x_143:
        /* <DEDUP_REMOVED lines=8> */
.L_x_142:
[----:B------:R-:W-:Y:S05]  /*2690*/  BSYNC.RECONVERGENT B2 ;  /* 0x0000000000027941 */ /* 0x000fea0003800200 */
.L_x_141:
[----:B------:R-:W-:Y:S05]  /*26a0*/  @!P1 BRA `(.L_x_140) ;  /* 0x0000000000509947 */ /* 0x000fea0003800000 */
[C---:B------:R-:W-:Y:S02]  /*26b0*/  IMAD.IADD R15, R3.reuse, 0x1, R2 ;  /* 0x00000001030f7824 */ /* 0x040fe400078e0202 */
[----:B------:R-:W-:-:S07]  /*26c0*/  VIADD R14, R3, 0x200 ;  /* 0x00000200030e7836 */ /* 0x000fce0000000000 */
.L_x_144:
        /* <DEDUP_REMOVED lines=18> */
.L_x_140:
[----:B------:R-:W-:Y:S05]  /*27f0*/  BSYNC.RECONVERGENT B1 ;  /* 0x0000000000017941 */ /* 0x000fea0003800200 */
.L_x_138:
        /* <DEDUP_REMOVED lines=24> */
.L_x_114:
[----:B------:R-:W-:Y:S05]  /*2980*/  BSYNC.RECONVERGENT B0 ;  /* 0x0000000000007941 */ /* 0x000fea0003800200 */
.L_x_98:
[----:B------:R-:W-:Y:S05]  /*2990*/  @P0 EXIT ;  /* 0x000000000000094d */ /* 0x000fea0003800000 */
[----:B01----:R-:W0:Y:S01]  /*29a0*/  LDC.64 R2, c[0x0][0x388] ;  /* 0x0000e200ff027b82 */ /* 0x003e220000000a00 */
[----:B------:R-:W1:Y:S02]  /*29b0*/  LDCU UR4, c[0x0][0x398] ;  /* 0x00007300ff0477ac */ /* 0x000e640008000800 */
[----:B-1----:R-:W-:-:S05]  /*29c0*/  VIADD R5, R5, UR4 ;  /* 0x0000000405057c36 */ /* 0x002fca0008000000 */
[----:B0-----:R-:W-:Y:S01]  /*29d0*/  STG.E desc[UR6][R2.64], R5 ;  /* 0x0000000502007986 */ /* 0x001fe2000c101906 */
[----:B------:R-:W-:Y:S05]  /*29e0*/  EXIT ;  /* 0x000000000000794d */ /* 0x000fea0003800000 */
.L_x_145:
        /* <DEDUP_REMOVED lines=9> */
.L_x_322:


//--------------------- .text._ZN3cub18CUB_300001_SM_10006detail10radix_sort30DeviceSegmentedRadixSortKernelINS1_5radix10policy_hubIjNS0_8NullTypeEiE10Policy1000ELb1ELNS0_9SortOrderE0EjS6_PjSA_iNS1_21identity_decomposer_tEEEvPKT2_PSC_PKT3_PSG_T4_T5_iiiT7_ --------------------------
	.section	.text._ZN3cub18CUB_300001_SM_10006detail10radix_sort30DeviceSegmentedRadixSortKernelINS1_5radix10policy_hubIjNS0_8NullTypeEiE10Policy1000ELb1ELNS0_9SortOrderE0EjS6_PjSA_iNS1_21identity_decomposer_tEEEvPKT2_PSC_PKT3_PSG_T4_T5_iiiT7_,"ax",@progbits
	.align	128
        .global         _ZN3cub18CUB_300001_SM_10006detail10radix_sort30DeviceSegmentedRadixSortKernelINS1_5radix10policy_hubIjNS0_8NullTypeEiE10Policy1000ELb1ELNS0_9SortOrderE0EjS6_PjSA_iNS1_21identity_decomposer_tEEEvPKT2_PSC_PKT3_PSG_T4_T5_iiiT7_
        .type           _ZN3cub18CUB_300001_SM_10006detail10radix_sort30DeviceSegmentedRadixSortKernelINS1_5radix10policy_hubIjNS0_8NullTypeEiE10Policy1000ELb1ELNS0_9SortOrderE0EjS6_PjSA_iNS1_21identity_decomposer_tEEEvPKT2_PSC_PKT3_PSG_T4_T5_iiiT7_,@function
        .size           _ZN3cub18CUB_300001_SM_10006detail10radix_sort30DeviceSegmentedRadixSortKernelINS1_5radix10policy_hubIjNS0_8NullTypeEiE10Policy1000ELb1ELNS0_9SortOrderE0EjS6_PjSA_iNS1_21identity_decomposer_tEEEvPKT2_PSC_PKT3_PSG_T4_T5_iiiT7_,(.L_x_323 - _ZN3cub18CUB_300001_SM_10006detail10radix_sort30DeviceSegmentedRadixSortKernelINS1_5radix10policy_hubIjNS0_8NullTypeEiE10Policy1000ELb1ELNS0_9SortOrderE0EjS6_PjSA_iNS1_21identity_decomposer_tEEEvPKT2_PSC_PKT3_PSG_T4_T5_iiiT7_)
        .other          _ZN3cub18CUB_300001_SM_10006detail10radix_sort30DeviceSegmentedRadixSortKernelINS1_5radix10policy_hubIjNS0_8NullTypeEiE10Policy1000ELb1ELNS0_9SortOrderE0EjS6_PjSA_iNS1_21identity_decomposer_tEEEvPKT2_PSC_PKT3_PSG_T4_T5_iiiT7_,@"STO_CUDA_ENTRY STV_DEFAULT"
_ZN3cub18CUB_300001_SM_10006detail10radix_sort30DeviceSegmentedRadixSortKernelINS1_5radix10policy_hubIjNS0_8NullTypeEiE10Policy1000ELb1ELNS0_9SortOrderE0EjS6_PjSA_iNS1_21identity_decomposer_tEEEvPKT2_PSC_PKT3_PSG_T4_T5_iiiT7_:
.text._ZN3cub18CUB_300001_SM_10006detail10radix_sort30DeviceSegmentedRadixSortKernelINS1_5radix10policy_hubIjNS0_8NullTypeEiE10Policy1000ELb1ELNS0_9SortOrderE0EjS6_PjSA_iNS1_21identity_decomposer_tEEEvPKT2_PSC_PKT3_PSG_T4_T5_iiiT7_:
[----:B------:R-:W-:Y:S01]  /*0000*/  LDC R1, c[0x0][0x37c] ;  /* 0x0000df00ff017b82 */ /* 0x000fe20000000800 */
[----:B------:R-:W0:Y:S07]  /*0010*/  S2R R5, SR_CTAID.X ;  /* 0x0000000000057919 */ /* 0x000e2e0000002500 */
[----:B------:R-:W0:Y:S01]  /*0020*/  LDC.64 R2, c[0x0][0x3a0] ;  /* 0x0000e800ff027b82 */ /* 0x000e220000000a00 */
[----:B------:R-:W1:Y:S07]  /*0030*/  LDCU.64 UR10, c[0x0][0x358] ;  /* 0x00006b00ff0a77ac */ /* 0x000e6e0008000a00 */
[----:B------:R-:W2:Y:S01]  /*0040*/  LDC.64 R10, c[0x0][0x3a8] ;  /* 0x0000ea00ff0a7b82 */ /* 0x000ea20000000a00 */
[----:B0-----:R-:W-:-:S04]  /*0050*/  IMAD.WIDE.U32 R2, R5, 0x4, R2 ;  /* 0x0000000405027825 */ /* 0x001fc800078e0002 */
[----:B--2---:R-:W-:Y:S02]  /*0060*/  IMAD.WIDE.U32 R10, R5, 0x4, R10 ;  /* 0x00000004050a7825 */ /* 0x004fe400078e000a */
[----:B-1----:R-:W2:Y:S04]  /*0070*/  LDG.E R3, desc[UR10][R2.64] ;  /* 0x0000000a02037981 */ /* 0x002ea8000c1e1900 */
[----:B------:R-:W2:Y:S02]  /*0080*/  LDG.E R10, desc[UR10][R10.64] ;  /* 0x0000000a0a0a7981 */ /* 0x000ea4000c1e1900 */
[----:B--2---:R-:W-:-:S05]  /*0090*/  IMAD.IADD R8, R10, 0x1, -R3 ;  /* 0x000000010a087824 */ /* 0x004fca00078e0a03 */
[----:B------:R-:W-:-:S13]  /*00a0*/  ISETP.GE.AND P0, PT, R8, 0x1, PT ;  /* 0x000000010800780c */ /* 0x000fda0003f06270 */
[----:B------:R-:W-:Y:S05]  /*00b0*/  @!P0 EXIT ;  /* 0x000000000000894d */ /* 0x000fea0003800000 */
[----:B------:R-:W0:Y:S01]  /*00c0*/  S2R R0, SR_CgaCtaId ;  /* 0x0000000000007919 */ /* 0x000e220000008800 */
[----:B------:R-:W-:Y:S01]  /*00d0*/  MOV R13, 0x400 ;  /* 0x00000400000d7802 */ /* 0x000fe20000000f00 */
[----:B------:R-:W1:Y:S01]  /*00e0*/  LDCU.64 UR4, c[0x0][0x380] ;  /* 0x00007000ff0477ac */ /* 0x000e620008000a00 */
[----:B------:R-:W-:Y:S01]  /*00f0*/  ISETP.GE.U32.AND P0, PT, R8, 0x17b80, PT ;  /* 0x00017b800800780c */ /* 0x000fe20003f06070 */
[----:B------:R-:W2:Y:S01]  /*0100*/  S2R R71, SR_TID.X ;  /* 0x0000000000477919 */ /* 0x000ea20000002100 */
[----:B------:R-:W-:Y:S01]  /*0110*/  IMAD.MOV.U32 R11, RZ, RZ, R3 ;  /* 0x000000ffff0b7224 */ /* 0x000fe200078e0003 */
[----:B------:R-:W-:Y:S01]  /*0120*/  UMOV UR6, 0x1e00 ;  /* 0x00001e0000067882 */ /* 0x000fe20000000000 */
[----:B------:R-:W-:Y:S01]  /*0130*/  UMOV UR7, 0x0 ;  /* 0x0000000000077882 */ /* 0x000fe20000000000 */
[----:B------:R-:W-:Y:S02]  /*0140*/  CS2R R6, SRZ ;  /* 0x0000000000067805 */ /* 0x000fe4000001ff00 */
[----:B------:R-:W-:Y:S01]  /*0150*/  CS2R R4, SRZ ;  /* 0x0000000000047805 */ /* 0x000fe2000001ff00 */
[----:B------:R-:W-:Y:S01]  /*0160*/  IMAD.MOV.U32 R3, RZ, RZ, R11 ;  /* 0x000000ffff037224 */ /* 0x000fe200078e000b */
[----:B-1----:R-:W-:Y:S01]  /*0170*/  UIMAD.WIDE.U32 UR6, UR4, 0x1, UR6 ;  /* 0x00000001040678a5 */ /* 0x002fe2000f8e0006 */
[----:B0-----:R-:W-:-:S02]  /*0180*/  LEA R13, R0, R13, 0x18 ;  /* 0x0000000d000d7211 */ /* 0x001fc400078ec0ff */
[----:B--2---:R-:W-:-:S03]  /*0190*/  SHF.R.U32.HI R0, RZ, 0x5, R71 ;  /* 0x00000005ff007819 */ /* 0x004fc60000011647 */
[--C-:B------:R-:W-:Y:S02]  /*01a0*/  IMAD R9, R71, 0x4, R13.reuse ;  /* 0x0000000447097824 */ /* 0x100fe400078e020d */
[----:B------:R-:W-:-:S03]  /*01b0*/  IMAD R2, R0, 0x600, R13 ;  /* 0x0000060000027824 */ /* 0x000fc600078e020d */
[----:B------:R0:W-:Y:S04]  /*01c0*/  STS [R9], RZ ;  /* 0x000000ff09007388 */ /* 0x0001e80000000800 */
[----:B------:R0:W-:Y:S04]  /*01d0*/  STS [R9+0x600], RZ ;  /* 0x000600ff09007388 */ /* 0x0001e80000000800 */
[----:B------:R0:W-:Y:S04]  /*01e0*/  STS [R9+0xc00], RZ ;  /* 0x000c00ff09007388 */ /* 0x0001e80000000800 */
[----:B------:R0:W-:Y:S04]  /*01f0*/  STS [R9+0x1200], RZ ;  /* 0x001200ff09007388 */ /* 0x0001e80000000800 */
[----:B------:R0:W-:Y:S04]  /*0200*/  STS [R9+0x1800], RZ ;  /* 0x001800ff09007388 */ /* 0x0001e80000000800 */
[----:B------:R0:W-:Y:S04]  /*0210*/  STS [R9+0x1e00], RZ ;  /* 0x001e00ff09007388 */ /* 0x0001e80000000800 */
[----:B------:R0:W-:Y:S04]  /*0220*/  STS [R9+0x2400], RZ ;  /* 0x002400ff09007388 */ /* 0x0001e80000000800 */
[----:B------:R0:W-:Y:S01]  /*0230*/  STS [R9+0x2a00], RZ ;  /* 0x002a00ff09007388 */ /* 0x0001e20000000800 */
[----:B------:R-:W-:Y:S05]  /*0240*/  @!P0 BRA `(.L_x_146) ;  /* 0x0000000c00988947 */ /* 0x000fea0003800000 */
[----:B------:R-:W-:Y:S01]  /*0250*/  IMAD.MOV.U32 R7, RZ, RZ, RZ ;  /* 0x000000ffff077224 */ /* 0x000fe200078e00ff */
[----:B------:R-:W-:Y:S01]  /*0260*/  UIADD3 UR5, UPT, UPT, UR7, UR5, URZ ;  /* 0x0000000507057290 */ /* 0x000fe2000fffe0ff */
[----:B------:R-:W-:-:S11]  /*0270*/  IMAD.MOV.U32 R3, RZ, RZ, R11 ;  /* 0x000000ffff037224 */ /* 0x000fd600078e000b */
.L_x_150:
[----:B------:R-:W-:Y:S01]  /*0280*/  IMAD.IADD R12, R10, 0x1, -R3 ;  /* 0x000000010a0c7824 */ /* 0x000fe200078e0a03 */
[----:B-1----:R-:W1:Y:S01]  /*0290*/  LDCU UR9, c[0x0][0x3b4] ;  /* 0x00007680ff0977ac */ /* 0x002e620008000800 */
[----:B------:R-:W2:Y:S01]  /*02a0*/  LDCU UR12, c[0x0][0x3b8] ;  /* 0x00007700ff0c77ac */ /* 0x000ea20008000800 */
[----:B---3--:R-:W-:-:S05]  /*02b0*/  UMOV UR4, URZ ;  /* 0x000000ff00047c82 */ /* 0x008fca0008000000 */
.L_x_147:
[----:B------:R-:W-:-:S04]  /*02c0*/  IADD3 R14, P0, PT, R71, R3, RZ ;  /* 0x00000003470e7210 */ /* 0x000fc80007f1e0ff */
[----:B------:R-:W-:Y:S02]  /*02d0*/  LEA.HI.X.SX32 R15, R3, RZ, 0x1, P0 ;  /* 0x000000ff030f7211 */ /* 0x000fe400000f0eff */
[----:B------:R-:W-:-:S04]  /*02e0*/  LEA R18, P0, R14, UR6, 0x2 ;  /* 0x000000060e127c11 */ /* 0x000fc8000f8010ff */
[----:B------:R-:W-:-:S05]  /*02f0*/  LEA.HI.X R19, R14, UR5, R15, 0x2, P0 ;  /* 0x000000050e137c11 */ /* 0x000fca00080f140f */
[----:B------:R-:W1:Y:S04]  /*0300*/  LDG.E R14, desc[UR10][R18.64+-0x1e00] ;  /* 0xffe2000a120e7981 */ /* 0x000e68000c1e1900 */
[----:B---3--:R-:W3:Y:S04]  /*0310*/  LDG.E R17, desc[UR10][R18.64+-0x1800] ;  /* 0xffe8000a12117981 */ /* 0x008ee8000c1e1900 */
[----:B------:R-:W4:Y:S04]  /*0320*/  LDG.E R20, desc[UR10][R18.64+-0x1200] ;  /* 0xffee000a12147981 */ /* 0x000f28000c1e1900 */
[----:B------:R-:W5:Y:S04]  /*0330*/  LDG.E R21, desc[UR10][R18.64+-0xc00] ;  /* 0xfff4000a12157981 */ /* 0x000f68000c1e1900 */
[----:B------:R-:W5:Y:S04]  /*0340*/  LDG.E R22, desc[UR10][R18.64+-0x600] ;  /* 0xfffa000a12167981 */ /* 0x000f68000c1e1900 */
[----:B------:R-:W5:Y:S01]  /*0350*/  LDG.E R23, desc[UR10][R18.64] ;  /* 0x0000000a12177981 */ /* 0x000f62000c1e1900 */
[----:B--2---:R-:W-:-:S03]  /*0360*/  UBMSK UR8, URZ, UR12 ;  /* 0x0000000cff08729b */ /* 0x004fc60008000000 */
[----:B------:R-:W2:Y:S04]  /*0370*/  LDG.E R24, desc[UR10][R18.64+0x600] ;  /* 0x0006000a12187981 */ /* 0x000ea8000c1e1900 */
[----:B------:R-:W2:Y:S01]  /*0380*/  LDG.E R25, desc[UR10][R18.64+0xc00] ;  /* 0x000c000a12197981 */ /* 0x000ea2000c1e1900 */
[----:B-1----:R-:W-:-:S04]  /*0390*/  SHF.R.U32.HI R14, RZ, UR9, R14 ;  /* 0x00000009ff0e7c19 */ /* 0x002fc8000801160e */
[----:B------:R-:W-:-:S04]  /*03a0*/  LOP3.LUT R14, R14, UR8, RZ, 0xc0, !PT ;  /* 0x000000080e0e7c12 */ /* 0x000fc8000f8ec0ff */
[----:B------:R-:W-:Y:S02]  /*03b0*/  SHF.R.U32.HI R16, RZ, 0x2, R14 ;  /* 0x00000002ff107819 */ /* 0x000fe4000001160e */
[----:B------:R-:W-:-:S03]  /*03c0*/  LOP3.LUT R14, R14, 0x3, RZ, 0xc0, !PT ;  /* 0x000000030e0e7812 */ /* 0x000fc600078ec0ff */
[----:B------:R-:W-:Y:S02]  /*03d0*/  IMAD R15, R16, 0x600, R9 ;  /* 0x00000600100f7824 */ /* 0x000fe400078e0209 */
[----:B------:R-:W2:Y:S02]  /*03e0*/  LDG.E R16, desc[UR10][R18.64+0x1e00] ;  /* 0x001e000a12107981 */ /* 0x000ea4000c1e1900 */
[----:B------:R-:W-:Y:S02]  /*03f0*/  IMAD.IADD R26, R14, 0x1, R15 ;  /* 0x000000010e1a7824 */ /* 0x000fe400078e020f */
[----:B------:R-:W2:Y:S04]  /*0400*/  LDG.E R15, desc[UR10][R18.64+0x1200] ;  /* 0x0012000a120f7981 */ /* 0x000ea8000c1e1900 */
[----:B------:R1:W2:Y:S01]  /*0410*/  LDG.E R14, desc[UR10][R18.64+0x1800] ;  /* 0x0018000a120e7981 */ /* 0x0002a2000c1e1900 */
[----:B------:R-:W-:Y:S06]  /*0420*/  BAR.SYNC.DEFER_BLOCKING 0x0 ;  /* 0x0000000000007b1d */ /* 0x000fec0000010000 */
[----:B------:R-:W0:Y:S01]  /*0430*/  LDS.U8 R27, [R26] ;  /* 0x000000001a1b7984 */ /* 0x000e220000000000 */
[----:B---3--:R-:W-:-:S04]  /*0440*/  SHF.R.U32.HI R17, RZ, UR9, R17 ;  /* 0x00000009ff117c19 */ /* 0x008fc80008011611 */
[----:B------:R-:W-:-:S04]  /*0450*/  LOP3.LUT R17, R17, UR8, RZ, 0xc0, !PT ;  /* 0x0000000811117c12 */ /* 0x000fc8000f8ec0ff */
[----:B------:R-:W-:Y:S02]  /*0460*/  SHF.R.U32.HI R28, RZ, 0x2, R17 ;  /* 0x00000002ff1c7819 */ /* 0x000fe40000011611 */
[----:B------:R-:W-:-:S03]  /*0470*/  LOP3.LUT R17, R17, 0x3, RZ, 0xc0, !PT ;  /* 0x0000000311117812 */ /* 0x000fc600078ec0ff */
[----:B------:R-:W-:-:S04]  /*0480*/  IMAD R28, R28, 0x600, R9 ;  /* 0x000006001c1c7824 */ /* 0x000fc800078e0209 */
[----:B------:R-:W-:Y:S02]  /*0490*/  IMAD.IADD R17, R17, 0x1, R28 ;  /* 0x0000000111117824 */ /* 0x000fe400078e021c */
[----:B0-----:R-:W-:-:S05]  /*04a0*/  VIADD R27, R27, 0x1 ;  /* 0x000000011b1b7836 */ /* 0x001fca0000000000 */
[----:B------:R-:W-:Y:S04]  /*04b0*/  STS.U8 [R26], R27 ;  /* 0x0000001b1a007388 */ /* 0x000fe80000000000 */
[----:B-1----:R-:W0:Y:S01]  /*04c0*/  LDS.U8 R18, [R17] ;  /* 0x0000000011127984 */ /* 0x002e220000000000 */
[----:B----4-:R-:W-:-:S04]  /*04d0*/  SHF.R.U32.HI R20, RZ, UR9, R20 ;  /* 0x00000009ff147c19 */ /* 0x010fc80008011614 */
[----:B------:R-:W-:-:S04]  /*04e0*/  LOP3.LUT R20, R20, UR8, RZ, 0xc0, !PT ;  /* 0x0000000814147c12 */ /* 0x000fc8000f8ec0ff */
[----:B------:R-:W-:Y:S02]  /*04f0*/  SHF.R.U32.HI R28, RZ, 0x2, R20 ;  /* 0x00000002ff1c7819 */ /* 0x000fe40000011614 */
[----:B------:R-:W-:-:S03]  /*0500*/  LOP3.LUT R20, R20, 0x3, RZ, 0xc0, !PT ;  /* 0x0000000314147812 */ /* 0x000fc600078ec0ff */
[----:B------:R-:W-:-:S04]  /*0510*/  IMAD R19, R28, 0x600, R9 ;  /* 0x000006001c137824 */ /* 0x000fc800078e0209 */
[----:B------:R-:W-:Y:S02]  /*0520*/  IMAD.IADD R19, R20, 0x1, R19 ;  /* 0x0000000114137824 */ /* 0x000fe400078e0213 */
[----:B0-----:R-:W-:-:S05]  /*0530*/  VIADD R18, R18, 0x1 ;  /* 0x0000000112127836 */ /* 0x001fca0000000000 */
[----:B------:R-:W-:Y:S04]  /*0540*/  STS.U8 [R17], R18 ;  /* 0x0000001211007388 */ /* 0x000fe80000000000 */
[----:B------:R-:W0:Y:S01]  /*0550*/  LDS.U8 R20, [R19] ;  /* 0x0000000013147984 */ /* 0x000e220000000000 */
[----:B-----5:R-:W-:-:S04]  /*0560*/  SHF.R.U32.HI R21, RZ, UR9, R21 ;  /* 0x00000009ff157c19 */ /* 0x020fc80008011615 */
        /* <DEDUP_REMOVED lines=8> */
[----:B------:R-:W-:-:S04]  /*05f0*/  SHF.R.U32.HI R22, RZ, UR9, R22 ;  /* 0x00000009ff167c19 */ /* 0x000fc80008011616 */
        /* <DEDUP_REMOVED lines=17> */
[----:B--2---:R-:W-:-:S04]  /*0710*/  SHF.R.U32.HI R24, RZ, UR9, R24 ;  /* 0x00000009ff187c19 */ /* 0x004fc80008011618 */
        /* <DEDUP_REMOVED lines=28> */
[----:B------:R-:W-:-:S05]  /*08e0*/  SHF.R.U32.HI R20, RZ, 0x2, R14 ;  /* 0x00000002ff147819 */ /* 0x000fca000001160e */
[----:B------:R-:W-:Y:S01]  /*08f0*/  IMAD R21, R20, 0x600, R9 ;  /* 0x0000060014157824 */ /* 0x000fe200078e0209 */
[----:B------:R-:W-:-:S05]  /*0900*/  LOP3.LUT R20, R14, 0x3, RZ, 0xc0, !PT ;  /* 0x000000030e147812 */ /* 0x000fca00078ec0ff */
        /* <DEDUP_REMOVED lines=13> */
[----:B------:R-:W-:-:S04]  /*09e0*/  UIADD3 UR4, UPT, UPT, UR4, -0x1080, URZ ;  /* 0xffffef8004047890 */ /* 0x000fc8000fffe0ff */
[----:B------:R-:W-:Y:S01]  /*09f0*/  UISETP.NE.AND UP0, UPT, UR4, -0x17b80, UPT ;  /* 0xfffe84800400788c */ /* 0x000fe2000bf05270 */
[----:B------:R-:W-:Y:S02]  /*0a00*/  VIADD R12, R12, 0xffffef80 ;  /* 0xffffef800c0c7836 */ /* 0x000fe40000000000 */
[----:B------:R-:W-:Y:S02]  /*0a10*/  VIADD R3, R3, 0x1080 ;  /* 0x0000108003037836 */ /* 0x000fe40000000000 */
[----:B0-----:R-:W-:-:S05]  /*0a20*/  VIADD R17, R17, 0x1 ;  /* 0x0000000111117836 */ /* 0x001fca0000000000 */
[----:B------:R3:W-:Y:S01]  /*0a30*/  STS.U8 [R16], R17 ;  /* 0x0000001110007388 */ /* 0x0007e20000000000 */
[----:B------:R-:W-:Y:S05]  /*0a40*/  BRA.U UP0, `(.L_x_147) ;  /* 0xfffffff9001c7547 */ /* 0x000fea000b83ffff */
[----:B------:R-:W-:Y:S01]  /*0a50*/  BAR.SYNC.DEFER_BLOCKING 0x0 ;  /* 0x0000000000007b1d */ /* 0x000fe20000010000 */
[----:B------:R-:W-:-:S05]  /*0a60*/  ISETP.GT.U32.AND P0, PT, R71, 0xff, PT ;  /* 0x000000ff4700780c */ /* 0x000fca0003f04070 */
[----:B------:R-:W-:Y:S08]  /*0a70*/  BSSY.RECONVERGENT B0, `(.L_x_148) ;  /* 0x0000058000007945 */ /* 0x000ff00003800200 */
[----:B------:R-:W-:Y:S05]  /*0a80*/  @P0 BRA `(.L_x_149) ;  /* 0x0000000400580947 */ /* 0x000fea0003800000 */
[----:B------:R-:W0:Y:S02]  /*0a90*/  S2R R15, SR_LANEID ;  /* 0x00000000000f7919 */ /* 0x000e240000000000 */
[----:B0-----:R-:W-:-:S05]  /*0aa0*/  IMAD R14, R15, 0x4, R2 ;  /* 0x000000040f0e7824 */ /* 0x001fca00078e0202 */
[----:B------:R-:W3:Y:S04]  /*0ab0*/  LDS R15, [R14] ;  /* 0x000000000e0f7984 */ /* 0x000ee80000000800 */
[----:B------:R-:W0:Y:S04]  /*0ac0*/  LDS R18, [R14+0x80] ;  /* 0x000080000e127984 */ /* 0x000e280000000800 */
[----:B------:R-:W1:Y:S04]  /*0ad0*/  LDS R21, [R14+0x100] ;  /* 0x000100000e157984 */ /* 0x000e680000000800 */
[----:B------:R-:W2:Y:S04]  /*0ae0*/  LDS R22, [R14+0x180] ;  /* 0x000180000e167984 */ /* 0x000ea80000000800 */
[----:B------:R-:W4:Y:S04]  /*0af0*/  LDS R23, [R14+0x200] ;  /* 0x000200000e177984 */ /* 0x000f280000000800 */
[----:B------:R-:W5:Y:S04]  /*0b00*/  LDS R24, [R14+0x280] ;  /* 0x000280000e187984 */ /* 0x000f680000000800 */
[----:B------:R-:W5:Y:S04]  /*0b10*/  LDS R25, [R14+0x300] ;  /* 0x000300000e197984 */ /* 0x000f680000000800 */
[----:B------:R-:W5:Y:S04]  /*0b20*/  LDS R26, [R14+0x380] ;  /* 0x000380000e1a7984 */ /* 0x000f680000000800 */
[----:B------:R-:W5:Y:S04]  /*0b30*/  LDS R27, [R14+0x400] ;  /* 0x000400000e1b7984 */ /* 0x000f680000000800 */
[----:B------:R-:W5:Y:S01]  /*0b40*/  LDS R28, [R14+0x480] ;  /* 0x000480000e1c7984 */ /* 0x000f620000000800 */
[----:B---3--:R-:W-:-:S03]  /*0b50*/  PRMT R17, R15, 0x7770, RZ ;  /* 0x000077700f117816 */ /* 0x008fc600000000ff */
[----:B------:R-:W3:Y:S01]  /*0b60*/  LDS R29, [R14+0x500] ;  /* 0x000500000e1d7984 */ /* 0x000ee20000000800 */
[----:B------:R-:W-:Y:S02]  /*0b70*/  PRMT R16, R15, 0x7771, RZ ;  /* 0x000077710f107816 */ /* 0x000fe400000000ff */
[C---:B0-----:R-:W-:Y:S02]  /*0b80*/  PRMT R19, R18.reuse, 0x7770, RZ ;  /* 0x0000777012137816 */ /* 0x041fe400000000ff */
[----:B------:R-:W-:Y:S02]  /*0b90*/  PRMT R20, R18, 0x7771, RZ ;  /* 0x0000777112147816 */ /* 0x000fe400000000ff */
[----:B------:R-:W-:Y:S02]  /*0ba0*/  IADD3 R17, PT, PT, R19, R4, R17 ;  /* 0x0000000413117210 */ /* 0x000fe40007ffe011 */
[----:B------:R-:W-:Y:S02]  /*0bb0*/  IADD3 R16, PT, PT, R20, R5, R16 ;  /* 0x0000000514107210 */ /* 0x000fe40007ffe010 */
[----:B------:R-:W-:-:S02]  /*0bc0*/  PRMT R5, R15, 0x7772, RZ ;  /* 0x000077720f057816 */ /* 0x000fc400000000ff */
[----:B------:R-:W-:Y:S02]  /*0bd0*/  PRMT R4, R15, 0x7773, RZ ;  /* 0x000077730f047816 */ /* 0x000fe400000000ff */
[C---:B------:R-:W-:Y:S02]  /*0be0*/  PRMT R15, R18.reuse, 0x7772, RZ ;  /* 0x00007772120f7816 */ /* 0x040fe400000000ff */
[----:B------:R-:W-:Y:S02]  /*0bf0*/  PRMT R18, R18, 0x7773, RZ ;  /* 0x0000777312127816 */ /* 0x000fe400000000ff */
[----:B------:R-:W-:Y:S02]  /*0c00*/  IADD3 R5, PT, PT, R15, R6, R5 ;  /* 0x000000060f057210 */ /* 0x000fe40007ffe005 */
[----:B------:R-:W-:Y:S02]  /*0c10*/  IADD3 R4, PT, PT, R18, R7, R4 ;  /* 0x0000000712047210 */ /* 0x000fe40007ffe004 */
[----:B-1----:R-:W-:-:S02]  /*0c20*/  PRMT R20, R21, 0x7770, RZ ;  /* 0x0000777015147816 */ /* 0x002fc400000000ff */
[C---:B------:R-:W-:Y:S02]  /*0c30*/  PRMT R7, R21.reuse, 0x7771, RZ ;  /* 0x0000777115077816 */ /* 0x040fe400000000ff */
[C---:B------:R-:W-:Y:S02]  /*0c40*/  PRMT R6, R21.reuse, 0x7772, RZ ;  /* 0x0000777215067816 */ /* 0x040fe400000000ff */
[C---:B--2---:R-:W-:Y:S02]  /*0c50*/  PRMT R19, R22.reuse, 0x7770, RZ ;  /* 0x0000777016137816 */ /* 0x044fe400000000ff */
[C---:B------:R-:W-:Y:S02]  /*0c60*/  PRMT R15, R22.reuse, 0x7771, RZ ;  /* 0x00007771160f7816 */ /* 0x040fe400000000ff */
[----:B------:R-:W-:Y:S02]  /*0c70*/  PRMT R21, R21, 0x7773, RZ ;  /* 0x0000777315157816 */ /* 0x000fe400000000ff */
[----:B------:R-:W-:-:S02]  /*0c80*/  PRMT R18, R22, 0x7772, RZ ;  /* 0x0000777216127816 */ /* 0x000fc400000000ff */
[----:B------:R-:W-:Y:S02]  /*0c90*/  PRMT R22, R22, 0x7773, RZ ;  /* 0x0000777316167816 */ /* 0x000fe400000000ff */
[----:B------:R-:W-:Y:S02]  /*0ca0*/  IADD3 R17, PT, PT, R19, R17, R20 ;  /* 0x0000001113117210 */ /* 0x000fe40007ffe014 */
[----:B------:R-:W-:Y:S02]  /*0cb0*/  IADD3 R4, PT, PT, R22, R4, R21 ;  /* 0x0000000416047210 */ /* 0x000fe40007ffe015 */
[----:B------:R0:W1:Y:S01]  /*0cc0*/  LDS R21, [R14+0x580] ;  /* 0x000580000e157984 */ /* 0x0000620000000800 */
[----:B------:R-:W-:Y:S02]  /*0cd0*/  IADD3 R7, PT, PT, R15, R16, R7 ;  /* 0x000000100f077210 */ /* 0x000fe40007ffe007 */
[----:B------:R-:W-:Y:S02]  /*0ce0*/  IADD3 R5, PT, PT, R18, R5, R6 ;  /* 0x0000000512057210 */ /* 0x000fe40007ffe006 */
[----:B----4-:R-:W-:-:S02]  /*0cf0*/  PRMT R6, R23, 0x7770, RZ ;  /* 0x0000777017067816 */ /* 0x010fc400000000ff */
[C---:B------:R-:W-:Y:S02]  /*0d00*/  PRMT R16, R23.reuse, 0x7771, RZ ;  /* 0x0000777117107816 */ /* 0x040fe400000000ff */
[C---:B------:R-:W-:Y:S02]  /*0d10*/  PRMT R18, R23.reuse, 0x7772, RZ ;  /* 0x0000777217127816 */ /* 0x040fe400000000ff */
[C---:B-----5:R-:W-:Y:S02]  /*0d20*/  PRMT R15, R24.reuse, 0x7770, RZ ;  /* 0x00007770180f7816 */ /* 0x060fe400000000ff */
[C---:B------:R-:W-:Y:S02]  /*0d30*/  PRMT R19, R24.reuse, 0x7771, RZ ;  /* 0x0000777118137816 */ /* 0x040fe400000000ff */
[----:B------:R-:W-:Y:S02]  /*0d40*/  PRMT R20, R24, 0x7772, RZ ;  /* 0x0000777218147816 */ /* 0x000fe400000000ff */
[----:B------:R-:W-:-:S02]  /*0d50*/  PRMT R23, R23, 0x7773, RZ ;  /* 0x0000777317177816 */ /* 0x000fc400000000ff */
[----:B------:R-:W-:Y:S02]  /*0d60*/  PRMT R24, R24, 0x7773, RZ ;  /* 0x0000777318187816 */ /* 0x000fe400000000ff */
[----:B------:R-:W-:Y:S02]  /*0d70*/  IADD3 R6, PT, PT, R15, R17, R6 ;  /* 0x000000110f067210 */ /* 0x000fe40007ffe006 */
[----:B------:R-:W-:Y:S02]  /*0d80*/  IADD3 R7, PT, PT, R19, R7, R16 ;  /* 0x0000000713077210 */ /* 0x000fe40007ffe010 */
[----:B------:R-:W-:Y:S02]  /*0d90*/  IADD3 R5, PT, PT, R20, R5, R18 ;  /* 0x0000000514057210 */ /* 0x000fe40007ffe012 */
[C---:B------:R-:W-:Y:S02]  /*0da0*/  PRMT R15, R25.reuse, 0x7770, RZ ;  /* 0x00007770190f7816 */ /* 0x040fe400000000ff */
[----:B0-----:R-:W-:-:S02]  /*0db0*/  PRMT R14, R25, 0x7771, RZ ;  /* 0x00007771190e7816 */ /* 0x001fc400000000ff */
[C---:B------:R-:W-:Y:S02]  /*0dc0*/  PRMT R16, R25.reuse, 0x7772, RZ ;  /* 0x0000777219107816 */ /* 0x040fe400000000ff */
[C---:B------:R-:W-:Y:S02]  /*0dd0*/  PRMT R17, R26.reuse, 0x7770, RZ ;  /* 0x000077701a117816 */ /* 0x040fe400000000ff */
[C---:B------:R-:W-:Y:S02]  /*0de0*/  PRMT R18, R26.reuse, 0x7771, RZ ;  /* 0x000077711a127816 */ /* 0x040fe400000000ff */
[----:B------:R-:W-:Y:S02]  /*0df0*/  PRMT R19, R26, 0x7772, RZ ;  /* 0x000077721a137816 */ /* 0x000fe400000000ff */
[----:B------:R-:W-:Y:S02]  /*0e00*/  IADD3 R4, PT, PT, R24, R4, R23 ;  /* 0x0000000418047210 */ /* 0x000fe40007ffe017 */
[----:B------:R-:W-:-:S02]  /*0e10*/  PRMT R25, R25, 0x7773, RZ ;  /* 0x0000777319197816 */ /* 0x000fc400000000ff */
[----:B------:R-:W-:Y:S02]  /*0e20*/  PRMT R26, R26, 0x7773, RZ ;  /* 0x000077731a1a7816 */ /* 0x000fe400000000ff */
[----:B------:R-:W-:Y:S02]  /*0e30*/  IADD3 R6, PT, PT, R17, R6, R15 ;  /* 0x0000000611067210 */ /* 0x000fe40007ffe00f */
[----:B------:R-:W-:Y:S02]  /*0e40*/  IADD3 R7, PT, PT, R18, R7, R14 ;  /* 0x0000000712077210 */ /* 0x000fe40007ffe00e */
[----:B------:R-:W-:Y:S02]  /*0e50*/  IADD3 R5, PT, PT, R19, R5, R16 ;  /* 0x0000000513057210 */ /* 0x000fe40007ffe010 */
[C---:B------:R-:W-:Y:S02]  /*0e60*/  PRMT R15, R27.reuse, 0x7770, RZ ;  /* 0x000077701b0f7816 */ /* 0x040fe400000000ff */
[----:B------:R-:W-:-:S02]  /*0e70*/  PRMT R14, R27, 0x7771, RZ ;  /* 0x000077711b0e7816 */ /* 0x000fc400000000ff */
        /* <DEDUP_REMOVED lines=10> */
[----:B------:R-:W-:Y:S02]  /*0f20*/  IADD3 R7, PT, PT, R18, R7, R14 ;  /* 0x0000000712077210 */ /* 0x000fe40007ffe00e */
[----:B---3--:R-:W-:-:S02]  /*0f30*/  PRMT R5, R29, 0x7770, RZ ;  /* 0x000077701d057816 */ /* 0x008fc400000000ff */
[----:B-1----:R-:W-:Y:S02]  /*0f40*/  PRMT R4, R21, 0x7770, RZ ;  /* 0x0000777015047816 */ /* 0x002fe400000000ff */
[----:B------:R-:W-:Y:S02]  /*0f50*/  PRMT R14, R29, 0x7771, RZ ;  /* 0x000077711d0e7816 */ /* 0x000fe400000000ff */
[C---:B------:R-:W-:Y:S02]  /*0f60*/  PRMT R17, R21.reuse, 0x7771, RZ ;  /* 0x0000777115117816 */ /* 0x040fe400000000ff */
[----:B------:R-:W-:Y:S02]  /*0f70*/  PRMT R19, R21, 0x7772, RZ ;  /* 0x0000777215137816 */ /* 0x000fe400000000ff */
[C---:B------:R-:W-:Y:S02]  /*0f80*/  PRMT R15, R29.reuse, 0x7772, RZ ;  /* 0x000077721d0f7816 */ /* 0x040fe400000000ff */
[----:B------:R-:W-:-:S02]  /*0f90*/  PRMT R18, R29, 0x7773, RZ ;  /* 0x000077731d127816 */ /* 0x000fc400000000ff */
[----:B------:R-:W-:Y:S02]  /*0fa0*/  PRMT R21, R21, 0x7773, RZ ;  /* 0x0000777315157816 */ /* 0x000fe400000000ff */
[----:B------:R-:W-:Y:S02]  /*0fb0*/  IADD3 R4, PT, PT, R4, R6, R5 ;  /* 0x0000000604047210 */ /* 0x000fe40007ffe005 */
[----:B------:R-:W-:Y:S02]  /*0fc0*/  IADD3 R5, PT, PT, R17, R7, R14 ;  /* 0x0000000711057210 */ /* 0x000fe40007ffe00e */
[----:B------:R-:W-:Y:S02]  /*0fd0*/  IADD3 R6, PT, PT, R19, R16, R15 ;  /* 0x0000001013067210 */ /* 0x000fe40007ffe00f */
[----:B------:R-:W-:-:S07]  /*0fe0*/  IADD3 R7, PT, PT, R21, R27, R18 ;  /* 0x0000001b15077210 */ /* 0x000fce0007ffe012 */
.L_x_149:
[----:B------:R-:W-:Y:S05]  /*0ff0*/  BSYNC.RECONVERGENT B0 ;  /* 0x0000000000007941 */ /* 0x000fea0003800200 */
.L_x_148:
[----:B------:R-:W-:Y:S01]  /*1000*/  BAR.SYNC.DEFER_BLOCKING 0x0 ;  /* 0x0000000000007b1d */ /* 0x000fe20000010000 */
[----:B------:R-:W-:-:S05]  /*1010*/  ISETP.GT.AND P0, PT, R12, 0x17b7f, PT ;  /* 0x00017b7f0c00780c */ /* 0x000fca0003f04270 */
        /* <DEDUP_REMOVED lines=8> */
[----:B------:R-:W-:Y:S05]  /*10a0*/  @P0 BRA `(.L_x_150) ;  /* 0xfffffff000740947 */ /* 0x000fea000383ffff */
.L_x_146:
[----:B------:R-:W-:Y:S01]  /*10b0*/  IMAD.IADD R15, R10, 0x1, -R3 ;  /* 0x000000010a0f7824 */ /* 0x000fe200078e0a03 */
[----:B------:R-:W2:Y:S04]  /*10c0*/  LDCU UR9, c[0x0][0x3b4] ;  /* 0x00007680ff0977ac */ /* 0x000ea80008000800 */
[----:B------:R-:W-:Y:S01]  /*10d0*/  ISETP.GE.AND P0, PT, R15, 0x1080, PT ;  /* 0x000010800f00780c */ /* 0x000fe20003f06270 */
[----:B------:R-:W4:-:S12]  /*10e0*/  LDCU UR12, c[0x0][0x3b4] ;  /* 0x00007680ff0c77ac */ /* 0x000f180008000800 */
[----:B------:R-:W-:Y:S05]  /*10f0*/  @!P0 BRA `(.L_x_151) ;  /* 0x0000000400f48947 */ /* 0x000fea0003800000 */
[----:B------:R-:W5:Y:S01]  /*1100*/  LDCU.64 UR4, c[0x0][0x380] ;  /* 0x00007000ff0477ac */ /* 0x000f620008000a00 */
[----:B------:R-:W0:Y:S01]  /*1110*/  LDCU UR6, c[0x0][0x3b4] ;  /* 0x00007680ff0677ac */ /* 0x000e220008000800 */
[----:B------:R-:W0:Y:S01]  /*1120*/  LDCU UR7, c[0x0][0x3b8] ;  /* 0x00007700ff0777ac */ /* 0x000e220008000800 */
[----:B-----5:R-:W-:-:S04]  /*1130*/  UIADD3 UR4, UP0, UPT, UR4, 0x1e00, URZ ;  /* 0x00001e0004047890 */ /* 0x020fc8000ff1e0ff */
[----:B0-----:R-:W-:-:S12]  /*1140*/  UIADD3.X UR5, UPT, UPT, URZ, UR5, URZ, UP0, !UPT ;  /* 0x00000005ff057290 */ /* 0x001fd800087fe4ff */
.L_x_152:
[----:B------:R-:W-:-:S04]  /*1150*/  IADD3 R12, P0, PT, R71, R3, RZ ;  /* 0x00000003470c7210 */ /* 0x000fc80007f1e0ff */
[----:B---3--:R-:W-:Y:S02]  /*1160*/  LEA.HI.X.SX32 R17, R3, RZ, 0x1, P0 ;  /* 0x000000ff03117211 */ /* 0x008fe400000f0eff */
[----:B------:R-:W-:-:S04]  /*1170*/  LEA R18, P0, R12, UR4, 0x2 ;  /* 0x000000040c127c11 */ /* 0x000fc8000f8010ff */
[----:B0-----:R-:W-:-:S05]  /*1180*/  LEA.HI.X R19, R12, UR5, R17, 0x2, P0 ;  /* 0x000000050c137c11 */ /* 0x001fca00080f1411 */
[----:B------:R-:W3:Y:S04]  /*1190*/  LDG.E R12, desc[UR10][R18.64+-0x1e00] ;  /* 0xffe2000a120c7981 */ /* 0x000ee8000c1e1900 */
[----:B------:R-:W5:Y:S04]  /*11a0*/  LDG.E R17, desc[UR10][R18.64+-0x1800] ;  /* 0xffe8000a12117981 */ /* 0x000f68000c1e1900 */
[----:B------:R-:W2:Y:S04]  /*11b0*/  LDG.E R20, desc[UR10][R18.64+-0x1200] ;  /* 0xffee000a12147981 */ /* 0x000ea8000c1e1900 */
[----:B------:R-:W4:Y:S04]  /*11c0*/  LDG.E R21, desc[UR10][R18.64+-0xc00] ;  /* 0xfff4000a12157981 */ /* 0x000f28000c1e1900 */
[----:B------:R-:W4:Y:S04]  /*11d0*/  LDG.E R22, desc[UR10][R18.64+-0x600] ;  /* 0xfffa000a12167981 */ /* 0x000f28000c1e1900 */
[----:B------:R-:W4:Y:S01]  /*11e0*/  LDG.E R23, desc[UR10][R18.64] ;  /* 0x0000000a12177981 */ /* 0x000f22000c1e1900 */
[----:B------:R-:W-:-:S03]  /*11f0*/  UBMSK UR8, URZ, UR7 ;  /* 0x00000007ff08729b */ /* 0x000fc60008000000 */
[----:B------:R-:W4:Y:S04]  /*1200*/  LDG.E R24, desc[UR10][R18.64+0x600] ;  /* 0x0006000a12187981 */ /* 0x000f28000c1e1900 */
[----:B------:R-:W4:Y:S01]  /*1210*/  LDG.E R16, desc[UR10][R18.64+0x1e00] ;  /* 0x001e000a12107981 */ /* 0x000f22000c1e1900 */
[----:B---3--:R-:W-:-:S04]  /*1220*/  SHF.R.U32.HI R12, RZ, UR6, R12 ;  /* 0x00000006ff0c7c19 */ /* 0x008fc8000801160c */
[----:B------:R-:W-:-:S04]  /*1230*/  LOP3.LUT R12, R12, UR8, RZ, 0xc0, !PT ;  /* 0x000000080c0c7c12 */ /* 0x000fc8000f8ec0ff */
[----:B------:R-:W-:Y:S02]  /*1240*/  SHF.R.U32.HI R14, RZ, 0x2, R12 ;  /* 0x00000002ff0e7819 */ /* 0x000fe4000001160c */
[----:B------:R-:W-:-:S03]  /*1250*/  LOP3.LUT R12, R12, 0x3, RZ, 0xc0, !PT ;  /* 0x000000030c0c7812 */ /* 0x000fc600078ec0ff */
[----:B------:R-:W-:Y:S02]  /*1260*/  IMAD R25, R14, 0x600, R9 ;  /* 0x000006000e197824 */ /* 0x000fe400078e0209 */
[----:B------:R-:W3:Y:S02]  /*1270*/  LDG.E R14, desc[UR10][R18.64+0x1200] ;  /* 0x0012000a120e7981 */ /* 0x000ee4000c1e1900 */
[----:B------:R-:W-:Y:S02]  /*1280*/  IMAD.IADD R26, R12, 0x1, R25 ;  /* 0x000000010c1a7824 */ /* 0x000fe400078e0219 */
[----:B------:R-:W3:Y:S04]  /*1290*/  LDG.E R25, desc[UR10][R18.64+0xc00] ;  /* 0x000c000a12197981 */ /* 0x000ee8000c1e1900 */
[----:B------:R0:W3:Y:S01]  /*12a0*/  LDG.E R12, desc[UR10][R18.64+0x1800] ;  /* 0x0018000a120c7981 */ /* 0x0000e2000c1e1900 */
[----:B------:R-:W-:Y:S06]  /*12b0*/  BAR.SYNC.DEFER_BLOCKING 0x0 ;  /* 0x0000000000007b1d */ /* 0x000fec0000010000 */
[----:B------:R-:W1:Y:S01]  /*12c0*/  LDS.U8 R27, [R26] ;  /* 0x000000001a1b7984 */ /* 0x000e620000000000 */
[----:B-----5:R-:W-:-:S04]  /*12d0*/  SHF.R.U32.HI R17, RZ, UR6, R17 ;  /* 0x00000006ff117c19 */ /* 0x020fc80008011611 */
[----:B------:R-:W-:-:S04]  /*12e0*/  LOP3.LUT R17, R17, UR8, RZ, 0xc0, !PT ;  /* 0x0000000811117c12 */ /* 0x000fc8000f8ec0ff */
[----:B------:R-:W-:Y:S02]  /*12f0*/  SHF.R.U32.HI R28, RZ, 0x2, R17 ;  /* 0x00000002ff1c7819 */ /* 0x000fe40000011611 */
[----:B------:R-:W-:-:S03]  /*1300*/  LOP3.LUT R17, R17, 0x3, RZ, 0xc0, !PT ;  /* 0x0000000311117812 */ /* 0x000fc600078ec0ff */
[----:B------:R-:W-:-:S04]  /*1310*/  IMAD R28, R28, 0x600, R9 ;  /* 0x000006001c1c7824 */ /* 0x000fc800078e0209 */
[----:B------:R-:W-:Y:S02]  /*1320*/  IMAD.IADD R17, R17, 0x1, R28 ;  /* 0x0000000111117824 */ /* 0x000fe400078e021c */
[----:B-1----:R-:W-:-:S05]  /*1330*/  VIADD R27, R27, 0x1 ;  /* 0x000000011b1b7836 */ /* 0x002fca0000000000 */
[----:B------:R-:W-:Y:S04]  /*1340*/  STS.U8 [R26], R27 ;  /* 0x0000001b1a007388 */ /* 0x000fe80000000000 */
[----:B0-----:R-:W0:Y:S01]  /*1350*/  LDS.U8 R18, [R17] ;  /* 0x0000000011127984 */ /* 0x001e220000000000 */
        /* <DEDUP_REMOVED lines=81> */
[----:B------:R-:W-:-:S05]  /*1870*/  VIADD R15, R15, 0xffffef80 ;  /* 0xffffef800f0f7836 */ /* 0x000fca0000000000 */
[----:B------:R-:W-:Y:S01]  /*1880*/  ISETP.GT.AND P0, PT, R15, 0x107f, PT ;  /* 0x0000107f0f00780c */ /* 0x000fe20003f04270 */
[----:B------:R-:W-:Y:S02]  /*1890*/  VIADD R3, R3, 0x1080 ;  /* 0x0000108003037836 */ /* 0x000fe40000000000 */
[----:B0-----:R-:W-:-:S05]  /*18a0*/  VIADD R19, R18, 0x1 ;  /* 0x0000000112137836 */ /* 0x001fca0000000000 */
[----:B------:R0:W-:Y:S05]  /*18b0*/  STS.U8 [R16], R19 ;  /* 0x0000001310007388 */ /* 0x0001ea0000000000 */
[----:B------:R-:W-:Y:S05]  /*18c0*/  @P0 BRA `(.L_x_152) ;  /* 0xfffffff800200947 */ /* 0x000fea000383ffff */
.L_x_151:
[----:B------:R-:W-:Y:S01]  /*18d0*/  ISETP.GE.AND P0, PT, R71, R15, PT ;  /* 0x0000000f4700720c */ /* 0x000fe20003f06270 */
[----:B------:R-:W-:-:S12]  /*18e0*/  BSSY.RECONVERGENT B0, `(.L_x_153) ;  /* 0x0000056000007945 */ /* 0x000fd80003800200 */
[----:B------:R-:W-:Y:S05]  /*18f0*/  @P0 BRA `(.L_x_154) ;  /* 0x0000000400500947 */ /* 0x000fea0003800000 */
[----:B------:R-:W-:Y:S01]  /*1900*/  LOP3.LUT R12, RZ, R71, RZ, 0x33, !PT ;  /* 0x00000047ff0c7212 */ /* 0x000fe200078e33ff */
[----:B------:R-:W5:Y:S01]  /*1910*/  LDCU UR4, c[0x0][0x3b8] ;  /* 0x00007700ff0477ac */ /* 0x000f620008000800 */
[----:B------:R-:W-:Y:S01]  /*1920*/  BSSY.RECONVERGENT B1, `(.L_x_155) ;  /* 0x000001f000017945 */ /* 0x000fe20003800200 */
[----:B------:R-:W-:Y:S02]  /*1930*/  IMAD.MOV.U32 R20, RZ, RZ, R71 ;  /* 0x000000ffff147224 */ /* 0x000fe400078e0047 */
[----:B0--3--:R-:W-:-:S04]  /*1940*/  IMAD.IADD R16, R12, 0x1, R15 ;  /* 0x000000010c107824 */ /* 0x009fc800078e020f */
[C---:B------:R-:W-:Y:S01]  /*1950*/  IMAD.HI.U32 R12, R16.reuse, -0x55555555, RZ ;  /* 0xaaaaaaab100c7827 */ /* 0x040fe200078e00ff */
[----:B------:R-:W-:-:S04]  /*1960*/  ISETP.GE.U32.AND P1, PT, R16, 0x480, PT ;  /* 0x000004801000780c */ /* 0x000fc80003f26070 */
[----:B------:R-:W-:-:S04]  /*1970*/  SHF.R.U32.HI R14, RZ, 0x8, R12 ;  /* 0x00000008ff0e7819 */ /* 0x000fc8000001160c */
[----:B------:R-:W-:-:S04]  /*1980*/  LOP3.LUT R12, R14, 0x3, RZ, 0xc0, !PT ;  /* 0x000000030e0c7812 */ /* 0x000fc800078ec0ff */
[----:B------:R-:W-:Y:S02]  /*1990*/  ISETP.NE.AND P0, PT, R12, 0x3, PT ;  /* 0x000000030c00780c */ /* 0x000fe40003f05270 */
[----:B-----5:R-:W-:-:S11]  /*19a0*/  BMSK R12, RZ, UR4 ;  /* 0x00000004ff0c7c1b */ /* 0x020fd60008000000 */
[----:B------:R-:W-:Y:S05]  /*19b0*/  @!P0 BRA `(.L_x_156) ;  /* 0x0000000000548947 */ /* 0x000fea0003800000 */
[----:B------:R-:W0:Y:S01]  /*19c0*/  LDC.64 R18, c[0x0][0x380] ;  /* 0x0000e000ff127b82 */ /* 0x000e220000000a00 */
[----:B------:R-:W-:Y:S02]  /*19d0*/  VIADD R17, R14, 0x1 ;  /* 0x000000010e117836 */ /* 0x000fe40000000000 */
[----:B------:R-:W-:-:S03]  /*19e0*/  IMAD.IADD R21, R71, 0x1, R3 ;  /* 0x0000000147157824 */ /* 0x000fc600078e0203 */
[----:B------:R-:W-:-:S05]  /*19f0*/  LOP3.LUT R17, R17, 0x3, RZ, 0xc0, !PT ;  /* 0x0000000311117812 */ /* 0x000fca00078ec0ff */
[----:B------:R-:W-:Y:S02]  /*1a00*/  IMAD R20, R17, 0x180, R71 ;  /* 0x0000018011147824 */ /* 0x000fe400078e0247 */
[----:B------:R-:W-:-:S07]  /*1a10*/  IMAD.MOV R14, RZ, RZ, -R17 ;  /* 0x000000ffff0e7224 */ /* 0x000fce00078e0a11 */
.L_x_157:
[----:B0-----:R-:W-:-:S06]  /*1a20*/  IMAD.WIDE R16, R21, 0x4, R18 ;  /* 0x0000000415107825 */ /* 0x001fcc00078e0212 */
[----:B------:R-:W2:Y:S01]  /*1a30*/  LDG.E R16, desc[UR10][R16.64] ;  /* 0x0000000a10107981 */ /* 0x000ea2000c1e1900 */
[----:B------:R-:W-:Y:S02]  /*1a40*/  VIADD R14, R14, 0x1 ;  /* 0x000000010e0e7836 */ /* 0x000fe40000000000 */
[----:B------:R-:W-:-:S03]  /*1a50*/  VIADD R21, R21, 0x180 ;  /* 0x0000018015157836 */ /* 0x000fc60000000000 */
[----:B------:R-:W-:Y:S02]  /*1a60*/  ISETP.NE.AND P0, PT, R14, RZ, PT ;  /* 0x000000ff0e00720c */ /* 0x000fe40003f05270 */
[----:B--23--:R-:W-:-:S04]  /*1a70*/  SHF.R.U32.HI R23, RZ, UR9, R16 ;  /* 0x00000009ff177c19 */ /* 0x00cfc80008011610 */
[----:B------:R-:W-:-:S04]  /*1a80*/  LOP3.LUT R23, R12, R23, RZ, 0xc0, !PT ;  /* 0x000000170c177212 */ /* 0x000fc800078ec0ff */
[----:B------:R-:W-:Y:S02]  /*1a90*/  SHF.R.U32.HI R22, RZ, 0x2, R23 ;  /* 0x00000002ff167819 */ /* 0x000fe40000011617 */
[----:B------:R-:W-:-:S03]  /*1aa0*/  LOP3.LUT R23, R23, 0x3, RZ, 0xc0, !PT ;  /* 0x0000000317177812 */ /* 0x000fc600078ec0ff */
[----:B------:R-:W-:-:S04]  /*1ab0*/  IMAD R22, R22, 0x600, R9 ;  /* 0x0000060016167824 */ /* 0x000fc800078e0209 */
[----:B------:R-:W-:-:S05]  /*1ac0*/  IMAD.IADD R22, R23, 0x1, R22 ;  /* 0x0000000117167824 */ /* 0x000fca00078e0216 */
[----:B------:R-:W0:Y:S02]  /*1ad0*/  LDS.U8 R23, [R22] ;  /* 0x0000000016177984 */ /* 0x000e240000000000 */
[----:B0-----:R-:W-:-:S05]  /*1ae0*/  VIADD R23, R23, 0x1 ;  /* 0x0000000117177836 */ /* 0x001fca0000000000 */
[----:B------:R3:W-:Y:S01]  /*1af0*/  STS.U8 [R22], R23 ;  /* 0x0000001716007388 */ /* 0x0007e20000000000 */
[----:B------:R-:W-:Y:S05]  /*1b00*/  @P0 BRA `(.L_x_157) ;  /* 0xfffffffc00c40947 */ /* 0x000fea000383ffff */
.L_x_156:
[----:B--2-4-:R-:W-:Y:S05]  /*1b10*/  BSYNC.RECONVERGENT B1 ;  /* 0x0000000000017941 */ /* 0x014fea0003800200 */
.L_x_155:
[----:B------:R-:W-:Y:S05]  /*1b20*/  @!P1 BRA `(.L_x_154) ;  /* 0x0000000000c49947 */ /* 0x000fea0003800000 */
[----:B------:R-:W0:Y:S01]  /*1b30*/  LDC.64 R16, c[0x0][0x380] ;  /* 0x0000e000ff107b82 */ /* 0x000e220000000a00 */
[----:B------:R-:W-:Y:S01]  /*1b40*/  IMAD.IADD R3, R20, 0x1, R3 ;  /* 0x0000000114037824 */ /* 0x000fe200078e0203 */
[----:B0-----:R-:W-:-:S05]  /*1b50*/  IADD3 R16, P0, PT, R16, 0xc00, RZ ;  /* 0x00000c0010107810 */ /* 0x001fca0007f1e0ff */
[----:B------:R-:W-:-:S08]  /*1b60*/  IMAD.X R17, RZ, RZ, R17, P0 ;  /* 0x000000ffff117224 */ /* 0x000fd000000e0611 */
.L_x_158:
[----:B------:R-:W-:-:S05]  /*1b70*/  IMAD.WIDE R18, R3, 0x4, R16 ;  /* 0x0000000403127825 */ /* 0x000fca00078e0210 */
[----:B0-----:R-:W2:Y:S04]  /*1b80*/  LDG.E R14, desc[UR10][R18.64+-0xc00] ;  /* 0xfff4000a120e7981 */ /* 0x001ea8000c1e1900 */
[----:B---3--:R-:W3:Y:S04]  /*1b90*/  LDG.E R22, desc[UR10][R18.64+-0x600] ;  /* 0xfffa000a12167981 */ /* 0x008ee8000c1e1900 */
[----:B------:R-:W4:Y:S04]  /*1ba0*/  LDG.E R24, desc[UR10][R18.64] ;  /* 0x0000000a12187981 */ /* 0x000f28000c1e1900 */
[----:B------:R4:W5:Y:S01]  /*1bb0*/  LDG.E R25, desc[UR10][R18.64+0x600] ;  /* 0x0006000a12197981 */ /* 0x000962000c1e1900 */
[----:B------:R-:W-:-:S02]  /*1bc0*/  VIADD R20, R20, 0x600 ;  /* 0x0000060014147836 */ /* 0x000fc40000000000 */
[----:B------:R-:W-:-:S03]  /*1bd0*/  VIADD R3, R3, 0x600 ;  /* 0x0000060003037836 */ /* 0x000fc60000000000 */
[----:B------:R-:W-:Y:S02]  /*1be0*/  ISETP.GE.AND P0, PT, R20, R15, PT ;  /* 0x0000000f1400720c */ /* 0x000fe40003f06270 */
[----:B--2---:R-:W-:-:S04]  /*1bf0*/  SHF.R.U32.HI R21, RZ, UR12, R14 ;  /* 0x0000000cff157c19 */ /* 0x004fc8000801160e */
[C---:B------:R-:W-:Y:S02]  /*1c00*/  LOP3.LUT R21, R12.reuse, R21, RZ, 0xc0, !PT ;  /* 0x000000150c157212 */ /* 0x040fe400078ec0ff */
[----:B---3--:R-:W-:Y:S02]  /*1c10*/  SHF.R.U32.HI R23, RZ, UR12, R22 ;  /* 0x0000000cff177c19 */ /* 0x008fe40008011616 */
[----:B------:R-:W-:Y:S02]  /*1c20*/  SHF.R.U32.HI R14, RZ, 0x2, R21 ;  /* 0x00000002ff0e7819 */ /* 0x000fe40000011615 */
[----:B------:R-:W-:Y:S02]  /*1c30*/  LOP3.LUT R21, R21, 0x3, RZ, 0xc0, !PT ;  /* 0x0000000315157812 */ /* 0x000fe400078ec0ff */
[----:B------:R-:W-:Y:S01]  /*1c40*/  LOP3.LUT R23, R12, R23, RZ, 0xc0, !PT ;  /* 0x000000170c177212 */ /* 0x000fe200078ec0ff */
[----:B------:R-:W-:Y:S01]  /*1c50*/  IMAD R14, R14, 0x600, R9 ;  /* 0x000006000e0e7824 */ /* 0x000fe200078e0209 */
[----:B----4-:R-:W-:-:S02]  /*1c60*/  SHF.R.U32.HI R19, RZ, UR12, R24 ;  /* 0x0000000cff137c19 */ /* 0x010fc40008011618 */
[----:B------:R-:W-:Y:S01]  /*1c70*/  SHF.R.U32.HI R22, RZ, 0x2, R23 ;  /* 0x00000002ff167819 */ /* 0x000fe20000011617 */
[----:B------:R-:W-:Y:S01]  /*1c80*/  IMAD.IADD R14, R21, 0x1, R14 ;  /* 0x00000001150e7824 */ /* 0x000fe200078e020e */
[----:B------:R-:W-:Y:S02]  /*1c90*/  LOP3.LUT R23, R23, 0x3, RZ, 0xc0, !PT ;  /* 0x0000000317177812 */ /* 0x000fe400078ec0ff */
[----:B------:R-:W-:Y:S01]  /*1ca0*/  LOP3.LUT R19, R12, R19, RZ, 0xc0, !PT ;  /* 0x000000130c137212 */ /* 0x000fe200078ec0ff */
[----:B------:R-:W-:Y:S01]  /*1cb0*/  IMAD R22, R22, 0x600, R9 ;  /* 0x0000060016167824 */ /* 0x000fe200078e0209 */
[----:B------:R-:W0:Y:S01]  /*1cc0*/  LDS.U8 R21, [R14] ;  /* 0x000000000e157984 */ /* 0x000e220000000000 */
[----:B-----5:R-:W-:Y:S02]  /*1cd0*/  SHF.R.U32.HI R25, RZ, UR12, R25 ;  /* 0x0000000cff197c19 */ /* 0x020fe40008011619 */
[----:B------:R-:W-:Y:S01]  /*1ce0*/  IMAD.IADD R22, R23, 0x1, R22 ;  /* 0x0000000117167824 */ /* 0x000fe200078e0216 */
[----:B------:R-:W-:-:S02]  /*1cf0*/  SHF.R.U32.HI R24, RZ, 0x2, R19 ;  /* 0x00000002ff187819 */ /* 0x000fc40000011613 */
[----:B------:R-:W-:Y:S02]  /*1d00*/  LOP3.LUT R23, R19, 0x3, RZ, 0xc0, !PT ;  /* 0x0000000313177812 */ /* 0x000fe400078ec0ff */
[----:B------:R-:W-:Y:S01]  /*1d10*/  LOP3.LUT R25, R12, R25, RZ, 0xc0, !PT ;  /* 0x000000190c197212 */ /* 0x000fe200078ec0ff */
[----:B------:R-:W-:-:S04]  /*1d20*/  IMAD R24, R24, 0x600, R9 ;  /* 0x0000060018187824 */ /* 0x000fc800078e0209 */
[----:B------:R-:W-:Y:S02]  /*1d30*/  IMAD.IADD R23, R23, 0x1, R24 ;  /* 0x0000000117177824 */ /* 0x000fe400078e0218 */
[----:B0-----:R-:W-:-:S05]  /*1d40*/  VIADD R21, R21, 0x1 ;  /* 0x0000000115157836 */ /* 0x001fca0000000000 */
[----:B------:R0:W-:Y:S04]  /*1d50*/  STS.U8 [R14], R21 ;  /* 0x000000150e007388 */ /* 0x0001e80000000000 */
[----:B------:R-:W2:Y:S01]  /*1d60*/  LDS.U8 R18, [R22] ;  /* 0x0000000016127984 */ /* 0x000ea20000000000 */
[----:B0-----:R-:W-:Y:S02]  /*1d70*/  SHF.R.U32.HI R14, RZ, 0x2, R25 ;  /* 0x00000002ff0e7819 */ /* 0x001fe40000011619 */
[----:B------:R-:W-:-:S03]  /*1d80*/  LOP3.LUT R25, R25, 0x3, RZ, 0xc0, !PT ;  /* 0x0000000319197812 */ /* 0x000fc600078ec0ff */
[----:B------:R-:W-:-:S04]  /*1d90*/  IMAD R14, R14, 0x600, R9 ;  /* 0x000006000e0e7824 */ /* 0x000fc800078e0209 */
[----:B------:R-:W-:Y:S02]  /*1da0*/  IMAD.IADD R14, R25, 0x1, R14 ;  /* 0x00000001190e7824 */ /* 0x000fe400078e020e */
[----:B--2---:R-:W-:-:S05]  /*1db0*/  VIADD R19, R18, 0x1 ;  /* 0x0000000112137836 */ /* 0x004fca0000000000 */
[----:B------:R-:W-:Y:S04]  /*1dc0*/  STS.U8 [R22], R19 ;  /* 0x0000001316007388 */ /* 0x000fe80000000000 */
[----:B------:R-:W0:Y:S02]  /*1dd0*/  LDS.U8 R18, [R23] ;  /* 0x0000000017127984 */ /* 0x000e240000000000 */
[----:B0-----:R-:W-:-:S05]  /*1de0*/  VIADD R18, R18, 0x1 ;  /* 0x0000000112127836 */ /* 0x001fca0000000000 */
[----:B------:R-:W-:Y:S04]  /*1df0*/  STS.U8 [R23], R18 ;  /* 0x0000001217007388 */ /* 0x000fe80000000000 */
[----:B------:R-:W0:Y:S02]  /*1e00*/  LDS.U8 R21, [R14] ;  /* 0x000000000e157984 */ /* 0x000e240000000000 */
[----:B0-----:R-:W-:-:S05]  /*1e10*/  VIADD R21, R21, 0x1 ;  /* 0x0000000115157836 */ /* 0x001fca0000000000 */
[----:B------:R0:W-:Y:S01]  /*1e20*/  STS.U8 [R14], R21 ;  /* 0x000000150e007388 */ /* 0x0001e20000000000 */
[----:B------:R-:W-:Y:S05]  /*1e30*/  @!P0 BRA `(.L_x_158) ;  /* 0xfffffffc004c8947 */ /* 0x000fea000383ffff */
.L_x_154:
[----:B--2-4-:R-:W-:Y:S05]  /*1e40*/  BSYNC.RECONVERGENT B0 ;  /* 0x0000000000007941 */ /* 0x014fea0003800200 */
.L_x_153:
[----:B------:R-:W2:Y:S01]  /*1e50*/  S2R R15, SR_LANEID ;  /* 0x00000000000f7919 */ /* 0x000ea20000000000 */
[----:B------:R-:W-:Y:S01]  /*1e60*/  BAR.SYNC.DEFER_BLOCKING 0x0 ;  /* 0x0000000000007b1d */ /* 0x000fe20000010000 */
[C---:B------:R-:W-:Y:S01]  /*1e70*/  ISETP.GT.U32.AND P0, PT, R71.reuse, 0xff, PT ;  /* 0x000000ff4700780c */ /* 0x040fe20003f04070 */
[----:B------:R-:W-:Y:S01]  /*1e80*/  IMAD.MOV.U32 R70, RZ, RZ, RZ ;  /* 0x000000ffff467224 */ /* 0x000fe200078e00ff */
[----:B------:R-:W-:-:S03]  /*1e90*/  ISETP.GT.U32.AND P1, PT, R71, 0x1f, PT ;  /* 0x0000001f4700780c */ /* 0x000fc60003f24070 */
[----:B------:R-:W-:Y:S08]  /*1ea0*/  BSSY.RECONVERGENT B0, `(.L_x_159) ;  /* 0x000005c000007945 */ /* 0x000ff00003800200 */
[----:B------:R-:W-:-:S04]  /*1eb0*/  @!P0 SHF.R.U32.HI R12, RZ, 0x1, R71 ;  /* 0x00000001ff0c8819 */ /* 0x000fc80000011647 */
[----:B0-----:R-:W-:Y:S01]  /*1ec0*/  @!P0 LOP3.LUT R14, R12, 0x70, RZ, 0xc0, !PT ;  /* 0x000000700c0e8812 */ /* 0x001fe200078ec0ff */
[----:B------:R-:W-:-:S04]  /*1ed0*/  IMAD.HI.U32 R12, R71, 0x15555556, R70 ;  /* 0x15555556470c7827 */ /* 0x000fc800078e0046 */
[----:B--2---:R-:W-:-:S04]  /*1ee0*/  @!P0 IMAD R3, R15, 0x80, R13 ;  /* 0x000000800f038824 */ /* 0x004fc800078e020d */
[----:B------:R-:W-:Y:S01]  /*1ef0*/  @!P0 IMAD.IADD R3, R3, 0x1, R14 ;  /* 0x0000000103038824 */ /* 0x000fe200078e020e */
[----:B------:R-:W-:Y:S06]  /*1f00*/  @P0 BRA `(.L_x_160) ;  /* 0x0000000400540947 */ /* 0x000fec0003800000 */
[----:B------:R-:W-:-:S05]  /*1f10*/  IMAD R28, R15, 0x4, R2 ;  /* 0x000000040f1c7824 */ /* 0x000fca00078e0202 */
[----:B------:R-:W0:Y:S04]  /*1f20*/  LDS R2, [R28] ;  /* 0x000000001c027984 */ /* 0x000e280000000800 */
[----:B---3--:R-:W2:Y:S04]  /*1f30*/  LDS R16, [R28+0x80] ;  /* 0x000080001c107984 */ /* 0x008ea80000000800 */
[----:B------:R-:W3:Y:S04]  /*1f40*/  LDS R19, [R28+0x100] ;  /* 0x000100001c137984 */ /* 0x000ee80000000800 */
[----:B------:R-:W4:Y:S04]  /*1f50*/  LDS R20, [R28+0x180] ;  /* 0x000180001c147984 */ /* 0x000f280000000800 */
[----:B------:R-:W5:Y:S04]  /*1f60*/  LDS R21, [R28+0x200] ;  /* 0x000200001c157984 */ /* 0x000f680000000800 */
[----:B------:R-:W1:Y:S04]  /*1f70*/  LDS R22, [R28+0x280] ;  /* 0x000280001c167984 */ /* 0x000e680000000800 */
[----:B------:R-:W1:Y:S04]  /*1f80*/  LDS R23, [R28+0x300] ;  /* 0x000300001c177984 */ /* 0x000e680000000800 */
[----:B------:R-:W1:Y:S04]  /*1f90*/  LDS R24, [R28+0x380] ;  /* 0x000380001c187984 */ /* 0x000e680000000800 */
[----:B------:R-:W1:Y:S04]  /*1fa0*/  LDS R25, [R28+0x400] ;  /* 0x000400001c197984 */ /* 0x000e680000000800 */
[----:B------:R-:W1:Y:S01]  /*1fb0*/  LDS R26, [R28+0x480] ;  /* 0x000480001c1a7984 */ /* 0x000e620000000800 */
[----:B0-----:R-:W-:-:S03]  /*1fc0*/  PRMT R15, R2, 0x7770, RZ ;  /* 0x00007770020f7816 */ /* 0x001fc600000000ff */
[----:B------:R-:W0:Y:S01]  /*1fd0*/  LDS R27, [R28+0x500] ;  /* 0x000500001c1b7984 */ /* 0x000e220000000800 */
[----:B------:R-:W-:Y:S02]  /*1fe0*/  PRMT R14, R2, 0x7771, RZ ;  /* 0x00007771020e7816 */ /* 0x000fe400000000ff */
[C---:B--2---:R-:W-:Y:S02]  /*1ff0*/  PRMT R17, R16.reuse, 0x7770, RZ ;  /* 0x0000777010117816 */ /* 0x044fe400000000ff */
[----:B------:R-:W-:Y:S02]  /*2000*/  PRMT R18, R16, 0x7771, RZ ;  /* 0x0000777110127816 */ /* 0x000fe400000000ff */
[----:B------:R-:W-:Y:S02]  /*2010*/  IADD3 R15, PT, PT, R17, R4, R15 ;  /* 0x00000004110f7210 */ /* 0x000fe40007ffe00f */
[----:B------:R-:W-:Y:S02]  /*2020*/  IADD3 R14, PT, PT, R18, R5, R14 ;  /* 0x00000005120e7210 */ /* 0x000fe40007ffe00e */
[----:B------:R-:W-:-:S02]  /*2030*/  PRMT R5, R2, 0x7772, RZ ;  /* 0x0000777202057816 */ /* 0x000fc400000000ff */
[----:B------:R-:W-:Y:S02]  /*2040*/  PRMT R4, R16, 0x7772, RZ ;  /* 0x0000777210047816 */ /* 0x000fe400000000ff */
[----:B------:R-:W-:Y:S02]  /*2050*/  PRMT R2, R2, 0x7773, RZ ;  /* 0x0000777302027816 */ /* 0x000fe400000000ff */
[----:B------:R-:W-:Y:S02]  /*2060*/  PRMT R16, R16, 0x7773, RZ ;  /* 0x0000777310107816 */ /* 0x000fe400000000ff */
[----:B------:R-:W-:Y:S02]  /*2070*/  IADD3 R4, PT, PT, R4, R6, R5 ;  /* 0x0000000604047210 */ /* 0x000fe40007ffe005 */
[----:B------:R-:W-:Y:S02]  /*2080*/  IADD3 R2, PT, PT, R16, R7, R2 ;  /* 0x0000000710027210 */ /* 0x000fe40007ffe002 */
[----:B---3--:R-:W-:-:S02]  /*2090*/  PRMT R18, R19, 0x7770, RZ ;  /* 0x0000777013127816 */ /* 0x008fc400000000ff */
[C---:B------:R-:W-:Y:S02]  /*20a0*/  PRMT R5, R19.reuse, 0x7771, RZ ;  /* 0x0000777113057816 */ /* 0x040fe400000000ff */
[C---:B------:R-:W-:Y:S02]  /*20b0*/  PRMT R7, R19.reuse, 0x7772, RZ ;  /* 0x0000777213077816 */ /* 0x040fe400000000ff */
[C---:B----4-:R-:W-:Y:S02]  /*20c0*/  PRMT R17, R20.reuse, 0x7770, RZ ;  /* 0x0000777014117816 */ /* 0x050fe400000000ff */
[C---:B------:R-:W-:Y:S02]  /*20d0*/  PRMT R6, R20.reuse, 0x7771, RZ ;  /* 0x0000777114067816 */ /* 0x040fe400000000ff */
[----:B------:R-:W-:Y:S02]  /*20e0*/  PRMT R19, R19, 0x7773, RZ ;  /* 0x0000777313137816 */ /* 0x000fe400000000ff */
[----:B------:R-:W-:-:S02]  /*20f0*/  PRMT R16, R20, 0x7772, RZ ;  /* 0x0000777214107816 */ /* 0x000fc400000000ff */
[----:B------:R-:W-:Y:S02]  /*2100*/  PRMT R20, R20, 0x7773, RZ ;  /* 0x0000777314147816 */ /* 0x000fe400000000ff */
[----:B------:R-:W-:Y:S02]  /*2110*/  IADD3 R15, PT, PT, R17, R15, R18 ;  /* 0x0000000f110f7210 */ /* 0x000fe40007ffe012 */
[----:B------:R-:W-:Y:S02]  /*2120*/  IADD3 R2, PT, PT, R20, R2, R19 ;  /* 0x0000000214027210 */ /* 0x000fe40007ffe013 */
[----:B------:R-:W2:Y:S01]  /*2130*/  LDS R19, [R28+0x580] ;  /* 0x000580001c137984 */ /* 0x000ea20000000800 */
[----:B------:R-:W-:Y:S02]  /*2140*/  IADD3 R5, PT, PT, R6, R14, R5 ;  /* 0x0000000e06057210 */ /* 0x000fe40007ffe005 */
[----:B------:R-:W-:Y:S02]  /*2150*/  IADD3 R4, PT, PT, R16, R4, R7 ;  /* 0x0000000410047210 */ /* 0x000fe40007ffe007 */
[----:B-----5:R-:W-:-:S02]  /*2160*/  PRMT R6, R21, 0x7770, RZ ;  /* 0x0000777015067816 */ /* 0x020fc400000000ff */
[C---:B------:R-:W-:Y:S02]  /*2170*/  PRMT R14, R21.reuse, 0x7771, RZ ;  /* 0x00007771150e7816 */ /* 0x040fe400000000ff */
[C---:B------:R-:W-:Y:S02]  /*2180*/  PRMT R7, R21.reuse, 0x7772, RZ ;  /* 0x0000777215077816 */ /* 0x040fe400000000ff */
[C---:B-1----:R-:W-:Y:S02]  /*2190*/  PRMT R16, R22.reuse, 0x7770, RZ ;  /* 0x0000777016107816 */ /* 0x042fe400000000ff */
        /* <DEDUP_REMOVED lines=31> */
[C---:B0-----:R-:W-:Y:S02]  /*2390*/  PRMT R7, R27.reuse, 0x7770, RZ ;  /* 0x000077701b077816 */ /* 0x041fe400000000ff */
[----:B------:R-:W-:-:S02]  /*23a0*/  PRMT R14, R27, 0x7771, RZ ;  /* 0x000077711b0e7816 */ /* 0x000fc400000000ff */
[----:B------:R-:W-:Y:S02]  /*23b0*/  PRMT R16, R27, 0x7772, RZ ;  /* 0x000077721b107816 */ /* 0x000fe400000000ff */
[C---:B--2---:R-:W-:Y:S02]  /*23c0*/  PRMT R4, R19.reuse, 0x7770, RZ ;  /* 0x0000777013047816 */ /* 0x044fe400000000ff */
        /* <DEDUP_REMOVED lines=8> */
[----:B------:R-:W-:-:S07]  /*2450*/  IADD3 R7, PT, PT, R19, R2, R27 ;  /* 0x0000000213077210 */ /* 0x000fce0007ffe01b */
.L_x_160:
[----:B------:R-:W-:Y:S05]  /*2460*/  BSYNC.RECONVERGENT B0 ;  /* 0x0000000000007941 */ /* 0x000fea0003800200 */
.L_x_159:
[----:B------:R-:W-:Y:S01]  /*2470*/  BAR.SYNC.DEFER_BLOCKING 0x0 ;  /* 0x0000000000007b1d */ /* 0x000fe20000010000 */
[----:B------:R-:W-:-:S05]  /*2480*/  IMAD R12, R12, 0x4, R13 ;  /* 0x000000040c0c7824 */ /* 0x000fca00078e020d */
[----:B------:R-:W-:Y:S01]  /*2490*/  BSSY.RECONVERGENT B0, `(.L_x_161) ;  /* 0x0000034000007945 */ /* 0x000fe20003800200 */
[----:B------:R0:W-:Y:S01]  /*24a0*/  @!P0 STS.128 [R3], R4 ;  /* 0x0000000403008388 */ /* 0x0001e20000000c00 */
[----:B------:R-:W-:Y:S06]  /*24b0*/  BAR.SYNC.DEFER_BLOCKING 0x0 ;  /* 0x0000000000007b1d */ /* 0x000fec0000010000 */
[----:B------:R-:W-:Y:S05]  /*24c0*/  @P1 BRA `(.L_x_162) ;  /* 0x0000000000c01947 */ /* 0x000fea0003800000 */
[----:B------:R-:W-:Y:S04]  /*24d0*/  LDS R2, [R9] ;  /* 0x0000000009027984 */ /* 0x000fe80000000800 */
[----:B0-----:R-:W-:Y:S04]  /*24e0*/  LDS R3, [R9+0x80] ;  /* 0x0000800009037984 */ /* 0x001fe80000000800 */
[----:B------:R-:W0:Y:S04]  /*24f0*/  LDS R4, [R9+0x100] ;  /* 0x0001000009047984 */ /* 0x000e280000000800 */
[----:B------:R-:W-:Y:S04]  /*2500*/  LDS R5, [R9+0x180] ;  /* 0x0001800009057984 */ /* 0x000fe80000000800 */
[----:B------:R-:W2:Y:S04]  /*2510*/  LDS R6, [R9+0x200] ;  /* 0x0002000009067984 */ /* 0x000ea80000000800 */
[----:B------:R-:W-:Y:S04]  /*2520*/  LDS R7, [R9+0x280] ;  /* 0x0002800009077984 */ /* 0x000fe80000000800 */
[----:B------:R-:W4:Y:S04]  /*2530*/  LDS R14, [R9+0x300] ;  /* 0x00030000090e7984 */ /* 0x000f280000000800 */
[----:B------:R-:W-:Y:S04]  /*2540*/  LDS R15, [R9+0x380] ;  /* 0x00038000090f7984 */ /* 0x000fe80000000800 */
[----:B---3--:R-:W3:Y:S04]  /*2550*/  LDS R16, [R9+0x400] ;  /* 0x0004000009107984 */ /* 0x008ee80000000800 */
[----:B------:R-:W-:Y:S04]  /*2560*/  LDS R17, [R9+0x480] ;  /* 0x0004800009117984 */ /* 0x000fe80000000800 */
[----:B------:R-:W5:Y:S04]  /*2570*/  LDS R18, [R9+0x500] ;  /* 0x0005000009127984 */ /* 0x000f680000000800 */
[----:B------:R-:W-:Y:S04]  /*2580*/  LDS R19, [R9+0x580] ;  /* 0x0005800009137984 */ /* 0x000fe80000000800 */
[----:B------:R-:W1:Y:S01]  /*2590*/  LDS R20, [R9+0x600] ;  /* 0x0006000009147984 */ /* 0x000e620000000800 */
[----:B0-----:R-:W-:-:S03]  /*25a0*/  IADD3 R2, PT, PT, R4, R3, R2 ;  /* 0x0000000304027210 */ /* 0x001fc60007ffe002 */
[----:B------:R-:W-:Y:S04]  /*25b0*/  LDS R21, [R9+0x680] ;  /* 0x0006800009157984 */ /* 0x000fe80000000800 */
[----:B------:R-:W0:Y:S01]  /*25c0*/  LDS R22, [R9+0x700] ;  /* 0x0007000009167984 */ /* 0x000e220000000800 */
[----:B--2---:R-:W-:-:S03]  /*25d0*/  IADD3 R2, PT, PT, R6, R5, R2 ;  /* 0x0000000506027210 */ /* 0x004fc60007ffe002 */
[----:B------:R-:W-:Y:S04]  /*25e0*/  LDS R23, [R9+0x780] ;  /* 0x0007800009177984 */ /* 0x000fe80000000800 */
[----:B------:R-:W2:Y:S01]  /*25f0*/  LDS R24, [R9+0x800] ;  /* 0x0008000009187984 */ /* 0x000ea20000000800 */
[----:B----4-:R-:W-:-:S03]  /*2600*/  IADD3 R2, PT, PT, R14, R7, R2 ;  /* 0x000000070e027210 */ /* 0x010fc60007ffe002 */
[----:B------:R-:W-:Y:S04]  /*2610*/  LDS R25, [R9+0x880] ;  /* 0x0008800009197984 */ /* 0x000fe80000000800 */
[----:B------:R-:W4:Y:S01]  /*2620*/  LDS R26, [R9+0x900] ;  /* 0x00090000091a7984 */ /* 0x000f220000000800 */
[----:B---3--:R-:W-:-:S03]  /*2630*/  IADD3 R2, PT, PT, R16, R15, R2 ;  /* 0x0000000f10027210 */ /* 0x008fc60007ffe002 */
[----:B------:R-:W-:Y:S04]  /*2640*/  LDS R27, [R9+0x980] ;  /* 0x00098000091b7984 */ /* 0x000fe80000000800 */
[----:B------:R-:W3:Y:S01]  /*2650*/  LDS R28, [R9+0xa00] ;  /* 0x000a0000091c7984 */ /* 0x000ee20000000800 */
[----:B-----5:R-:W-:-:S03]  /*2660*/  IADD3 R2, PT, PT, R18, R17, R2 ;  /* 0x0000001112027210 */ /* 0x020fc60007ffe002 */
[----:B------:R-:W-:Y:S04]  /*2670*/  LDS R3, [R9+0xa80] ;  /* 0x000a800009037984 */ /* 0x000fe80000000800 */
[----:B------:R-:W5:Y:S01]  /*2680*/  LDS R4, [R9+0xb00] ;  /* 0x000b000009047984 */ /* 0x000f620000000800 */
[----:B-1----:R-:W-:-:S03]  /*2690*/  IADD3 R2, PT, PT, R20, R19, R2 ;  /* 0x0000001314027210 */ /* 0x002fc60007ffe002 */
        /* <DEDUP_REMOVED lines=12> */
[----:B------:R-:W3:Y:S01]  /*2760*/  LDS R19, [R9+0xf80] ;  /* 0x000f800009137984 */ /* 0x000ee20000000800 */
[----:B-----5:R-:W-:-:S04]  /*2770*/  IADD3 R2, PT, PT, R4, R3, R2 ;  /* 0x0000000304027210 */ /* 0x020fc80007ffe002 */
[----:B-1----:R-:W-:-:S04]  /*2780*/  IADD3 R2, PT, PT, R6, R5, R2 ;  /* 0x0000000506027210 */ /* 0x002fc80007ffe002 */
[----:B0-----:R-:W-:-:S04]  /*2790*/  IADD3 R2, PT, PT, R14, R7, R2 ;  /* 0x000000070e027210 */ /* 0x001fc80007ffe002 */
[----:B--2---:R-:W-:-:S04]  /*27a0*/  IADD3 R2, PT, PT, R16, R15, R2 ;  /* 0x0000000f10027210 */ /* 0x004fc80007ffe002 */
[----:B----4-:R-:W-:-:S05]  /*27b0*/  IADD3 R2, PT, PT, R18, R17, R2 ;  /* 0x0000001112027210 */ /* 0x010fca0007ffe002 */
[----:B---3--:R-:W-:-:S07]  /*27c0*/  IMAD.IADD R19, R2, 0x1, R19 ;  /* 0x0000000102137824 */ /* 0x008fce00078e0213 */
.L_x_162:
[----:B------:R-:W-:Y:S05]  /*27d0*/  BSYNC.RECONVERGENT B0 ;  /* 0x0000000000007941 */ /* 0x000fea0003800200 */
.L_x_161:
[----:B------:R-:W-:Y:S06]  /*27e0*/  BAR.SYNC.DEFER_BLOCKING 0x0 ;  /* 0x0000000000007b1d */ /* 0x000fec0000010000 */
[----:B------:R-:W2:Y:S01]  /*27f0*/  LDCU UR12, c[0x0][0x3b4] ;  /* 0x00007680ff0c77ac */ /* 0x000ea20008000800 */
[----:B------:R-:W4:Y:S01]  /*2800*/  LDCU UR7, c[0x0][0x3b8] ;  /* 0x00007700ff0777ac */ /* 0x000f220008000800 */
[----:B------:R-:W0:Y:S01]  /*2810*/  LDCU.64 UR8, c[0x0][0x380] ;  /* 0x00007000ff0877ac */ /* 0x000e220008000a00 */
[----:B------:R0:W-:Y:S01]  /*2820*/  STS [R12+0x110], R19 ;  /* 0x000110130c007388 */ /* 0x0001e20000000800 */
[----:B------:R-:W-:Y:S06]  /*2830*/  BAR.SYNC.DEFER_BLOCKING 0x0 ;  /* 0x0000000000007b1d */ /* 0x000fec0000010000 */
[----:B------:R-:W-:Y:S05]  /*2840*/  @P1 BRA `(.L_x_163) ;  /* 0x0000000000dc1947 */ /* 0x000fea0003800000 */
[----:B------:R-:W-:Y:S01]  /*2850*/  IMAD R2, R71, 0x34, R13 ;  /* 0x0000003447027824 */ /* 0x000fe200078e020d */
[----:B------:R-:W-:-:S04]  /*2860*/  UMOV UR4, 0xffffffff ;  /* 0xffffffff00047882 */ /* 0x000fc80000000000 */
[----:B0-----:R-:W-:Y:S04]  /*2870*/  LDS R3, [R2+0x110] ;  /* 0x0001100002037984 */ /* 0x001fe80000000800 */
[----:B------:R-:W-:Y:S04]  /*2880*/  LDS R4, [R2+0x114] ;  /* 0x0001140002047984 */ /* 0x000fe80000000800 */
[----:B------:R-:W0:Y:S04]  /*2890*/  LDS R5, [R2+0x118] ;  /* 0x0001180002057984 */ /* 0x000e280000000800 */
[----:B------:R-:W-:Y:S04]  /*28a0*/  LDS R6, [R2+0x11c] ;  /* 0x00011c0002067984 */ /* 0x000fe80000000800 */
[----:B------:R-:W5:Y:S04]  /*28b0*/  LDS R7, [R2+0x120] ;  /* 0x0001200002077984 */ /* 0x000f680000000800 */
[----:B------:R-:W-:Y:S04]  /*28c0*/  LDS R14, [R2+0x124] ;  /* 0x00012400020e7984 */ /* 0x000fe80000000800 */
[----:B------:R-:W1:Y:S04]  /*28d0*/  LDS R15, [R2+0x128] ;  /* 0x00012800020f7984 */ /* 0x000e680000000800 */
[----:B---3--:R-:W-:Y:S04]  /*28e0*/  LDS R16, [R2+0x12c] ;  /* 0x00012c0002107984 */ /* 0x008fe80000000800 */
[----:B------:R-:W3:Y:S04]  /*28f0*/  LDS R17, [R2+0x130] ;  /* 0x0001300002117984 */ /* 0x000ee80000000800 */
[----:B------:R-:W-:Y:S04]  /*2900*/  LDS R18, [R2+0x134] ;  /* 0x0001340002127984 */ /* 0x000fe80000000800 */
[----:B------:R-:W2:Y:S04]  /*2910*/  LDS R19, [R2+0x138] ;  /* 0x0001380002137984 */ /* 0x000ea80000000800 */
[----:B------:R-:W4:Y:S01]  /*2920*/  LDS R20, [R2+0x13c] ;  /* 0x00013c0002147984 */ /* 0x000f220000000800 */
[----:B0-----:R-:W-:-:S04]  /*2930*/  IADD3 R21, PT, PT, R5, R4, R3 ;  /* 0x0000000405157210 */ /* 0x001fc80007ffe003 */
[----:B-----5:R-:W-:-:S04]  /*2940*/  IADD3 R21, PT, PT, R7, R21, R6 ;  /* 0x0000001507157210 */ /* 0x020fc80007ffe006 */
[----:B-1----:R-:W-:-:S04]  /*2950*/  IADD3 R21, PT, PT, R15, R21, R14 ;  /* 0x000000150f157210 */ /* 0x002fc80007ffe00e */
[----:B---3--:R-:W-:-:S04]  /*2960*/  IADD3 R21, PT, PT, R17, R21, R16 ;  /* 0x0000001511157210 */ /* 0x008fc80007ffe010 */
[----:B--2---:R-:W-:-:S05]  /*2970*/  IADD3 R21, PT, PT, R19, R21, R18 ;  /* 0x0000001513157210 */ /* 0x004fca0007ffe012 */
[----:B----4-:R-:W-:Y:S01]  /*2980*/  IMAD.IADD R20, R20, 0x1, R21 ;  /* 0x0000000114147824 */ /* 0x010fe200078e0215 */
[----:B------:R-:W-:Y:S06]  /*2990*/  BRA.DIV UR4, `(.L_x_164) ;  /* 0x0000004a04407947 */ /* 0x000fec000b800000 */
[----:B------:R-:W0:Y:S02]  /*29a0*/  SHFL.UP P0, R21, R20, 0x1, RZ ;  /* 0x0420000014157989 */ /* 0x000e2400000000ff */
[----:B0-----:R-:W-:-:S05]  /*29b0*/  @P0 IMAD.IADD R21, R20, 0x1, R21 ;  /* 0x0000000114150824 */ /* 0x001fca00078e0215 */
[----:B------:R-:W0:Y:S02]  /*29c0*/  SHFL.UP P0, R22, R21, 0x2, RZ ;  /* 0x0440000015167989 */ /* 0x000e2400000000ff */
[----:B0-----:R-:W-:-:S05]  /*29d0*/  @P0 IMAD.IADD R22, R21, 0x1, R22 ;  /* 0x0000000115160824 */ /* 0x001fca00078e0216 */
[----:B------:R-:W0:Y:S02]  /*29e0*/  SHFL.UP P0, R23, R22, 0x4, RZ ;  /* 0x0480000016177989 */ /* 0x000e2400000000ff */
[----:B0-----:R-:W-:-:S05]  /*29f0*/  @P0 IMAD.IADD R23, R22, 0x1, R23 ;  /* 0x0000000116170824 */ /* 0x001fca00078e0217 */
[----:B------:R-:W0:Y:S02]  /*2a00*/  SHFL.UP P0, R24, R23, 0x8, RZ ;  /* 0x0500000017187989 */ /* 0x000e2400000000ff */
[----:B0-----:R-:W-:-:S05]  /*2a10*/  @P0 IMAD.IADD R24, R23, 0x1, R24 ;  /* 0x0000000117180824 */ /* 0x001fca00078e0218 */
[----:B------:R0:W1:Y:S02]  /*2a20*/  SHFL.UP P0, R25, R24, 0x10, RZ ;  /* 0x0600000018197989 */ /* 0x00006400000000ff */
.L_x_175:
[----:B-1----:R-:W-:-:S04]  /*2a30*/  @P0 IMAD.IADD R25, R24, 0x1, R25 ;  /* 0x0000000118190824 */ /* 0x002fc800078e0219 */
[----:B------:R-:W-:-:S04]  /*2a40*/  IMAD.IADD R20, R25, 0x1, -R20 ;  /* 0x0000000119147824 */ /* 0x000fc800078e0a14 */
[----:B------:R-:W-:Y:S01]  /*2a50*/  IMAD.IADD R3, R3, 0x1, R20 ;  /* 0x0000000103037824 */ /* 0x000fe200078e0214 */
[----:B------:R1:W-:Y:S03]  /*2a60*/  STS [R2+0x110], R20 ;  /* 0x0001101402007388 */ /* 0x0003e60000000800 */
        /* <DEDUP_REMOVED lines=19> */
[----:B------:R1:W-:Y:S04]  /*2ba0*/  STS [R2+0x138], R18 ;  /* 0x0001381202007388 */ /* 0x0003e80000000800 */
[----:B------:R1:W-:Y:S02]  /*2bb0*/  STS [R2+0x13c], R19 ;  /* 0x00013c1302007388 */ /* 0x0003e40000000800 */
.L_x_163:
[----:B------:R-:W-:Y:S05]  /*2bc0*/  WARPSYNC.ALL ;  /* 0x0000000000007948 */ /* 0x000fea0003800000 */
[----:B------:R-:W-:Y:S06]  /*2bd0*/  BAR.SYNC.DEFER_BLOCKING 0x0 ;  /* 0x0000000000007b1d */ /* 0x000fec0000010000 */
[----:B0-----:R-:W1:Y:S02]  /*2be0*/  LDS R12, [R12+0x110] ;  /* 0x000110000c0c7984 */ /* 0x001e640000000800 */
[----:B-1----:R-:W-:Y:S01]  /*2bf0*/  IMAD.IADD R3, R11, 0x1, R12 ;  /* 0x000000010b037824 */ /* 0x002fe200078e020c */
[----:B------:R-:W-:Y:S04]  /*2c00*/  BAR.SYNC.DEFER_BLOCKING 0x0 ;  /* 0x0000000000007b1d */ /* 0x000fe80000010000 */
[----:B------:R-:W-:-:S04]  /*2c10*/  ISETP.NE.AND P0, PT, R3, R8, PT ;  /* 0x000000080300720c */ /* 0x000fc80003f05270 */
[----:B------:R-:W-:-:S04]  /*2c20*/  ISETP.EQ.OR P0, PT, R3, RZ, !P0 ;  /* 0x000000ff0300720c */ /* 0x000fc80004702670 */
[----:B------:R-:W-:-:S13]  /*2c30*/  ISETP.GT.U32.OR P0, PT, R71, 0x1f, P0 ;  /* 0x0000001f4700780c */ /* 0x000fda0000704470 */
[----:B------:R-:W-:Y:S06]  /*2c40*/  BAR.RED.AND.DEFER_BLOCKING 0x0, P0 ;  /* 0x0000000000007b1d */ /* 0x000fec0000014400 */
[----:B------:R-:W0:Y:S02]  /*2c50*/  B2R.RESULT RZ, P0 ;  /* 0x0000000000ff731c */ /* 0x000e240000004000 */
[----:B0-----:R-:W-:Y:S05]  /*2c60*/  @P0 BRA `(.L_x_165) ;  /* 0x0000003c00c00947 */ /* 0x001fea0003800000 */
[----:B------:R-:W-:Y:S01]  /*2c70*/  ISETP.GE.AND P0, PT, R8, 0x1080, PT ;  /* 0x000010800800780c */ /* 0x000fe20003f06270 */
[----:B------:R-:W-:Y:S01]  /*2c80*/  IMAD R72, R0, 0x4, R13 ;  /* 0x0000000400487824 */ /* 0x000fe200078e020d */
[----:B------:R-:W-:Y:S02]  /*2c90*/  LOP3.LUT R2, R71, 0xf, RZ, 0xc0, !PT ;  /* 0x0000000f47027812 */ /* 0x000fe400078ec0ff */
[----:B------:R-:W-:-:S03]  /*2ca0*/  SHF.R.U32.HI R4, RZ, 0x3, R71 ;  /* 0x00000003ff047819 */ /* 0x000fc60000011647 */
[----:B------:R-:W-:Y:S01]  /*2cb0*/  IMAD R2, R2, 0x600, R13 ;  /* 0x0000060002027824 */ /* 0x000fe200078e020d */
[----:B------:R-:W-:-:S05]  /*2cc0*/  LOP3.LUT R5, R4, 0x7e, RZ, 0xc0, !PT ;  /* 0x0000007e04057812 */ /* 0x000fca00078ec0ff */
[----:B------:R-:W-:Y:S01]  /*2cd0*/  IMAD.IADD R2, R2, 0x1, R5 ;  /* 0x0000000102027824 */ /* 0x000fe200078e0205 */
[----:B------:R-:W-:Y:S06]  /*2ce0*/  @!P0 BRA `(.L_x_166) ;  /* 0x0000001c00b08947 */ /* 0x000fec0003800000 */
.L_x_167:
[----:B--2---:R-:W-:-:S04]  /*2cf0*/  IADD3 R5, P0, PT, R71, R11, RZ ;  /* 0x0000000b47057210 */ /* 0x004fc80007f1e0ff */
[----:B------:R-:W-:Y:S02]  /*2d00*/  LEA.HI.X.SX32 R6, R11, RZ, 0x1, P0 ;  /* 0x000000ff0b067211 */ /* 0x000fe400000f0eff */
[----:B------:R-:W-:-:S04]  /*2d10*/  LEA R4, P0, R5, UR8, 0x2 ;  /* 0x0000000805047c11 */ /* 0x000fc8000f8010ff */
[----:B------:R-:W-:-:S05]  /*2d20*/  LEA.HI.X R5, R5, UR9, R6, 0x2, P0 ;  /* 0x0000000905057c11 */ /* 0x000fca00080f1406 */
[----:B------:R-:W5:Y:S04]  /*2d30*/  LDG.E R6, desc[UR10][R4.64] ;  /* 0x0000000a04067981 */ /* 0x000f68000c1e1900 */
[----:B------:R-:W2:Y:S04]  /*2d40*/  LDG.E R12, desc[UR10][R4.64+0x600] ;  /* 0x0006000a040c7981 */ /* 0x000ea8000c1e1900 */
[----:B------:R-:W2:Y:S04]  /*2d50*/  LDG.E R14, desc[UR10][R4.64+0xc00] ;  /* 0x000c000a040e7981 */ /* 0x000ea8000c1e1900 */
[----:B---3--:R-:W3:Y:S04]  /*2d60*/  LDG.E R16, desc[UR10][R4.64+0x1200] ;  /* 0x0012000a04107981 */ /* 0x008ee8000c1e1900 */
[----:B------:R-:W3:Y:S04]  /*2d70*/  LDG.E R18, desc[UR10][R4.64+0x1800] ;  /* 0x0018000a04127981 */ /* 0x000ee8000c1e1900 */
[----:B------:R-:W3:Y:S04]  /*2d80*/  LDG.E R24, desc[UR10][R4.64+0x1e00] ;  /* 0x001e000a04187981 */ /* 0x000ee8000c1e1900 */
[----:B------:R-:W3:Y:S04]  /*2d90*/  LDG.E R26, desc[UR10][R4.64+0x2400] ;  /* 0x0024000a041a7981 */ /* 0x000ee8000c1e1900 */
[----:B------:R-:W3:Y:S04]  /*2da0*/  LDG.E R28, desc[UR10][R4.64+0x2a00] ;  /* 0x002a000a041c7981 */ /* 0x000ee8000c1e1900 */
[----:B------:R-:W3:Y:S04]  /*2db0*/  LDG.E R30, desc[UR10][R4.64+0x3000] ;  /* 0x0030000a041e7981 */ /* 0x000ee8000c1e1900 */
[----:B------:R-:W3:Y:S04]  /*2dc0*/  LDG.E R32, desc[UR10][R4.64+0x3600] ;  /* 0x0036000a04207981 */ /* 0x000ee8000c1e1900 */
[----:B------:R0:W3:Y:S01]  /*2dd0*/  LDG.E R40, desc[UR10][R4.64+0x3c00] ;  /* 0x003c000a04287981 */ /* 0x0000e2000c1e1900 */
[----:B------:R-:W-:Y:S05]  /*2de0*/  WARPSYNC.ALL ;  /* 0x0000000000007948 */ /* 0x000fea0003800000 */
[----:B----4-:R-:W-:Y:S01]  /*2df0*/  UBMSK UR6, URZ, UR7 ;  /* 0x00000007ff06729b */ /* 0x010fe20008000000 */
[----:B------:R-:W1:Y:S01]  /*2e00*/  S2R R67, SR_LANEID ;  /* 0x0000000000437919 */ /* 0x000e620000000000 */
[----:B------:R-:W4:Y:S01]  /*2e10*/  S2UR UR5, SR_CgaCtaId ;  /* 0x00000000000579c3 */ /* 0x000f220000008800 */
[----:B------:R-:W-:Y:S01]  /*2e20*/  UMOV UR4, 0x400 ;  /* 0x0000040000047882 */ /* 0x000fe20000000000 */
[----:B0-----:R-:W-:Y:S01]  /*2e30*/  IMAD R5, R71, 0x28, R9 ;  /* 0x0000002847057824 */ /* 0x001fe200078e0209 */
[----:B------:R-:W-:Y:S01]  /*2e40*/  ISETP.NE.AND P2, PT, R0, 0xa, PT ;  /* 0x0000000a0000780c */ /* 0x000fe20003f45270 */
[----:B------:R-:W-:Y:S01]  /*2e50*/  VIADD R8, R8, 0xffffef80 ;  /* 0xffffef8008087836 */ /* 0x000fe20000000000 */
[----:B------:R-:W-:Y:S01]  /*2e60*/  ISETP.NE.AND P3, PT, R0, 0xb, PT ;  /* 0x0000000b0000780c */ /* 0x000fe20003f65270 */
[----:B------:R-:W-:Y:S01]  /*2e70*/  VIADD R11, R11, 0x1080 ;  /* 0x000010800b0b7836 */ /* 0x000fe20000000000 */
[----:B----4-:R-:W-:Y:S01]  /*2e80*/  ULEA UR4, UR5, UR4, 0x18 ;  /* 0x0000000405047291 */ /* 0x010fe2000f8ec0ff */
[----:B-1----:R-:W-:Y:S01]  /*2e90*/  ISETP.NE.AND P1, PT, R67, 0x1f, PT ;  /* 0x0000001f4300780c */ /* 0x002fe20003f25270 */
[----:B-----5:R-:W-:Y:S04]  /*2ea0*/  STS [R9], R6 ;  /* 0x0000000609007388 */ /* 0x020fe80000000800 */
[----:B--2---:R-:W-:Y:S04]  /*2eb0*/  STS [R9+0x600], R12 ;  /* 0x0006000c09007388 */ /* 0x004fe80000000800 */
[----:B------:R-:W-:Y:S04]  /*2ec0*/  STS [R9+0xc00], R14 ;  /* 0x000c000e09007388 */ /* 0x000fe80000000800 */
[----:B---3--:R-:W-:Y:S04]  /*2ed0*/  STS [R9+0x1200], R16 ;  /* 0x0012001009007388 */ /* 0x008fe80000000800 */
[----:B------:R-:W-:Y:S04]  /*2ee0*/  STS [R9+0x1800], R18 ;  /* 0x0018001209007388 */ /* 0x000fe80000000800 */
[----:B------:R-:W-:Y:S04]  /*2ef0*/  STS [R9+0x1e00], R24 ;  /* 0x001e001809007388 */ /* 0x000fe80000000800 */
[----:B------:R-:W-:Y:S04]  /*2f00*/  STS [R9+0x2400], R26 ;  /* 0x0024001a09007388 */ /* 0x000fe80000000800 */
[----:B------:R-:W-:Y:S04]  /*2f10*/  STS [R9+0x2a00], R28 ;  /* 0x002a001c09007388 */ /* 0x000fe80000000800 */
[----:B------:R-:W-:Y:S04]  /*2f20*/  STS [R9+0x3000], R30 ;  /* 0x0030001e09007388 */ /* 0x000fe80000000800 */
[----:B------:R-:W-:Y:S04]  /*2f30*/  STS [R9+0x3600], R32 ;  /* 0x0036002009007388 */ /* 0x000fe80000000800 */
[----:B------:R-:W-:Y:S01]  /*2f40*/  STS [R9+0x3c00], R40 ;  /* 0x003c002809007388 */ /* 0x000fe20000000800 */
[----:B------:R-:W-:Y:S06]  /*2f50*/  BAR.SYNC.DEFER_BLOCKING 0x0 ;  /* 0x0000000000007b1d */ /* 0x000fec0000010000 */
[----:B------:R-:W0:Y:S04]  /*2f60*/  LDS R35, [R5] ;  /* 0x0000000005237984 */ /* 0x000e280000000800 */
[----:B------:R-:W1:Y:S04]  /*2f70*/  LDS R38, [R5+0x4] ;  /* 0x0000040005267984 */ /* 0x000e680000000800 */
[----:B------:R-:W2:Y:S04]  /*2f80*/  LDS R36, [R5+0x8] ;  /* 0x0000080005247984 */ /* 0x000ea80000000800 */
[----:B------:R-:W3:Y:S04]  /*2f90*/  LDS R34, [R5+0xc] ;  /* 0x00000c0005227984 */ /* 0x000ee80000000800 */
[----:B------:R-:W-:Y:S04]  /*2fa0*/  LDS R32, [R5+0x10] ;  /* 0x0000100005207984 */ /* 0x000fe80000000800 */
[----:B------:R-:W-:Y:S04]  /*2fb0*/  LDS R30, [R5+0x14] ;  /* 0x00001400051e7984 */ /* 0x000fe80000000800 */
[----:B------:R-:W-:Y:S04]  /*2fc0*/  LDS R28, [R5+0x18] ;  /* 0x00001800051c7984 */ /* 0x000fe80000000800 */
[----:B------:R-:W-:Y:S04]  /*2fd0*/  LDS R26, [R5+0x1c] ;  /* 0x00001c00051a7984 */ /* 0x000fe80000000800 */
[----:B------:R-:W-:Y:S04]  /*2fe0*/  LDS R25, [R5+0x20] ;  /* 0x0000200005197984 */ /* 0x000fe80000000800 */
[----:B------:R-:W-:Y:S04]  /*2ff0*/  LDS R24, [R5+0x24] ;  /* 0x0000240005187984 */ /* 0x000fe80000000800 */
[----:B------:R-:W-:Y:S01]  /*3000*/  LDS R21, [R5+0x28] ;  /* 0x0000280005157984 */ /* 0x000fe20000000800 */
[----:B0-----:R-:W-:Y:S01]  /*3010*/  SHF.R.U32.HI R4, RZ, UR12, R35 ;  /* 0x0000000cff047c19 */ /* 0x001fe20008011623 */
[----:B------:R-:W-:Y:S03]  /*3020*/  BAR.SYNC.DEFER_BLOCKING 0x0 ;  /* 0x0000000000007b1d */ /* 0x000fe60000010000 */
[----:B------:R-:W-:-:S04]  /*3030*/  LOP3.LUT R4, R4, UR6, RZ, 0xc0, !PT ;  /* 0x0000000604047c12 */ /* 0x000fc8000f8ec0ff */
[----:B------:R-:W-:Y:S02]  /*3040*/  LOP3.LUT R6, R4, 0xf, RZ, 0xc0, !PT ;  /* 0x0000000f04067812 */ /* 0x000fe400078ec0ff */
[----:B------:R-:W-:-:S03]  /*3050*/  SHF.R.U32.HI R4, RZ, 0x3, R4 ;  /* 0x00000003ff047819 */ /* 0x000fc60000011604 */
[----:B------:R-:W-:Y:S01]  /*3060*/  IMAD R6, R6, 0x600, R9 ;  /* 0x0000060006067824 */ /* 0x000fe200078e0209 */
[----:B------:R-:W-:Y:S02]  /*3070*/  LOP3.LUT R7, R4, 0x1ffffffe, RZ, 0xc0, !PT ;  /* 0x1ffffffe04077812 */ /* 0x000fe400078ec0ff */
[----:B-1----:R-:W-:-:S03]  /*3080*/  SHF.R.U32.HI R4, RZ, UR12, R38 ;  /* 0x0000000cff047c19 */ /* 0x002fc60008011626 */
[----:B------:R-:W-:Y:S01]  /*3090*/  IMAD.IADD R6, R6, 0x1, R7 ;  /* 0x0000000106067824 */ /* 0x000fe200078e0207 */
[----:B------:R-:W-:-:S04]  /*30a0*/  LOP3.LUT R4, R4, UR6, RZ, 0xc0, !PT ;  /* 0x0000000604047c12 */ /* 0x000fc8000f8ec0ff */
[----:B------:R-:W-:Y:S02]  /*30b0*/  LOP3.LUT R12, R4, 0xf, RZ, 0xc0, !PT ;  /* 0x0000000f040c7812 */ /* 0x000fe400078ec0ff */
[----:B------:R-:W-:Y:S01]  /*30c0*/  SHF.R.U32.HI R4, RZ, 0x3, R4 ;  /* 0x00000003ff047819 */ /* 0x000fe20000011604 */
[----:B------:R-:W-:Y:S02]  /*30d0*/  STS [R9], RZ ;  /* 0x000000ff09007388 */ /* 0x000fe40000000800 */
[----:B------:R-:W-:Y:S01]  /*30e0*/  IMAD R12, R12, 0x600, R9 ;  /* 0x000006000c0c7824 */ /* 0x000fe200078e0209 */
[----:B------:R-:W-:Y:S01]  /*30f0*/  LOP3.LUT R13, R4, 0x1ffffffe, RZ, 0xc0, !PT ;  /* 0x1ffffffe040d7812 */ /* 0x000fe200078ec0ff */
[----:B------:R-:W-:Y:S01]  /*3100*/  STS [R9+0x600], RZ ;  /* 0x000600ff09007388 */ /* 0x000fe20000000800 */
[----:B--2---:R-:W-:-:S03]  /*3110*/  SHF.R.U32.HI R4, RZ, UR12, R36 ;  /* 0x0000000cff047c19 */ /* 0x004fc60008011624 */
[----:B------:R-:W-:Y:S01]  /*3120*/  STS [R9+0xc00], RZ ;  /* 0x000c00ff09007388 */ /* 0x000fe20000000800 */
[----:B------:R-:W-:Y:S01]  /*3130*/  IMAD.IADD R12, R12, 0x1, R13 ;  /* 0x000000010c0c7824 */ /* 0x000fe200078e020d */
[----:B------:R-:W-:Y:S02]  /*3140*/  LOP3.LUT R4, R4, UR6, RZ, 0xc0, !PT ;  /* 0x0000000604047c12 */ /* 0x000fe4000f8ec0ff */
[----:B------:R-:W-:Y:S02]  /*3150*/  STS [R9+0x1200], RZ ;  /* 0x001200ff09007388 */ /* 0x000fe40000000800 */
[----:B------:R-:W-:Y:S02]  /*3160*/  LOP3.LUT R14, R4, 0xf, RZ, 0xc0, !PT ;  /* 0x0000000f040e7812 */ /* 0x000fe400078ec0ff */
[----:B------:R-:W-:Y:S01]  /*3170*/  STS [R9+0x1800], RZ ;  /* 0x001800ff09007388 */ /* 0x000fe20000000800 */
[----:B------:R-:W-:Y:S02]  /*3180*/  SHF.R.U32.HI R4, RZ, 0x3, R4 ;  /* 0x00000003ff047819 */ /* 0x000fe40000011604 */
[----:B------:R-:W-:Y:S01]  /*3190*/  IMAD R14, R14, 0x600, R9 ;  /* 0x000006000e0e7824 */ /* 0x000fe200078e0209 */
[----:B------:R-:W-:Y:S01]  /*31a0*/  STS [R9+0x1e00], RZ ;  /* 0x001e00ff09007388 */ /* 0x000fe20000000800 */
[----:B------:R-:W-:-:S02]  /*31b0*/  LOP3.LUT R15, R4, 0x1ffffffe, RZ, 0xc0, !PT ;  /* 0x1ffffffe040f7812 */ /* 0x000fc400078ec0ff */
[----:B---3--:R-:W-:Y:S01]  /*31c0*/  SHF.R.U32.HI R4, RZ, UR12, R34 ;  /* 0x0000000cff047c19 */ /* 0x008fe20008011622 */
[----:B------:R-:W-:Y:S02]  /*31d0*/  STS [R9+0x2400], RZ ;  /* 0x002400ff09007388 */ /* 0x000fe40000000800 */
[----:B------:R-:W-:Y:S01]  /*31e0*/  IMAD.IADD R14, R14, 0x1, R15 ;  /* 0x000000010e0e7824 */ /* 0x000fe200078e020f */
[----:B------:R-:W-:Y:S01]  /*31f0*/  LOP3.LUT R4, R4, UR6, RZ, 0xc0, !PT ;  /* 0x0000000604047c12 */ /* 0x000fe2000f8ec0ff */
[----:B------:R-:W-:Y:S04]  /*3200*/  STS [R9+0x2a00], RZ ;  /* 0x002a00ff09007388 */ /* 0x000fe80000000800 */
        /* <DEDUP_REMOVED lines=9> */
[----:B------:R-:W0:Y:S02]  /*32a0*/  LDS.U16 R43, [R6] ;  /* 0x00000000062b7984 */ /* 0x000e240000000400 */
[----:B0-----:R-:W-:-:S05]  /*32b0*/  VIADD R7, R43, 0x1 ;  /* 0x000000012b077836 */ /* 0x001fca0000000000 */
[----:B------:R0:W-:Y:S04]  /*32c0*/  STS.U16 [R6], R7 ;  /* 0x0000000706007388 */ /* 0x0001e80000000400 */
[----:B------:R-:W1:Y:S01]  /*32d0*/  LDS.U16 R42, [R12] ;  /* 0x000000000c2a7984 */ /* 0x000e620000000400 */
[----:B0-----:R-:W-:Y:S02]  /*32e0*/  LOP3.LUT R6, R4, 0xf, RZ, 0xc0, !PT ;  /* 0x0000000f04067812 */ /* 0x001fe400078ec0ff */
[----:B------:R-:W-:-:S03]  /*32f0*/  SHF.R.U32.HI R4, RZ, 0x3, R4 ;  /* 0x00000003ff047819 */ /* 0x000fc60000011604 */
[----:B------:R-:W-:Y:S01]  /*3300*/  IMAD R6, R6, 0x600, R9 ;  /* 0x0000060006067824 */ /* 0x000fe200078e0209 */
[----:B------:R-:W-:Y:S02]  /*3310*/  LOP3.LUT R15, R4, 0x1ffffffe, RZ, 0xc0, !PT ;  /* 0x1ffffffe040f7812 */ /* 0x000fe400078ec0ff */
[----:B------:R-:W-:-:S03]  /*3320*/  SHF.R.U32.HI R4, RZ, UR12, R32 ;  /* 0x0000000cff047c19 */ /* 0x000fc60008011620 */
[----:B------:R-:W-:Y:S01]  /*3330*/  IMAD.IADD R6, R6, 0x1, R15 ;  /* 0x0000000106067824 */ /* 0x000fe200078e020f */
[----:B------:R-:W-:Y:S01]  /*3340*/  LOP3.LUT R4, R4, UR6, RZ, 0xc0, !PT ;  /* 0x0000000604047c12 */ /* 0x000fe2000f8ec0ff */
[----:B-1----:R-:W-:-:S05]  /*3350*/  VIADD R13, R42, 0x1 ;  /* 0x000000012a0d7836 */ /* 0x002fca0000000000 */
        /* <DEDUP_REMOVED lines=25> */
[----:B------:R-:W-:-:S05]  /*34f0*/  LOP3.LUT R37, R4, 0x1ffffffe, RZ, 0xc0, !PT ;  /* 0x1ffffffe04257812 */ /* 0x000fca00078ec0ff */
[----:B------:R-:W-:Y:S01]  /*3500*/  IMAD.IADD R37, R6, 0x1, R37 ;  /* 0x0000000106257824 */ /* 0x000fe200078e0225 */
[----:B------:R-:W-:-:S04]  /*3510*/  SHF.R.U32.HI R6, RZ, UR12, R26 ;  /* 0x0000000cff067c19 */ /* 0x000fc8000801161a */
        /* <DEDUP_REMOVED lines=8> */
[----:B------:R-:W-:Y:S02]  /*35a0*/  IMAD.IADD R33, R12, 0x1, R33 ;  /* 0x000000010c217824 */ /* 0x000fe400078e0221 */
[----:B-1----:R-:W-:-:S05]  /*35b0*/  VIADD R4, R49, 0x1 ;  /* 0x0000000131047836 */ /* 0x002fca0000000000 */
[----:B------:R0:W-:Y:S04]  /*35c0*/  STS.U16 [R27], R4 ;  /* 0x000000041b007388 */ /* 0x0001e80000000400 */
[----:B------:R-:W1:Y:S01]  /*35d0*/  LDS.U16 R48, [R37] ;  /* 0x0000000025307984 */ /* 0x000e620000000400 */
[----:B0-----:R-:W-:-:S04]  /*35e0*/  SHF.R.U32.HI R4, RZ, UR12, R25 ;  /* 0x0000000cff047c19 */ /* 0x001fc80008011619 */
[----:B------:R-:W-:-:S04]  /*35f0*/  LOP3.LUT R4, R4, UR6, RZ, 0xc0, !PT ;  /* 0x0000000604047c12 */ /* 0x000fc8000f8ec0ff */
[----:B------:R-:W-:Y:S02]  /*3600*/  LOP3.LUT R12, R4, 0xf, RZ, 0xc0, !PT ;  /* 0x0000000f040c7812 */ /* 0x000fe400078ec0ff */
        /* <DEDUP_REMOVED lines=24> */
[----:B------:R-:W-:Y:S02]  /*3790*/  IMAD R12, R71, 0x18, R5 ;  /* 0x00000018470c7824 */ /* 0x000fe400078e0205 */
[----:B-1----:R-:W-:-:S05]  /*37a0*/  VIADD R6, R46, 0x1 ;  /* 0x000000012e067836 */ /* 0x002fca0000000000 */
[----:B------:R-:W-:Y:S04]  /*37b0*/  STS.U16 [R29], R6 ;  /* 0x000000061d007388 */ /* 0x000fe80000000400 */
[----:B------:R-:W0:Y:S02]  /*37c0*/  LDS.U16 R45, [R23] ;  /* 0x00000000172d7984 */ /* 0x000e240000000400 */
[----:B0-----:R-:W-:-:S05]  /*37d0*/  VIADD R4, R45, 0x1 ;  /* 0x000000012d047836 */ /* 0x001fca0000000000 */
[----:B------:R-:W-:Y:S04]  /*37e0*/  STS.U16 [R23], R4 ;  /* 0x0000000417007388 */ /* 0x000fe80000000400 */
[----:B------:R-:W0:Y:S02]  /*37f0*/  LDS.U16 R44, [R31] ;  /* 0x000000001f2c7984 */ /* 0x000e240000000400 */
[----:B0-----:R-:W-:-:S05]  /*3800*/  VIADD R6, R44, 0x1 ;  /* 0x000000012c067836 */ /* 0x001fca0000000000 */
[----:B------:R-:W-:Y:S01]  /*3810*/  STS.U16 [R31], R6 ;  /* 0x000000061f007388 */ /* 0x000fe20000000400 */
[----:B------:R-:W-:Y:S06]  /*3820*/  BAR.SYNC.DEFER_BLOCKING 0x0 ;  /* 0x0000000000007b1d */ /* 0x000fec0000010000 */
[----:B------:R-:W-:Y:S04]  /*3830*/  LDS R65, [R12] ;  /* 0x000000000c417984 */ /* 0x000fe80000000800 */
[----:B------:R-:W0:Y:S04]  /*3840*/  LDS R64, [R12+0x4] ;  /* 0x000004000c407984 */ /* 0x000e280000000800 */
[----:B------:R-:W1:Y:S04]  /*3850*/  LDS R63, [R12+0x8] ;  /* 0x000008000c3f7984 */ /* 0x000e680000000800 */
[----:B------:R-:W2:Y:S04]  /*3860*/  LDS R62, [R12+0xc] ;  /* 0x00000c000c3e7984 */ /* 0x000ea80000000800 */
[----:B------:R-:W3:Y:S04]  /*3870*/  LDS R61, [R12+0x10] ;  /* 0x000010000c3d7984 */ /* 0x000ee80000000800 */
[----:B------:R-:W4:Y:S04]  /*3880*/  LDS R60, [R12+0x14] ;  /* 0x000014000c3c7984 */ /* 0x000f280000000800 */
[----:B------:R-:W5:Y:S04]  /*3890*/  LDS R59, [R12+0x18] ;  /* 0x000018000c3b7984 */ /* 0x000f680000000800 */
[----:B------:R-:W5:Y:S04]  /*38a0*/  LDS R58, [R12+0x1c] ;  /* 0x00001c000c3a7984 */ /* 0x000f680000000800 */
[----:B------:R-:W5:Y:S04]  /*38b0*/  LDS R55, [R12+0x20] ;  /* 0x000020000c377984 */ /* 0x000f680000000800 */
[----:B------:R-:W5:Y:S04]  /*38c0*/  LDS R4, [R12+0x24] ;  /* 0x000024000c047984 */ /* 0x000f680000000800 */
[----:B------:R-:W5:Y:S04]  /*38d0*/  LDS R56, [R12+0x28] ;  /* 0x000028000c387984 */ /* 0x000f680000000800 */
[----:B------:R-:W5:Y:S01]  /*38e0*/  LDS R5, [R12+0x2c] ;  /* 0x00002c000c057984 */ /* 0x000f620000000800 */
[----:B0-----:R-:W-:-:S03]  /*38f0*/  IMAD.IADD R64, R65, 0x1, R64 ;  /* 0x0000000141407824 */ /* 0x001fc600078e0240 */
[----:B------:R-:W0:Y:S01]  /*3900*/  LDS R7, [R12+0x30] ;  /* 0x000030000c077984 */ /* 0x000e220000000800 */
[----:B-1----:R-:W-:-:S03]  /*3910*/  IMAD.IADD R63, R63, 0x1, R64 ;  /* 0x000000013f3f7824 */ /* 0x002fc600078e0240 */
[----:B------:R-:W1:Y:S01]  /*3920*/  LDS R53, [R12+0x34] ;  /* 0x000034000c357984 */ /* 0x000e620000000800 */
[----:B--2---:R-:W-:-:S03]  /*3930*/  IMAD.IADD R62, R62, 0x1, R63 ;  /* 0x000000013e3e7824 */ /* 0x004fc600078e023f */
[----:B------:R-:W2:Y:S01]  /*3940*/  LDS R6, [R12+0x38] ;  /* 0x000038000c067984 */ /* 0x000ea20000000800 */
[----:B---3--:R-:W-:-:S03]  /*3950*/  IMAD.IADD R61, R61, 0x1, R62 ;  /* 0x000000013d3d7824 */ /* 0x008fc600078e023e */
[----:B------:R-:W3:Y:S01]  /*3960*/  LDS R50, [R12+0x3c] ;  /* 0x00003c000c327984 */ /* 0x000ee20000000800 */
[----:B----4-:R-:W-:-:S03]  /*3970*/  IMAD.IADD R60, R60, 0x1, R61 ;  /* 0x000000013c3c7824 */ /* 0x010fc600078e023d */
[----:B------:R-:W4:Y:S01]  /*3980*/  LDS R13, [R12+0x40] ;  /* 0x000040000c0d7984 */ /* 0x000f220000000800 */
[----:B-----5:R-:W-:-:S04]  /*3990*/  IMAD.IADD R59, R59, 0x1, R60 ;  /* 0x000000013b3b7824 */ /* 0x020fc800078e023c */
[----:B------:R-:W-:-:S04]  /*39a0*/  IMAD.IADD R58, R58, 0x1, R59 ;  /* 0x000000013a3a7824 */ /* 0x000fc800078e023b */
[----:B------:R-:W-:-:S04]  /*39b0*/  IMAD.IADD R55, R55, 0x1, R58 ;  /* 0x0000000137377824 */ /* 0x000fc800078e023a */
[----:B------:R-:W-:-:S04]  /*39c0*/  IMAD.IADD R57, R4, 0x1, R55 ;  /* 0x0000000104397824 */ /* 0x000fc800078e0237 */
[----:B------:R-:W-:-:S04]  /*39d0*/  IMAD.IADD R56, R56, 0x1, R57 ;  /* 0x0000000138387824 */ /* 0x000fc800078e0239 */
[----:B------:R-:W-:-:S04]  /*39e0*/  IMAD.IADD R52, R5, 0x1, R56 ;  /* 0x0000000105347824 */ /* 0x000fc800078e0238 */
[----:B0-----:R-:W-:-:S04]  /*39f0*/  IMAD.IADD R54, R7, 0x1, R52 ;  /* 0x0000000107367824 */ /* 0x001fc800078e0234 */
[----:B-1----:R-:W-:-:S04]  /*3a00*/  IMAD.IADD R53, R53, 0x1, R54 ;  /* 0x0000000135357824 */ /* 0x002fc800078e0236 */
[----:B--2---:R-:W-:-:S04]  /*3a10*/  IMAD.IADD R51, R6, 0x1, R53 ;  /* 0x0000000106337824 */ /* 0x004fc800078e0235 */
[----:B---3--:R-:W-:-:S04]  /*3a20*/  IMAD.IADD R50, R50, 0x1, R51 ;  /* 0x0000000132327824 */ /* 0x008fc800078e0233 */
[----:B----4-:R-:W-:-:S05]  /*3a30*/  IMAD.IADD R66, R13, 0x1, R50 ;  /* 0x000000010d427824 */ /* 0x010fca00078e0232 */
        /* <DEDUP_REMOVED lines=8> */
[----:B------:R-:W0:Y:S02]  /*3ac0*/  SHFL.UP P0, R69, R16, 0x10, RZ ;  /* 0x0600000010457989 */ /* 0x000e2400000000ff */
[----:B0-----:R-:W-:Y:S01]  /*3ad0*/  @P0 IMAD.IADD R69, R16, 0x1, R69 ;  /* 0x0000000110450824 */ /* 0x001fe200078e0245 */
[----:B------:R-:W-:-:S04]  /*3ae0*/  ISETP.NE.AND P0, PT, R0, 0x1, PT ;  /* 0x000000010000780c */ /* 0x000fc80003f05270 */
[----:B------:R-:W-:Y:S01]  /*3af0*/  @!P1 STS [R72+0x6600], R69 ;  /* 0x0066004548009388 */ /* 0x000fe20000000800 */
[----:B------:R-:W-:Y:S01]  /*3b00*/  BAR.SYNC.DEFER_BLOCKING 0x0 ;  /* 0x0000000000007b1d */ /* 0x000fe20000010000 */
[----:B------:R-:W-:-:S05]  /*3b10*/  ISETP.NE.AND P1, PT, R0, 0x8, PT ;  /* 0x000000080000780c */ /* 0x000fca0003f25270 */
[----:B------:R-:W0:Y:S04]  /*3b20*/  LDS.128 R4, [UR4+0x6600] ;  /* 0x00660004ff047984 */ /* 0x000e280008000c00 */
[----:B------:R-:W1:Y:S01]  /*3b30*/  LDS.128 R12, [UR4+0x6610] ;  /* 0x00661004ff0c7984 */ /* 0x000e620008000c00 */
[C---:B0-----:R-:W-:Y:S01]  /*3b40*/  SEL R68, R4.reuse, R17, !P0 ;  /* 0x0000001104447207 */ /* 0x041fe20004000000 */
[----:B------:R-:W-:Y:S02]  /*3b50*/  IMAD.IADD R5, R4, 0x1, R5 ;  /* 0x0000000104057824 */ /* 0x000fe400078e0205 */
[----:B------:R-:W0:Y:S01]  /*3b60*/  LDS.128 R16, [UR4+0x6620] ;  /* 0x00662004ff107984 */ /* 0x000e220008000c00 */
[----:B------:R-:W-:Y:S01]  /*3b70*/  ISETP.NE.AND P0, PT, R0, 0x2, PT ;  /* 0x000000020000780c */ /* 0x000fe20003f05270 */
[----:B------:R-:W-:-:S03]  /*3b80*/  IMAD.IADD R6, R6, 0x1, R5 ;  /* 0x0000000106067824 */ /* 0x000fc600078e0205 */
[----:B------:R-:W-:Y:S02]  /*3b90*/  SEL R68, R5, R68, !P0 ;  /* 0x0000004405447207 */ /* 0x000fe40004000000 */
[----:B------:R-:W-:Y:S01]  /*3ba0*/  ISETP.NE.AND P0, PT, R0, 0x3, PT ;  /* 0x000000030000780c */ /* 0x000fe20003f05270 */
[----:B------:R-:W-:Y:S01]  /*3bb0*/  IMAD.IADD R7, R7, 0x1, R6 ;  /* 0x0000000107077824 */ /* 0x000fe200078e0206 */
[----:B------:R-:W-:Y:S02]  /*3bc0*/  SHF.R.U32.HI R5, RZ, UR12, R38 ;  /* 0x0000000cff057c19 */ /* 0x000fe40008011626 */
[----:B------:R-:W-:Y:S01]  /*3bd0*/  SEL R68, R6, R68, !P0 ;  /* 0x0000004406447207 */ /* 0x000fe20004000000 */
[----:B-1----:R-:W-:Y:S01]  /*3be0*/  IMAD.IADD R12, R7, 0x1, R12 ;  /* 0x00000001070c7824 */ /* 0x002fe200078e020c */
[----:B------:R-:W-:Y:S02]  /*3bf0*/  ISETP.NE.AND P0, PT, R0, 0x4, PT ;  /* 0x000000040000780c */ /* 0x000fe40003f05270 */
[----:B------:R-:W-:Y:S01]  /*3c00*/  LOP3.LUT R5, R5, UR6, RZ, 0xc0, !PT ;  /* 0x0000000605057c12 */ /* 0x000fe2000f8ec0ff */
[----:B------:R-:W-:Y:S01]  /*3c10*/  IMAD.IADD R13, R13, 0x1, R12 ;  /* 0x000000010d0d7824 */ /* 0x000fe200078e020c */
[----:B------:R-:W-:-:S02]  /*3c20*/  SEL R68, R7, R68, !P0 ;  /* 0x0000004407447207 */ /* 0x000fc40004000000 */
[----:B------:R-:W-:Y:S01]  /*3c30*/  ISETP.NE.AND P0, PT, R0, 0x5, PT ;  /* 0x000000050000780c */ /* 0x000fe20003f05270 */
[----:B------:R-:W-:Y:S01]  /*3c40*/  IMAD.IADD R14, R14, 0x1, R13 ;  /* 0x000000010e0e7824 */ /* 0x000fe200078e020d */
[----:B------:R-:W-:Y:S02]  /*3c50*/  SHF.R.U32.HI R7, RZ, 0x3, R5 ;  /* 0x00000003ff077819 */ /* 0x000fe40000011605 */
[----:B------:R-:W-:Y:S01]  /*3c60*/  SEL R68, R12, R68, !P0 ;  /* 0x000000440c447207 */ /* 0x000fe20004000000 */
[----:B------:R-:W-:Y:S01]  /*3c70*/  IMAD.IADD R15, R15, 0x1, R14 ;  /* 0x000000010f0f7824 */ /* 0x000fe200078e020e */
[----:B------:R-:W-:Y:S01]  /*3c80*/  ISETP.NE.AND P0, PT, R0, 0x6, PT ;  /* 0x000000060000780c */ /* 0x000fe20003f05270 */
[----:B------:R-:W-:Y:S01]  /*3c90*/  IMAD.IADD R12, R69, 0x1, -R66 ;  /* 0x00000001450c7824 */ /* 0x000fe200078e0a42 */
[----:B------:R-:W-:Y:S02]  /*3ca0*/  LOP3.LUT R7, R7, 0x1ffffffe, RZ, 0xc0, !PT ;  /* 0x1ffffffe07077812 */ /* 0x000fe400078ec0ff */
[----:B------:R-:W-:-:S02]  /*3cb0*/  SEL R68, R13, R68, !P0 ;  /* 0x000000440d447207 */ /* 0x000fc40004000000 */
[----:B------:R-:W-:Y:S02]  /*3cc0*/  ISETP.NE.AND P0, PT, R0, 0x7, PT ;  /* 0x000000070000780c */ /* 0x000fe40003f05270 */
[----:B------:R-:W-:Y:S02]  /*3cd0*/  SHF.R.U32.HI R13, RZ, UR12, R36 ;  /* 0x0000000cff0d7c19 */ /* 0x000fe40008011624 */
[----:B------:R-:W-:Y:S02]  /*3ce0*/  SEL R68, R14, R68, !P0 ;  /* 0x000000440e447207 */ /* 0x000fe40004000000 */
[----:B------:R-:W-:Y:S02]  /*3cf0*/  ISETP.NE.AND P0, PT, R0, 0x9, PT ;  /* 0x000000090000780c */ /* 0x000fe40003f05270 */
[C---:B------:R-:W-:Y:S01]  /*3d00*/  SEL R68, R15.reuse, R68, !P1 ;  /* 0x000000440f447207 */ /* 0x040fe20004800000 */
[----:B0-----:R-:W-:Y:S01]  /*3d10*/  IMAD.IADD R16, R15, 0x1, R16 ;  /* 0x000000010f107824 */ /* 0x001fe200078e0210 */
[----:B------:R-:W-:-:S02]  /*3d20*/  ISETP.GT.U32.AND P1, PT, R71, 0x1f, PT ;  /* 0x0000001f4700780c */ /* 0x000fc40003f24070 */
[----:B------:R-:W-:Y:S01]  /*3d30*/  LOP3.LUT R13, R13, UR6, RZ, 0xc0, !PT ;  /* 0x000000060d0d7c12 */ /* 0x000fe2000f8ec0ff */
[----:B------:R-:W-:Y:S01]  /*3d40*/  IMAD.IADD R17, R17, 0x1, R16 ;  /* 0x0000000111117824 */ /* 0x000fe200078e0210 */
[----:B------:R-:W-:Y:S02]  /*3d50*/  SEL R68, R16, R68, !P0 ;  /* 0x0000004410447207 */ /* 0x000fe40004000000 */
[----:B------:R-:W-:Y:S01]  /*3d60*/  ISETP.NE.AND P0, PT, R67, RZ, PT ;  /* 0x000000ff4300720c */ /* 0x000fe20003f05270 */
[----:B------:R-:W-:Y:S01]  /*3d70*/  IMAD.IADD R18, R18, 0x1, R17 ;  /* 0x0000000112127824 */ /* 0x000fe200078e0211 */
[----:B------:R-:W-:Y:S02]  /*3d80*/  SEL R68, R17, R68, !P2 ;  /* 0x0000004411447207 */ /* 0x000fe40005000000 */
[----:B------:R-:W-:Y:S01]  /*3d90*/  ISETP.GT.U32.OR P2, PT, R71, 0x1f, P0 ;  /* 0x0000001f4700780c */ /* 0x000fe20000744470 */
[----:B------:R-:W-:Y:S01]  /*3da0*/  IMAD.IADD R19, R19, 0x1, R18 ;  /* 0x0000000113137824 */ /* 0x000fe200078e0212 */
[----:B------:R-:W-:Y:S01]  /*3db0*/  SEL R4, R12, RZ, P0 ;  /* 0x000000ff0c047207 */ /* 0x000fe20000000000 */
[----:B------:R-:W-:Y:S01]  /*3dc0*/  @!P1 IMAD.MOV.U32 R20, RZ, RZ, 0x1080 ;  /* 0x00001080ff149424 */ /* 0x000fe200078e00ff */
[----:B------:R-:W-:-:S02]  /*3dd0*/  SEL R17, R18, R68, !P3 ;  /* 0x0000004412117207 */ /* 0x000fc40005800000 */
[----:B------:R-:W-:Y:S02]  /*3de0*/  LOP3.LUT R16, R5, 0xf, RZ, 0xc0, !PT ;  /* 0x0000000f05107812 */ /* 0x000fe400078ec0ff */
[----:B------:R-:W-:Y:S01]  /*3df0*/  ISETP.NE.AND P0, PT, R71, RZ, PT ;  /* 0x000000ff4700720c */ /* 0x000fe20003f05270 */
[----:B------:R-:W-:Y:S01]  /*3e00*/  @P1 IMAD.IADD R12, R17, 0x1, R4 ;  /* 0x00000001110c1824 */ /* 0x000fe200078e0204 */
[----:B------:R-:W-:Y:S01]  /*3e10*/  SHF.R.U32.HI R4, RZ, UR12, R35 ;  /* 0x0000000cff047c19 */ /* 0x000fe20008011623 */
[----:B------:R-:W-:Y:S02]  /*3e20*/  IMAD R16, R16, 0x600, R9 ;  /* 0x0000060010107824 */ /* 0x000fe400078e0209 */
[----:B------:R-:W-:Y:S01]  /*3e30*/  @!P2 IMAD.U32 R12, R19, 0x10000, RZ ;  /* 0x00010000130ca824 */ /* 0x000fe200078e00ff */
[----:B------:R-:W-:-:S04]  /*3e40*/  LOP3.LUT R4, R4, UR6, RZ, 0xc0, !PT ;  /* 0x0000000604047c12 */ /* 0x000fc8000f8ec0ff */
[----:B------:R-:W-:Y:S01]  /*3e50*/  @!P2 STS [UR4+0x663c], R12 ;  /* 0x00663c0cff00a988 */ /* 0x000fe20008000804 */
[----:B------:R-:W-:Y:S02]  /*3e60*/  LOP3.LUT R14, R4, 0xf, RZ, 0xc0, !PT ;  /* 0x0000000f040e7812 */ /* 0x000fe400078ec0ff */
[----:B------:R-:W-:Y:S01]  /*3e70*/  SHF.R.U32.HI R4, RZ, 0x3, R4 ;  /* 0x00000003ff047819 */ /* 0x000fe20000011604 */
[----:B------:R-:W-:Y:S02]  /*3e80*/  BAR.SYNC.DEFER_BLOCKING 0x0 ;  /* 0x0000000000007b1d */ /* 0x000fe40000010000 */
[----:B------:R-:W-:Y:S01]  /*3e90*/  IMAD R5, R14, 0x600, R9 ;  /* 0x000006000e057824 */ /* 0x000fe200078e0209 */
[----:B------:R-:W-:Y:S02]  /*3ea0*/  LOP3.LUT R4, R4, 0x1ffffffe, RZ, 0xc0, !PT ;  /* 0x1ffffffe04047812 */ /* 0x000fe400078ec0ff */
[----:B------:R-:W-:-:S03]  /*3eb0*/  SHF.R.U32.HI R14, RZ, UR12, R34 ;  /* 0x0000000cff0e7c19 */ /* 0x000fc60008011622 */
[----:B------:R-:W-:Y:S02]  /*3ec0*/  IMAD.IADD R5, R5, 0x1, R4 ;  /* 0x0000000105057824 */ /* 0x000fe400078e0204 */
[----:B------:R-:W-:Y:S01]  /*3ed0*/  IMAD.IADD R4, R16, 0x1, R7 ;  /* 0x0000000110047824 */ /* 0x000fe200078e0207 */
[----:B------:R-:W-:Y:S02]  /*3ee0*/  LOP3.LUT R7, R14, UR6, RZ, 0xc0, !PT ;  /* 0x000000060e077c12 */ /* 0x000fe4000f8ec0ff */
[----:B------:R-:W-:Y:S02]  /*3ef0*/  LOP3.LUT R14, R13, 0xf, RZ, 0xc0, !PT ;  /* 0x0000000f0d0e7812 */ /* 0x000fe400078ec0ff */
[----:B------:R-:W-:Y:S02]  /*3f00*/  SHF.R.U32.HI R13, RZ, 0x3, R13 ;  /* 0x00000003ff0d7819 */ /* 0x000fe4000001160d */
[----:B------:R-:W-:Y:S01]  /*3f10*/  LOP3.LUT R16, R7, 0xf, RZ, 0xc0, !PT ;  /* 0x0000000f07107812 */ /* 0x000fe200078ec0ff */
[----:B------:R-:W-:Y:S01]  /*3f20*/  IMAD R14, R14, 0x600, R9 ;  /* 0x000006000e0e7824 */ /* 0x000fe200078e0209 */
[----:B------:R-:W-:-:S02]  /*3f30*/  SHF.R.U32.HI R18, RZ, 0x3, R7 ;  /* 0x00000003ff127819 */ /* 0x000fc40000011607 */
[----:B------:R-:W-:Y:S01]  /*3f40*/  LOP3.LUT R15, R13, 0x1ffffffe, RZ, 0xc0, !PT ;  /* 0x1ffffffe0d0f7812 */ /* 0x000fe200078ec0ff */
[--C-:B------:R-:W-:Y:S01]  /*3f50*/  IMAD R16, R16, 0x600, R9.reuse ;  /* 0x0000060010107824 */ /* 0x100fe200078e0209 */
[----:B------:R-:W-:Y:S01]  /*3f60*/  LOP3.LUT R19, R18, 0x1ffffffe, RZ, 0xc0, !PT ;  /* 0x1ffffffe12137812 */ /* 0x000fe200078ec0ff */
[----:B------:R-:W0:Y:S01]  /*3f70*/  LDS R6, [UR4+0x663c] ;  /* 0x00663c04ff067984 */ /* 0x000e220008000800 */
[----:B------:R-:W-:-:S04]  /*3f80*/  IMAD R13, R71, 0x28, R9 ;  /* 0x00000028470d7824 */ /* 0x000fc800078e0209 */
[C---:B------:R-:W-:Y:S01]  /*3f90*/  IMAD R13, R71.reuse, 0x18, R13 ;  /* 0x00000018470d7824 */ /* 0x040fe200078e020d */
[----:B0-----:R-:W-:Y:S01]  /*3fa0*/  SEL R7, R6, RZ, P0 ;  /* 0x000000ff06077207 */ /* 0x001fe20000000000 */
[----:B------:R-:W-:Y:S01]  /*3fb0*/  IMAD.IADD R6, R14, 0x1, R15 ;  /* 0x000000010e067824 */ /* 0x000fe200078e020f */
[----:B------:R-:W-:Y:S02]  /*3fc0*/  SHF.R.U32.HI R15, RZ, UR12, R32 ;  /* 0x0000000cff0f7c19 */ /* 0x000fe40008011620 */
[----:B------:R-:W-:Y:S01]  /*3fd0*/  ISETP.GT.U32.AND P0, PT, R71, 0x1e, PT ;  /* 0x0000001e4700780c */ /* 0x000fe20003f04070 */
[----:B------:R-:W-:Y:S01]  /*3fe0*/  IMAD.IADD R12, R7, 0x1, R12 ;  /* 0x00000001070c7824 */ /* 0x000fe200078e020c */
[----:B------:R-:W-:Y:S01]  /*3ff0*/  LOP3.LUT R15, R15, UR6, RZ, 0xc0, !PT ;  /* 0x000000060f0f7c12 */ /* 0x000fe2000f8ec0ff */
[----:B------:R-:W-:Y:S02]  /*4000*/  IMAD.IADD R7, R16, 0x1, R19 ;  /* 0x0000000110077824 */ /* 0x000fe400078e0213 */
[--C-:B------:R-:W-:Y:S01]  /*4010*/  IMAD.IADD R14, R65, 0x1, R12.reuse ;  /* 0x00000001410e7824 */ /* 0x100fe200078e020c */
[----:B------:R0:W-:Y:S01]  /*4020*/  STS [R13], R12 ;  /* 0x0000000c0d007388 */ /* 0x0001e20000000800 */
[----:B------:R-:W-:-:S02]  /*4030*/  IMAD.IADD R64, R64, 0x1, R12 ;  /* 0x0000000140407824 */ /* 0x000fc400078e020c */
[--C-:B------:R-:W-:Y:S01]  /*4040*/  IMAD.IADD R16, R63, 0x1, R12.reuse ;  /* 0x000000013f107824 */ /* 0x100fe200078e020c */
[----:B------:R1:W-:Y:S01]  /*4050*/  STS [R13+0x4], R14 ;  /* 0x0000040e0d007388 */ /* 0x0003e20000000800 */
[--C-:B------:R-:W-:Y:S02]  /*4060*/  IMAD.IADD R62, R62, 0x1, R12.reuse ;  /* 0x000000013e3e7824 */ /* 0x100fe400078e020c */
[--C-:B------:R-:W-:Y:S01]  /*4070*/  IMAD.IADD R18, R61, 0x1, R12.reuse ;  /* 0x000000013d127824 */ /* 0x100fe200078e020c */
[----:B------:R-:W-:Y:S01]  /*4080*/  STS [R13+0x8], R64 ;  /* 0x000008400d007388 */ /* 0x000fe20000000800 */
[--C-:B------:R-:W-:Y:S02]  /*4090*/  IMAD.IADD R60, R60, 0x1, R12.reuse ;  /* 0x000000013c3c7824 */ /* 0x100fe400078e020c */
[--C-:B------:R-:W-:Y:S01]  /*40a0*/  IMAD.IADD R66, R59, 0x1, R12.reuse ;  /* 0x000000013b427824 */ /* 0x100fe200078e020c */
[----:B------:R-:W-:Y:S01]  /*40b0*/  STS [R13+0xc], R16 ;  /* 0x00000c100d007388 */ /* 0x000fe20000000800 */
[----:B------:R-:W-:-:S02]  /*40c0*/  IMAD.IADD R58, R58, 0x1, R12 ;  /* 0x000000013a3a7824 */ /* 0x000fc400078e020c */
[--C-:B------:R-:W-:Y:S01]  /*40d0*/  IMAD.IADD R68, R55, 0x1, R12.reuse ;  /* 0x0000000137447824 */ /* 0x100fe200078e020c */
[----:B------:R-:W-:Y:S01]  /*40e0*/  STS [R13+0x10], R62 ;  /* 0x0000103e0d007388 */ /* 0x000fe20000000800 */
        /* <DEDUP_REMOVED lines=9> */
[----:B------:R-:W-:Y:S01]  /*4180*/  IMAD.IADD R50, R50, 0x1, R12 ;  /* 0x0000000132327824 */ /* 0x000fe200078e020c */
[----:B0-----:R-:W-:Y:S02]  /*4190*/  LOP3.LUT R12, R15, 0xf, RZ, 0xc0, !PT ;  /* 0x0000000f0f0c7812 */ /* 0x001fe400078ec0ff */
[----:B------:R-:W-:Y:S01]  /*41a0*/  STS [R13+0x20], R58 ;  /* 0x0000203a0d007388 */ /* 0x000fe20000000800 */
[----:B------:R-:W-:Y:S02]  /*41b0*/  SHF.R.U32.HI R15, RZ, 0x3, R15 ;  /* 0x00000003ff0f7819 */ /* 0x000fe4000001160f */
[----:B------:R-:W-:Y:S01]  /*41c0*/  IMAD R12, R12, 0x600, R9 ;  /* 0x000006000c0c7824 */ /* 0x000fe200078e0209 */
[----:B------:R-:W-:Y:S01]  /*41d0*/  STS [R13+0x24], R68 ;  /* 0x000024440d007388 */ /* 0x000fe20000000800 */
[----:B------:R-:W-:-:S03]  /*41e0*/  LOP3.LUT R15, R15, 0x1ffffffe, RZ, 0xc0, !PT ;  /* 0x1ffffffe0f0f7812 */ /* 0x000fc600078ec0ff */
[----:B------:R-:W-:Y:S02]  /*41f0*/  STS [R13+0x28], R74 ;  /* 0x0000284a0d007388 */ /* 0x000fe40000000800 */
[----:B-1----:R-:W-:Y:S02]  /*4200*/  IMAD.IADD R14, R12, 0x1, R15 ;  /* 0x000000010c0e7824 */ /* 0x002fe400078e020f */
[----:B------:R-:W-:Y:S04]  /*4210*/  STS [R13+0x2c], R56 ;  /* 0x00002c380d007388 */ /* 0x000fe80000000800 */
[----:B------:R-:W-:Y:S04]  /*4220*/  STS [R13+0x30], R52 ;  /* 0x000030340d007388 */ /* 0x000fe80000000800 */
[----:B------:R-:W-:Y:S04]  /*4230*/  STS [R13+0x34], R54 ;  /* 0x000034360d007388 */ /* 0x000fe80000000800 */
[----:B------:R-:W-:Y:S04]  /*4240*/  STS [R13+0x38], R76 ;  /* 0x0000384c0d007388 */ /* 0x000fe80000000800 */
[----:B------:R-:W-:Y:S04]  /*4250*/  STS [R13+0x3c], R51 ;  /* 0x00003c330d007388 */ /* 0x000fe80000000800 */
[----:B------:R-:W-:Y:S01]  /*4260*/  STS [R13+0x40], R50 ;  /* 0x000040320d007388 */ /* 0x000fe20000000800 */
[----:B------:R-:W-:Y:S06]  /*4270*/  BAR.SYNC.DEFER_BLOCKING 0x0 ;  /* 0x0000000000007b1d */ /* 0x000fec0000010000 */
[----:B------:R-:W0:Y:S04]  /*4280*/  @!P1 LDS.U16 R22, [R2] ;  /* 0x0000000002169984 */ /* 0x000e280000000400 */
[----:B------:R-:W1:Y:S04]  /*4290*/  LDS.U16 R16, [R27] ;  /* 0x000000001b107984 */ /* 0x000e680000000400 */
[----:B------:R-:W2:Y:S04]  /*42a0*/  LDS.U16 R37, [R37] ;  /* 0x0000000025257984 */ /* 0x000ea80000000400 */
[----:B------:R-:W3:Y:S04]  /*42b0*/  LDS.U16 R18, [R33] ;  /* 0x0000000021127984 */ /* 0x000ee80000000400 */
[----:B------:R-:W4:Y:S04]  /*42c0*/  LDS.U16 R29, [R29] ;  /* 0x000000001d1d7984 */ /* 0x000f280000000400 */
[----:B------:R-:W5:Y:S04]  /*42d0*/  LDS.U16 R52, [R23] ;  /* 0x0000000017347984 */ /* 0x000f680000000400 */
[----:B------:R-:W5:Y:S04]  /*42e0*/  LDS.U16 R31, [R31] ;  /* 0x000000001f1f7984 */ /* 0x000f680000000400 */
[----:B------:R-:W5:Y:S04]  /*42f0*/  LDS.U16 R12, [R5] ;  /* 0x00000000050c7984 */ /* 0x000f680000000400 */
[----:B------:R0:W5:Y:S04]  /*4300*/  LDS.U16 R13, [R4] ;  /* 0x00000000040d7984 */ /* 0x0001680000000400 */
[----:B------:R-:W5:Y:S04]  /*4310*/  LDS.U16 R6, [R6] ;  /* 0x0000000006067984 */ /* 0x000f680000000400 */
[----:B------:R-:W5:Y:S01]  /*4320*/  LDS.U16 R7, [R7] ;  /* 0x0000000007077984 */ /* 0x000f620000000400 */
[----:B0-----:R-:W-:-:S03]  /*4330*/  @!P1 IMAD.IADD R4, R3, 0x1, -R22 ;  /* 0x0000000103049824 */ /* 0x001fc600078e0a16 */
[----:B------:R-:W0:Y:S01]  /*4340*/  LDS.U16 R14, [R14] ;  /* 0x000000000e0e7984 */ /* 0x000e220000000400 */
[----:B-1----:R-:W-:Y:S01]  /*4350*/  IMAD.IADD R16, R49, 0x1, R16 ;  /* 0x0000000131107824 */ /* 0x002fe200078e0210 */
[----:B------:R-:W-:Y:S01]  /*4360*/  BAR.SYNC.DEFER_BLOCKING 0x0 ;  /* 0x0000000000007b1d */ /* 0x000fe20000010000 */
[----:B--2---:R-:W-:-:S03]  /*4370*/  IMAD.IADD R37, R48, 0x1, R37 ;  /* 0x0000000130257824 */ /* 0x004fc600078e0225 */
[----:B------:R-:W-:Y:S01]  /*4380*/  LEA R19, R16, UR4, 0x2 ;  /* 0x0000000410137c11 */ /* 0x000fe2000f8e10ff */
[----:B---3--:R-:W-:Y:S01]  /*4390*/  IMAD.IADD R18, R47, 0x1, R18 ;  /* 0x000000012f127824 */ /* 0x008fe200078e0212 */
[----:B------:R-:W-:Y:S01]  /*43a0*/  LEA R37, R37, UR4, 0x2 ;  /* 0x0000000425257c11 */ /* 0x000fe2000f8e10ff */
[----:B----4-:R-:W-:-:S03]  /*43b0*/  IMAD.IADD R29, R46, 0x1, R29 ;  /* 0x000000012e1d7824 */ /* 0x010fc600078e021d */
[----:B------:R-:W-:Y:S01]  /*43c0*/  LEA R33, R18, UR4, 0x2 ;  /* 0x0000000412217c11 */ /* 0x000fe2000f8e10ff */
[----:B-----5:R-:W-:Y:S02]  /*43d0*/  IMAD.IADD R52, R45, 0x1, R52 ;  /* 0x000000012d347824 */ /* 0x020fe400078e0234 */
[----:B------:R-:W-:Y:S02]  /*43e0*/  IMAD.IADD R31, R44, 0x1, R31 ;  /* 0x000000012c1f7824 */ /* 0x000fe400078e021f */
[----:B------:R-:W-:Y:S01]  /*43f0*/  IMAD.IADD R12, R43, 0x1, R12 ;  /* 0x000000012b0c7824 */ /* 0x000fe200078e020c */
[----:B------:R-:W-:Y:S01]  /*4400*/  @!P1 STS [R9], R22 ;  /* 0x0000001609009388 */ /* 0x000fe20000000800 */
[----:B------:R-:W-:-:S03]  /*4410*/  IMAD.IADD R13, R42, 0x1, R13 ;  /* 0x000000012a0d7824 */ /* 0x000fc600078e020d */
[----:B------:R-:W-:Y:S01]  /*4420*/  LEA R12, R12, UR4, 0x2 ;  /* 0x000000040c0c7c11 */ /* 0x000fe2000f8e10ff */
[----:B------:R-:W-:Y:S01]  /*4430*/  BAR.SYNC.DEFER_BLOCKING 0x0 ;  /* 0x0000000000007b1d */ /* 0x000fe20000010000 */
[----:B------:R-:W-:Y:S01]  /*4440*/  IMAD.IADD R6, R41, 0x1, R6 ;  /* 0x0000000129067824 */ /* 0x000fe200078e0206 */
[----:B------:R-:W-:Y:S01]  /*4450*/  LEA R13, R13, UR4, 0x2 ;  /* 0x000000040d0d7c11 */ /* 0x000fe2000f8e10ff */
[----:B------:R-:W-:-:S03]  /*4460*/  IMAD.IADD R7, R40, 0x1, R7 ;  /* 0x0000000128077824 */ /* 0x000fc600078e0207 */
[----:B------:R-:W-:Y:S01]  /*4470*/  LEA R5, R6, UR4, 0x2 ;  /* 0x0000000406057c11 */ /* 0x000fe2000f8e10ff */
[----:B0-----:R-:W-:Y:S01]  /*4480*/  IMAD.IADD R14, R39, 0x1, R14 ;  /* 0x00000001270e7824 */ /* 0x001fe200078e020e */
[----:B------:R-:W-:Y:S02]  /*4490*/  LEA R7, R7, UR4, 0x2 ;  /* 0x0000000407077c11 */ /* 0x000fe4000f8e10ff */
[----:B------:R-:W-:Y:S02]  /*44a0*/  LEA R6, R29, UR4, 0x2 ;  /* 0x000000041d067c11 */ /* 0x000fe4000f8e10ff */
[----:B------:R-:W-:Y:S02]  /*44b0*/  LEA R15, R14, UR4, 0x2 ;  /* 0x000000040e0f7c11 */ /* 0x000fe4000f8e10ff */
[----:B------:R-:W-:Y:S01]  /*44c0*/  LEA R29, R52, UR4, 0x2 ;  /* 0x00000004341d7c11 */ /* 0x000fe2000f8e10ff */
[----:B------:R-:W0:Y:S01]  /*44d0*/  @!P0 LDS R20, [R9+0x4] ;  /* 0x0000040009148984 */ /* 0x000e220000000800 */
[----:B------:R-:W-:Y:S01]  /*44e0*/  BAR.SYNC.DEFER_BLOCKING 0x0 ;  /* 0x0000000000007b1d */ /* 0x000fe20000010000 */
[----:B------:R-:W-:-:S05]  /*44f0*/  ISETP.GT.AND P0, PT, R8, 0x107f, PT ;  /* 0x0000107f0800780c */ /* 0x000fca0003f04270 */
[----:B------:R-:W-:Y:S02]  /*4500*/  @!P1 STS [R9+0x4200], R4 ;  /* 0x0042000409009388 */ /* 0x000fe40000000800 */
[----:B------:R-:W-:Y:S01]  /*4510*/  BAR.SYNC.DEFER_BLOCKING 0x0 ;  /* 0x0000000000007b1d */ /* 0x000fe20000010000 */
[----:B0-----:R-:W-:-:S05]  /*4520*/  @!P1 IMAD.IADD R3, R20, 0x1, R4 ;  /* 0x0000000114039824 */ /* 0x001fca00078e0204 */
[----:B------:R0:W-:Y:S04]  /*4530*/  STS [R12], R35 ;  /* 0x000000230c007388 */ /* 0x0001e80000000800 */
[----:B------:R-:W-:Y:S04]  /*4540*/  STS [R13], R38 ;  /* 0x000000260d007388 */ /* 0x000fe80000000800 */
[----:B------:R-:W-:Y:S01]  /*4550*/  STS [R5], R36 ;  /* 0x0000002405007388 */ /* 0x000fe20000000800 */
[----:B0-----:R-:W-:-:S03]  /*4560*/  LEA R12, R31, UR4, 0x2 ;  /* 0x000000041f0c7c11 */ /* 0x001fc6000f8e10ff */
[----:B------:R-:W-:Y:S04]  /*4570*/  STS [R7], R34 ;  /* 0x0000002207007388 */ /* 0x000fe80000000800 */
[----:B------:R-:W-:Y:S04]  /*4580*/  STS [R15], R32 ;  /* 0x000000200f007388 */ /* 0x000fe80000000800 */
[----:B------:R-:W-:Y:S04]  /*4590*/  STS [R19], R30 ;  /* 0x0000001e13007388 */ /* 0x000fe80000000800 */
[----:B------:R-:W-:Y:S04]  /*45a0*/  STS [R37], R28 ;  /* 0x0000001c25007388 */ /* 0x000fe80000000800 */
[----:B------:R-:W-:Y:S04]  /*45b0*/  STS [R33], R26 ;  /* 0x0000001a21007388 */ /* 0x000fe80000000800 */
[----:B------:R0:W-:Y:S04]  /*45c0*/  STS [R6], R25 ;  /* 0x0000001906007388 */ /* 0x0001e80000000800 */
[----:B------:R-:W-:Y:S04]  /*45d0*/  STS [R29], R24 ;  /* 0x000000181d007388 */ /* 0x000fe80000000800 */
[----:B------:R-:W-:Y:S01]  /*45e0*/  STS [R12], R21 ;  /* 0x000000150c007388 */ /* 0x000fe20000000800 */
[----:B0-----:R-:W0:Y:S08]  /*45f0*/  LDC.64 R6, c[0x0][0x388] ;  /* 0x0000e200ff067b82 */ /* 0x001e300000000a00 */
[----:B------:R-:W-:Y:S06]  /*4600*/  BAR.SYNC.DEFER_BLOCKING 0x0 ;  /* 0x0000000000007b1d */ /* 0x000fec0000010000 */
[----:B------:R-:W1:Y:S04]  /*4610*/  LDS R39, [R9] ;  /* 0x0000000009277984 */ /* 0x000e680000000800 */
[----:B------:R-:W2:Y:S04]  /*4620*/  LDS R27, [R9+0x600] ;  /* 0x00060000091b7984 */ /* 0x000ea80000000800 */
[----:B------:R-:W3:Y:S04]  /*4630*/  LDS R23, [R9+0xc00] ;  /* 0x000c000009177984 */ /* 0x000ee80000000800 */
[----:B------:R-:W4:Y:S04]  /*4640*/  LDS R19, [R9+0x1200] ;  /* 0x0012000009137984 */ /* 0x000f280000000800 */
[----:B------:R-:W5:Y:S04]  /*4650*/  LDS R18, [R9+0x1800] ;  /* 0x0018000009127984 */ /* 0x000f680000000800 */
[----:B------:R-:W0:Y:S04]  /*4660*/  LDS R16, [R9+0x1e00] ;  /* 0x001e000009107984 */ /* 0x000e280000000800 */
[----:B------:R-:W0:Y:S04]  /*4670*/  LDS R15, [R9+0x2400] ;  /* 0x00240000090f7984 */ /* 0x000e280000000800 */
[----:B------:R-:W0:Y:S04]  /*4680*/  LDS R14, [R9+0x2a00] ;  /* 0x002a0000090e7984 */ /* 0x000e280000000800 */
[----:B------:R-:W0:Y:S04]  /*4690*/  LDS R13, [R9+0x3000] ;  /* 0x00300000090d7984 */ /* 0x000e280000000800 */
[----:B------:R-:W0:Y:S04]  /*46a0*/  LDS R12, [R9+0x3600] ;  /* 0x00360000090c7984 */ /* 0x000e280000000800 */
[----:B------:R-:W0:Y:S01]  /*46b0*/  LDS R5, [R9+0x3c00] ;  /* 0x003c000009057984 */ /* 0x000e220000000800 */
[----:B-1----:R-:W-:-:S02]  /*46c0*/  SHF.R.U32.HI R21, RZ, UR12, R39 ;  /* 0x0000000cff157c19 */ /* 0x002fc40008011627 */
[----:B--2---:R-:W-:Y:S02]  /*46d0*/  SHF.R.U32.HI R24, RZ, UR12, R27 ;  /* 0x0000000cff187c19 */ /* 0x004fe4000801161b */
[----:B------:R-:W-:Y:S02]  /*46e0*/  LOP3.LUT R21, R21, UR6, RZ, 0xc0, !PT ;  /* 0x0000000615157c12 */ /* 0x000fe4000f8ec0ff */
[----:B---3--:R-:W-:Y:S02]  /*46f0*/  SHF.R.U32.HI R25, RZ, UR12, R23 ;  /* 0x0000000cff197c19 */ /* 0x008fe40008011617 */
[----:B------:R-:W-:Y:S02]  /*4700*/  LEA R21, R21, UR4, 0x2 ;  /* 0x0000000415157c11 */ /* 0x000fe4000f8e10ff */
[----:B----4-:R-:W-:Y:S02]  /*4710*/  SHF.R.U32.HI R26, RZ, UR12, R19 ;  /* 0x0000000cff1a7c19 */ /* 0x010fe40008011613 */
[----:B------:R-:W-:-:S02]  /*4720*/  LOP3.LUT R24, R24, UR6, RZ, 0xc0, !PT ;  /* 0x0000000618187c12 */ /* 0x000fc4000f8ec0ff */
[----:B-----5:R-:W-:Y:S01]  /*4730*/  SHF.R.U32.HI R28, RZ, UR12, R18 ;  /* 0x0000000cff1c7c19 */ /* 0x020fe20008011612 */
[----:B------:R-:W1:Y:S01]  /*4740*/  LDS R21, [R21+0x4200] ;  /* 0x0042000015157984 */ /* 0x000e620000000800 */
[----:B------:R-:W-:Y:S02]  /*4750*/  LOP3.LUT R25, R25, UR6, RZ, 0xc0, !PT ;  /* 0x0000000619197c12 */ /* 0x000fe4000f8ec0ff */
[----:B0-----:R-:W-:Y:S02]  /*4760*/  SHF.R.U32.HI R29, RZ, UR12, R16 ;  /* 0x0000000cff1d7c19 */ /* 0x001fe40008011610 */
[----:B------:R-:W-:Y:S02]  /*4770*/  LOP3.LUT R26, R26, UR6, RZ, 0xc0, !PT ;  /* 0x000000061a1a7c12 */ /* 0x000fe4000f8ec0ff */
[----:B------:R-:W-:Y:S02]  /*4780*/  SHF.R.U32.HI R30, RZ, UR12, R15 ;  /* 0x0000000cff1e7c19 */ /* 0x000fe4000801160f */
[----:B------:R-:W-:-:S02]  /*4790*/  LOP3.LUT R28, R28, UR6, RZ, 0xc0, !PT ;  /* 0x000000061c1c7c12 */ /* 0x000fc4000f8ec0ff */
[----:B------:R-:W-:Y:S02]  /*47a0*/  SHF.R.U32.HI R32, RZ, UR12, R14 ;  /* 0x0000000cff207c19 */ /* 0x000fe4000801160e */
[----:B------:R-:W-:Y:S02]  /*47b0*/  LOP3.LUT R29, R29, UR6, RZ, 0xc0, !PT ;  /* 0x000000061d1d7c12 */ /* 0x000fe4000f8ec0ff */
[----:B------:R-:W-:Y:S02]  /*47c0*/  SHF.R.U32.HI R34, RZ, UR12, R13 ;  /* 0x0000000cff227c19 */ /* 0x000fe4000801160d */
[----:B------:R-:W-:Y:S02]  /*47d0*/  LEA R24, R24, UR4, 0x2 ;  /* 0x0000000418187c11 */ /* 0x000fe4000f8e10ff */
[----:B------:R-:W-:Y:S02]  /*47e0*/  SHF.R.U32.HI R36, RZ, UR12, R12 ;  /* 0x0000000cff247c19 */ /* 0x000fe4000801160c */
[----:B------:R-:W-:-:S02]  /*47f0*/  LEA R25, R25, UR4, 0x2 ;  /* 0x0000000419197c11 */ /* 0x000fc4000f8e10ff */
[----:B------:R-:W-:Y:S02]  /*4800*/  SHF.R.U32.HI R38, RZ, UR12, R5 ;  /* 0x0000000cff267c19 */ /* 0x000fe40008011605 */
[----:B------:R-:W-:Y:S01]  /*4810*/  LOP3.LUT R30, R30, UR6, RZ, 0xc0, !PT ;  /* 0x000000061e1e7c12 */ /* 0x000fe2000f8ec0ff */
[----:B------:R-:W0:Y:S01]  /*4820*/  LDS R31, [R25+0x4200] ;  /* 0x00420000191f7984 */ /* 0x000e220000000800 */
[----:B------:R-:W-:Y:S02]  /*4830*/  LEA R26, R26, UR4, 0x2 ;  /* 0x000000041a1a7c11 */ /* 0x000fe4000f8e10ff */
[----:B------:R-:W-:Y:S02]  /*4840*/  LOP3.LUT R32, R32, UR6, RZ, 0xc0, !PT ;  /* 0x0000000620207c12 */ /* 0x000fe4000f8ec0ff */
[----:B------:R-:W-:Y:S01]  /*4850*/  LEA R28, R28, UR4, 0x2 ;  /* 0x000000041c1c7c11 */ /* 0x000fe2000f8e10ff */
[----:B------:R-:W2:Y:S01]  /*4860*/  LDS R33, [R26+0x4200] ;  /* 0x004200001a217984 */ /* 0x000ea20000000800 */
[----:B------:R-:W-:-:S02]  /*4870*/  LEA R37, R29, UR4, 0x2 ;  /* 0x000000041d257c11 */ /* 0x000fc4000f8e10ff */
[----:B------:R-:W-:Y:S01]  /*4880*/  LOP3.LUT R34, R34, UR6, RZ, 0xc0, !PT ;  /* 0x0000000622227c12 */ /* 0x000fe2000f8ec0ff */
[----:B------:R3:W4:Y:S01]  /*4890*/  LDS R29, [R24+0x4200] ;  /* 0x00420000181d7984 */ /* 0x0007220000000800 */
[----:B------:R-:W-:Y:S02]  /*48a0*/  LOP3.LUT R36, R36, UR6, RZ, 0xc0, !PT ;  /* 0x0000000624247c12 */ /* 0x000fe4000f8ec0ff */
[----:B------:R-:W-:Y:S01]  /*48b0*/  LOP3.LUT R38, R38, UR6, RZ, 0xc0, !PT ;  /* 0x0000000626267c12 */ /* 0x000fe2000f8ec0ff */
[----:B------:R-:W5:Y:S01]  /*48c0*/  LDS R35, [R28+0x4200] ;  /* 0x004200001c237984 */ /* 0x000f620000000800 */
[----:B------:R-:W-:Y:S01]  /*48d0*/  LEA R30, R30, UR4, 0x2 ;  /* 0x000000041e1e7c11 */ /* 0x000fe2000f8e10ff */
[----:B-1----:R-:W-:Y:S01]  /*48e0*/  IMAD.IADD R21, R21, 0x1, R71 ;  /* 0x0000000115157824 */ /* 0x002fe200078e0247 */
[----:B------:R-:W-:Y:S01]  /*48f0*/  LEA R32, R32, UR4, 0x2 ;  /* 0x0000000420207c11 */ /* 0x000fe2000f8e10ff */
[----:B------:R-:W1:Y:S01]  /*4900*/  LDS R37, [R37+0x4200] ;  /* 0x0042000025257984 */ /* 0x000e620000000800 */
[----:B------:R-:W-:Y:S01]  /*4910*/  LEA R34, R34, UR4, 0x2 ;  /* 0x0000000422227c11 */ /* 0x000fe2000f8e10ff */
[----:B---3--:R-:W-:Y:S01]  /*4920*/  IMAD.WIDE.U32 R24, R21, 0x4, R6 ;  /* 0x0000000415187825 */ /* 0x008fe200078e0006 */
[----:B------:R-:W-:Y:S01]  /*4930*/  LEA R36, R36, UR4, 0x2 ;  /* 0x0000000424247c11 */ /* 0x000fe2000f8e10ff */
[----:B------:R3:W1:Y:S01]  /*4940*/  LDS R41, [R30+0x4200] ;  /* 0x004200001e297984 */ /* 0x0006620000000800 */
[----:B------:R-:W-:-:S03]  /*4950*/  LEA R38, R38, UR4, 0x2 ;  /* 0x0000000426267c11 */ /* 0x000fc6000f8e10ff */
[----:B------:R4:W1:Y:S04]  /*4960*/  LDS R43, [R32+0x4200] ;  /* 0x00420000202b7984 */ /* 0x0008680000000800 */
[----:B------:R1:W1:Y:S04]  /*4970*/  LDS R45, [R34+0x4200] ;  /* 0x00420000222d7984 */ /* 0x0002680000000800 */
[----:B------:R-:W1:Y:S04]  /*4980*/  LDS R47, [R36+0x4200] ;  /* 0x00420000242f7984 */ /* 0x000e680000000800 */
[----:B------:R-:W1:Y:S01]  /*4990*/  LDS R49, [R38+0x4200] ;  /* 0x0042000026317984 */ /* 0x000e620000000800 */
[----:B0-----:R-:W-:-:S03]  /*49a0*/  IADD3 R31, PT, PT, R71, 0x300, R31 ;  /* 0x00000300471f7810 */ /* 0x001fc60007ffe01f */
[----:B------:R0:W-:Y:S02]  /*49b0*/  STG.E desc[UR10][R24.64], R39 ;  /* 0x0000002718007986 */ /* 0x0001e4000c10190a */
[----:B---3--:R-:W-:Y:S01]  /*49c0*/  IMAD.WIDE.U32 R30, R31, 0x4, R6 ;  /* 0x000000041f1e7825 */ /* 0x008fe200078e0006 */
[C---:B--2---:R-:W-:Y:S02]  /*49d0*/  IADD3 R33, PT, PT, R71.reuse, 0x480, R33 ;  /* 0x0000048047217810 */ /* 0x044fe40007ffe021 */
[----:B----4-:R-:W-:-:S03]  /*49e0*/  IADD3 R29, PT, PT, R71, 0x180, R29 ;  /* 0x00000180471d7810 */ /* 0x010fc60007ffe01d */
[----:B------:R-:W-:Y:S01]  /*49f0*/  IMAD.WIDE.U32 R32, R33, 0x4, R6 ;  /* 0x0000000421207825 */ /* 0x000fe200078e0006 */
[----:B-----5:R-:W-:-:S03]  /*4a00*/  IADD3 R35, PT, PT, R71, 0x600, R35 ;  /* 0x0000060047237810 */ /* 0x020fc60007ffe023 */
[----:B------:R-:W-:Y:S01]  /*4a10*/  IMAD.WIDE.U32 R28, R29, 0x4, R6 ;  /* 0x000000041d1c7825 */ /* 0x000fe200078e0006 */
[----:B-1----:R-:W-:-:S03]  /*4a20*/  IADD3 R37, PT, PT, R71, 0x780, R37 ;  /* 0x0000078047257810 */ /* 0x002fc60007ffe025 */
[----:B------:R-:W-:Y:S01]  /*4a30*/  IMAD.WIDE.U32 R34, R35, 0x4, R6 ;  /* 0x0000000423227825 */ /* 0x000fe200078e0006 */
[----:B------:R1:W-:Y:S01]  /*4a40*/  STG.E desc[UR10][R28.64], R27 ;  /* 0x0000001b1c007986 */ /* 0x0003e2000c10190a */
[----:B0-----:R-:W-:Y:S02]  /*4a50*/  IADD3 R25, PT, PT, R71, 0x900, R41 ;  /* 0x0000090047197810 */ /* 0x001fe40007ffe029 */
[----:B------:R-:W-:Y:S01]  /*4a60*/  IMAD.WIDE.U32 R36, R37, 0x4, R6 ;  /* 0x0000000425247825 */ /* 0x000fe200078e0006 */
[----:B------:R0:W-:Y:S01]  /*4a70*/  STG.E desc[UR10][R30.64], R23 ;  /* 0x000000171e007986 */ /* 0x0001e2000c10190a */
[----:B------:R-:W-:Y:S02]  /*4a80*/  IADD3 R43, PT, PT, R71, 0xa80, R43 ;  /* 0x00000a80472b7810 */ /* 0x000fe40007ffe02b */
[----:B------:R-:W-:Y:S01]  /*4a90*/  IMAD.WIDE.U32 R24, R25, 0x4, R6 ;  /* 0x0000000419187825 */ /* 0x000fe200078e0006 */
[----:B------:R2:W-:Y:S01]  /*4aa0*/  STG.E desc[UR10][R32.64], R19 ;  /* 0x0000001320007986 */ /* 0x0005e2000c10190a */
[----:B------:R-:W-:-:S02]  /*4ab0*/  IADD3 R45, PT, PT, R71, 0xc00, R45 ;  /* 0x00000c00472d7810 */ /* 0x000fc40007ffe02d */
[----:B-1----:R-:W-:Y:S01]  /*4ac0*/  IMAD.WIDE.U32 R26, R43, 0x4, R6 ;  /* 0x000000042b1a7825 */ /* 0x002fe200078e0006 */
[----:B------:R2:W-:Y:S01]  /*4ad0*/  STG.E desc[UR10][R34.64], R18 ;  /* 0x0000001222007986 */ /* 0x0005e2000c10190a */
[----:B------:R-:W-:Y:S02]  /*4ae0*/  IADD3 R47, PT, PT, R71, 0xd80, R47 ;  /* 0x00000d80472f7810 */ /* 0x000fe40007ffe02f */
[----:B------:R-:W-:Y:S01]  /*4af0*/  IMAD.WIDE.U32 R28, R45, 0x4, R6 ;  /* 0x000000042d1c7825 */ /* 0x000fe200078e0006 */
[----:B------:R2:W-:Y:S01]  /*4b00*/  STG.E desc[UR10][R36.64], R16 ;  /* 0x0000001024007986 */ /* 0x0005e2000c10190a */
[----:B------:R-:W-:Y:S02]  /*4b10*/  IADD3 R49, PT, PT, R71, 0xf00, R49 ;  /* 0x00000f0047317810 */ /* 0x000fe40007ffe031 */
[--C-:B0-----:R-:W-:Y:S01]  /*4b20*/  IMAD.WIDE.U32 R30, R47, 0x4, R6.reuse ;  /* 0x000000042f1e7825 */ /* 0x101fe200078e0006 */
[----:B------:R2:W-:Y:S03]  /*4b30*/  STG.E desc[UR10][R24.64], R15 ;  /* 0x0000000f18007986 */ /* 0x0005e6000c10190a */
[----:B------:R-:W-:Y:S01]  /*4b40*/  IMAD.WIDE.U32 R6, R49, 0x4, R6 ;  /* 0x0000000431067825 */ /* 0x000fe200078e0006 */
[----:B------:R2:W-:Y:S04]  /*4b50*/  STG.E desc[UR10][R26.64], R14 ;  /* 0x0000000e1a007986 */ /* 0x0005e8000c10190a */
[----:B------:R2:W-:Y:S04]  /*4b60*/  STG.E desc[UR10][R28.64], R13 ;  /* 0x0000000d1c007986 */ /* 0x0005e8000c10190a */
[----:B------:R2:W-:Y:S04]  /*4b70*/  STG.E desc[UR10][R30.64], R12 ;  /* 0x0000000c1e007986 */ /* 0x0005e8000c10190a */
[----:B------:R2:W-:Y:S01]  /*4b80*/  STG.E desc[UR10][R6.64], R5 ;  /* 0x0000000506007986 */ /* 0x0005e2000c10190a */
[----:B------:R-:W-:Y:S06]  /*4b90*/  BAR.SYNC.DEFER_BLOCKING 0x0 ;  /* 0x0000000000007b1d */ /* 0x000fec0000010000 */
[----:B------:R-:W-:Y:S05]  /*4ba0*/  @P0 BRA `(.L_x_167) ;  /* 0xffffffe000500947 */ /* 0x000fea000383ffff */
.L_x_166:
[----:B------:R-:W-:-:S13]  /*4bb0*/  ISETP.GE.AND P0, PT, R11, R10, PT ;  /* 0x0000000a0b00720c */ /* 0x000fda0003f06270 */
[----:B--2-4-:R-:W-:Y:S05]  /*4bc0*/  @P0 EXIT ;  /* 0x000000000000094d */ /* 0x014fea0003800000 */
[----:B------:R-:W0:Y:S01]  /*4bd0*/  S2R R73, SR_LANEID ;  /* 0x0000000000497919 */ /* 0x000e220000000000 */
[----:B------:R-:W-:Y:S05]  /*4be0*/  WARPSYNC.ALL ;  /* 0x0000000000007948 */ /* 0x000fea0003800000 */
[----:B------:R-:W1:Y:S01]  /*4bf0*/  SHFL.IDX PT, R70, R8, RZ, 0x1f ;  /* 0x00001fff08467589 */ /* 0x000e6200000e0000 */
[----:B------:R-:W2:Y:S01]  /*4c00*/  LDCU.64 UR4, c[0x0][0x380] ;  /* 0x00007000ff0477ac */ /* 0x000ea20008000a00 */
[C---:B------:R-:W-:Y:S01]  /*4c10*/  IADD3 R5, P0, PT, R71.reuse, R11, RZ ;  /* 0x0000000b47057210 */ /* 0x040fe20007f1e0ff */
[C---:B------:R-:W-:Y:S01]  /*4c20*/  VIADD R13, R71.reuse, 0x300 ;  /* 0x00000300470d7836 */ /* 0x040fe20000000000 */
[C---:B------:R-:W-:Y:S01]  /*4c30*/  LOP3.LUT R25, R71.reuse, 0xc00, RZ, 0xfc, !PT ;  /* 0x00000c0047197812 */ /* 0x040fe200078efcff */
[----:B------:R-:W-:Y:S01]  /*4c40*/  VIADD R15, R71, 0x480 ;  /* 0x00000480470f7836 */ /* 0x000fe20000000000 */
[----:B------:R-:W-:Y:S01]  /*4c50*/  LEA.HI.X.SX32 R10, R11, RZ, 0x1, P0 ;  /* 0x000000ff0b0a7211 */ /* 0x000fe200000f0eff */
[C---:B------:R-:W-:Y:S01]  /*4c60*/  VIADD R11, R71.reuse, 0x180 ;  /* 0x00000180470b7836 */ /* 0x040fe20000000000 */
[----:B------:R-:W4:Y:S01]  /*4c70*/  LDCU UR13, c[0x0][0x3b4] ;  /* 0x00007680ff0d77ac */ /* 0x000f220008000800 */
[----:B---3--:R-:W-:-:S02]  /*4c80*/  VIADD R17, R71, 0x600 ;  /* 0x0000060047117836 */ /* 0x008fc40000000000 */
[----:B------:R-:W-:Y:S02]  /*4c90*/  IMAD.MOV.U32 R4, RZ, RZ, -0x1 ;  /* 0xffffffffff047424 */ /* 0x000fe400078e00ff */
[----:B------:R-:W-:Y:S02]  /*4ca0*/  IMAD.MOV.U32 R12, RZ, RZ, -0x1 ;  /* 0xffffffffff0c7424 */ /* 0x000fe400078e00ff */
[----:B------:R-:W-:Y:S02]  /*4cb0*/  IMAD.MOV.U32 R14, RZ, RZ, -0x1 ;  /* 0xffffffffff0e7424 */ /* 0x000fe400078e00ff */
[----:B------:R-:W-:Y:S01]  /*4cc0*/  IMAD.MOV.U32 R16, RZ, RZ, -0x1 ;  /* 0xffffffffff107424 */ /* 0x000fe200078e00ff */
[----:B--2---:R-:W-:Y:S01]  /*4cd0*/  LEA R6, P0, R5, UR4, 0x2 ;  /* 0x0000000405067c11 */ /* 0x004fe2000f8010ff */
[C---:B------:R-:W-:Y:S01]  /*4ce0*/  VIADD R19, R71.reuse, 0x780 ;  /* 0x0000078047137836 */ /* 0x040fe20000000000 */
[----:B------:R-:W2:Y:S01]  /*4cf0*/  LDCU UR4, c[0x0][0x3b8] ;  /* 0x00007700ff0477ac */ /* 0x000ea20008000800 */
[----:B------:R-:W-:Y:S01]  /*4d00*/  VIADD R21, R71, 0x900 ;  /* 0x0000090047157836 */ /* 0x000fe20000000000 */
[----:B------:R-:W-:Y:S01]  /*4d10*/  LEA.HI.X R7, R5, UR5, R10, 0x2, P0 ;  /* 0x0000000505077c11 */ /* 0x000fe200080f140a */
[----:B------:R-:W-:Y:S01]  /*4d20*/  IMAD.MOV.U32 R10, RZ, RZ, -0x1 ;  /* 0xffffffffff0a7424 */ /* 0x000fe200078e00ff */
[CC--:B-1----:R-:W-:Y:S01]  /*4d30*/  ISETP.GE.AND P4, PT, R71.reuse, R70.reuse, PT ;  /* 0x000000464700720c */ /* 0x0c2fe20003f86270 */
[----:B------:R-:W-:Y:S01]  /*4d40*/  VIADD R23, R71, 0xa80 ;  /* 0x00000a8047177836 */ /* 0x000fe20000000000 */
[-C--:B------:R-:W-:Y:S01]  /*4d50*/  ISETP.GE.AND P3, PT, R11, R70.reuse, PT ;  /* 0x000000460b00720c */ /* 0x080fe20003f66270 */
[----:B------:R-:W-:Y:S01]  /*4d60*/  VIADD R27, R71, 0xd80 ;  /* 0x00000d80471b7836 */ /* 0x000fe20000000000 */
[-C--:B------:R-:W-:Y:S01]  /*4d70*/  ISETP.GE.AND P6, PT, R13, R70.reuse, PT ;  /* 0x000000460d00720c */ /* 0x080fe20003fc6270 */
[----:B------:R-:W-:Y:S01]  /*4d80*/  VIADD R5, R71, 0xf00 ;  /* 0x00000f0047057836 */ /* 0x000fe20000000000 */
[----:B------:R-:W-:-:S02]  /*4d90*/  ISETP.GE.AND P5, PT, R15, R70, PT ;  /* 0x000000460f00720c */ /* 0x000fc40003fa6270 */
[-C--:B------:R-:W-:Y:S02]  /*4da0*/  ISETP.GE.AND P2, PT, R17, R70.reuse, PT ;  /* 0x000000461100720c */ /* 0x080fe40003f46270 */
[----:B------:R-:W-:-:S03]  /*4db0*/  ISETP.GE.AND P0, PT, R19, R70, PT ;  /* 0x000000461300720c */ /* 0x000fc60003f06270 */
[----:B------:R-:W3:Y:S01]  /*4dc0*/  @!P4 LDG.E R4, desc[UR10][R6.64] ;  /* 0x0000000a0604c981 */ /* 0x000ee2000c1e1900 */
[----:B------:R-:W-:-:S03]  /*4dd0*/  ISETP.GE.AND P4, PT, R21, R70, PT ;  /* 0x000000461500720c */ /* 0x000fc60003f86270 */
[----:B------:R-:W5:Y:S01]  /*4de0*/  @!P3 LDG.E R10, desc[UR10][R6.64+0x600] ;  /* 0x0006000a060ab981 */ /* 0x000f62000c1e1900 */
[----:B------:R-:W-:-:S03]  /*4df0*/  ISETP.GE.AND P3, PT, R23, R70, PT ;  /* 0x000000461700720c */ /* 0x000fc60003f66270 */
[----:B------:R-:W4:Y:S01]  /*4e00*/  @!P6 LDG.E R12, desc[UR10][R6.64+0xc00] ;  /* 0x000c000a060ce981 */ /* 0x000f22000c1e1900 */
[----:B------:R-:W-:-:S03]  /*4e10*/  ISETP.GE.AND P6, PT, R25, R70, PT ;  /* 0x000000461900720c */ /* 0x000fc60003fc6270 */
[----:B------:R-:W4:Y:S01]  /*4e20*/  @!P5 LDG.E R14, desc[UR10][R6.64+0x1200] ;  /* 0x0012000a060ed981 */ /* 0x000f22000c1e1900 */
[----:B------:R-:W-:-:S03]  /*4e30*/  ISETP.GE.AND P5, PT, R27, R70, PT ;  /* 0x000000461b00720c */ /* 0x000fc60003fa6270 */
[----:B------:R-:W4:Y:S01]  /*4e40*/  @!P2 LDG.E R16, desc[UR10][R6.64+0x1800] ;  /* 0x0018000a0610a981 */ /* 0x000f22000c1e1900 */
[----:B------:R-:W-:Y:S01]  /*4e50*/  ISETP.GE.AND P2, PT, R5, R70, PT ;  /* 0x000000460500720c */ /* 0x000fe20003f46270 */
[----:B------:R-:W-:Y:S02]  /*4e60*/  IMAD.MOV.U32 R18, RZ, RZ, -0x1 ;  /* 0xffffffffff127424 */ /* 0x000fe400078e00ff */
[----:B------:R-:W-:Y:S02]  /*4e70*/  IMAD.MOV.U32 R20, RZ, RZ, -0x1 ;  /* 0xffffffffff147424 */ /* 0x000fe400078e00ff */
[----:B------:R-:W-:Y:S02]  /*4e80*/  IMAD.MOV.U32 R22, RZ, RZ, -0x1 ;  /* 0xffffffffff167424 */ /* 0x000fe400078e00ff */
[----:B------:R-:W-:Y:S01]  /*4e90*/  IMAD.MOV.U32 R24, RZ, RZ, -0x1 ;  /* 0xffffffffff187424 */ /* 0x000fe200078e00ff */
[----:B------:R-:W4:Y:S01]  /*4ea0*/  @!P0 LDG.E R18, desc[UR10][R6.64+0x1e00] ;  /* 0x001e000a06128981 */ /* 0x000f22000c1e1900 */
[----:B------:R-:W-:-:S02]  /*4eb0*/  IMAD.MOV.U32 R26, RZ, RZ, -0x1 ;  /* 0xffffffffff1a7424 */ /* 0x000fc400078e00ff */
[----:B------:R-:W-:Y:S01]  /*4ec0*/  IMAD.MOV.U32 R28, RZ, RZ, -0x1 ;  /* 0xffffffffff1c7424 */ /* 0x000fe200078e00ff */
[----:B------:R-:W4:Y:S04]  /*4ed0*/  @!P4 LDG.E R20, desc[UR10][R6.64+0x2400] ;  /* 0x0024000a0614c981 */ /* 0x000f28000c1e1900 */
[----:B------:R-:W4:Y:S04]  /*4ee0*/  @!P3 LDG.E R22, desc[UR10][R6.64+0x2a00] ;  /* 0x002a000a0616b981 */ /* 0x000f28000c1e1900 */
[----:B------:R-:W4:Y:S04]  /*4ef0*/  @!P6 LDG.E R24, desc[UR10][R6.64+0x3000] ;  /* 0x0030000a0618e981 */ /* 0x000f28000c1e1900 */
[----:B------:R-:W4:Y:S04]  /*4f00*/  @!P5 LDG.E R26, desc[UR10][R6.64+0x3600] ;  /* 0x0036000a061ad981 */ /* 0x000f28000c1e1900 */
[----:B------:R-:W4:Y:S01]  /*4f10*/  @!P2 LDG.E R28, desc[UR10][R6.64+0x3c00] ;  /* 0x003c000a061ca981 */ /* 0x000f22000c1e1900 */
[----:B------:R-:W-:Y:S01]  /*4f20*/  IMAD R5, R71, 0x28, R9 ;  /* 0x0000002847057824 */ /* 0x000fe200078e0209 */
[----:B--2---:R-:W-:-:S02]  /*4f30*/  UBMSK UR4, URZ, UR4 ;  /* 0x00000004ff04729b */ /* 0x004fc40008000000 */
[----:B---3--:R-:W-:Y:S04]  /*4f40*/  STS [R9], R4 ;  /* 0x0000000409007388 */ /* 0x008fe80000000800 */
[----:B-----5:R-:W-:Y:S04]  /*4f50*/  STS [R9+0x600], R10 ;  /* 0x0006000a09007388 */ /* 0x020fe80000000800 */
[----:B----4-:R-:W-:Y:S04]  /*4f60*/  STS [R9+0xc00], R12 ;  /* 0x000c000c09007388 */ /* 0x010fe80000000800 */
[----:B------:R-:W-:Y:S04]  /*4f70*/  STS [R9+0x1200], R14 ;  /* 0x0012000e09007388 */ /* 0x000fe80000000800 */
        /* <DEDUP_REMOVED lines=8> */
[----:B------:R-:W1:Y:S04]  /*5000*/  LDS R10, [R5] ;  /* 0x00000000050a7984 */ /* 0x000e680000000800 */
[----:B------:R-:W2:Y:S04]  /*5010*/  LDS R12, [R5+0x4] ;  /* 0x00000400050c7984 */ /* 0x000ea80000000800 */
[----:B------:R-:W-:Y:S04]  /*5020*/  LDS R14, [R5+0x8] ;  /* 0x00000800050e7984 */ /* 0x000fe80000000800 */
[----:B------:R-:W-:Y:S04]  /*5030*/  LDS R16, [R5+0xc] ;  /* 0x00000c0005107984 */ /* 0x000fe80000000800 */
[----:B------:R-:W-:Y:S04]  /*5040*/  LDS R18, [R5+0x10] ;  /* 0x0000100005127984 */ /* 0x000fe80000000800 */
[----:B------:R-:W-:Y:S04]  /*5050*/  LDS R20, [R5+0x14] ;  /* 0x0000140005147984 */ /* 0x000fe80000000800 */
[----:B------:R-:W-:Y:S04]  /*5060*/  LDS R22, [R5+0x18] ;  /* 0x0000180005167984 */ /* 0x000fe80000000800 */
[----:B------:R-:W-:Y:S04]  /*5070*/  LDS R24, [R5+0x1c] ;  /* 0x00001c0005187984 */ /* 0x000fe80000000800 */
[----:B------:R-:W-:Y:S04]  /*5080*/  LDS R26, [R5+0x20] ;  /* 0x00002000051a7984 */ /* 0x000fe80000000800 */
[----:B------:R-:W-:Y:S04]  /*5090*/  LDS R28, [R5+0x24] ;  /* 0x00002400051c7984 */ /* 0x000fe80000000800 */
[----:B------:R-:W-:Y:S01]  /*50a0*/  LDS R29, [R5+0x28] ;  /* 0x00002800051d7984 */ /* 0x000fe20000000800 */
[----:B-1----:R-:W-:Y:S01]  /*50b0*/  SHF.R.U32.HI R4, RZ, UR13, R10 ;  /* 0x0000000dff047c19 */ /* 0x002fe2000801160a */
[----:B------:R-:W-:Y:S03]  /*50c0*/  BAR.SYNC.DEFER_BLOCKING 0x0 ;  /* 0x0000000000007b1d */ /* 0x000fe60000010000 */
[----:B------:R-:W-:-:S04]  /*50d0*/  LOP3.LUT R4, R4, UR4, RZ, 0xc0, !PT ;  /* 0x0000000404047c12 */ /* 0x000fc8000f8ec0ff */
[----:B------:R-:W-:Y:S02]  /*50e0*/  LOP3.LUT R6, R4, 0xf, RZ, 0xc0, !PT ;  /* 0x0000000f04067812 */ /* 0x000fe400078ec0ff */
[----:B------:R-:W-:-:S03]  /*50f0*/  SHF.R.U32.HI R4, RZ, 0x3, R4 ;  /* 0x00000003ff047819 */ /* 0x000fc60000011604 */
[----:B------:R-:W-:Y:S01]  /*5100*/  IMAD R6, R6, 0x600, R9 ;  /* 0x0000060006067824 */ /* 0x000fe200078e0209 */
[----:B------:R-:W-:-:S05]  /*5110*/  LOP3.LUT R7, R4, 0x1ffffffe, RZ, 0xc0, !PT ;  /* 0x1ffffffe04077812 */ /* 0x000fca00078ec0ff */
[----:B------:R-:W-:Y:S01]  /*5120*/  IMAD.IADD R30, R6, 0x1, R7 ;  /* 0x00000001061e7824 */ /* 0x000fe200078e0207 */
[----:B------:R-:W-:Y:S04]  /*5130*/  STS [R9], RZ ;  /* 0x000000ff09007388 */ /* 0x000fe80000000800 */
        /* <DEDUP_REMOVED lines=16> */
[----:B------:R-:W1:Y:S01]  /*5240*/  LDS.U16 R31, [R30] ;  /* 0x000000001e1f7984 */ /* 0x000e620000000400 */
[----:B--2---:R-:W-:-:S04]  /*5250*/  SHF.R.U32.HI R4, RZ, UR13, R12 ;  /* 0x0000000dff047c19 */ /* 0x004fc8000801160c */
[----:B------:R-:W-:-:S04]  /*5260*/  LOP3.LUT R4, R4, UR4, RZ, 0xc0, !PT ;  /* 0x0000000404047c12 */ /* 0x000fc8000f8ec0ff */
[----:B------:R-:W-:Y:S02]  /*5270*/  LOP3.LUT R6, R4, 0xf, RZ, 0xc0, !PT ;  /* 0x0000000f04067812 */ /* 0x000fe400078ec0ff */
[----:B------:R-:W-:-:S03]  /*5280*/  SHF.R.U32.HI R4, RZ, 0x3, R4 ;  /* 0x00000003ff047819 */ /* 0x000fc60000011604 */
[----:B------:R-:W-:Y:S01]  /*5290*/  IMAD R6, R6, 0x600, R9 ;  /* 0x0000060006067824 */ /* 0x000fe200078e0209 */
[----:B------:R-:W-:-:S05]  /*52a0*/  LOP3.LUT R33, R4, 0x1ffffffe, RZ, 0xc0, !PT ;  /* 0x1ffffffe04217812 */ /* 0x000fca00078ec0ff */
[----:B------:R-:W-:Y:S02]  /*52b0*/  IMAD.IADD R32, R6, 0x1, R33 ;  /* 0x0000000106207824 */ /* 0x000fe400078e0221 */
[----:B-1----:R-:W-:-:S05]  /*52c0*/  VIADD R7, R31, 0x1 ;  /* 0x000000011f077836 */ /* 0x002fca0000000000 */
[----:B------:R-:W-:Y:S04]  /*52d0*/  STS.U16 [R30], R7 ;  /* 0x000000071e007388 */ /* 0x000fe80000000400 */
[----:B------:R-:W1:Y:S01]  /*52e0*/  LDS.U16 R33, [R32] ;  /* 0x0000000020217984 */ /* 0x000e620000000400 */
[----:B------:R-:W-:-:S04]  /*52f0*/  SHF.R.U32.HI R4, RZ, UR13, R14 ;  /* 0x0000000dff047c19 */ /* 0x000fc8000801160e */
        /* <DEDUP_REMOVED lines=89> */
[----:B------:R-:W-:Y:S02]  /*5890*/  IMAD R4, R71, 0x18, R5 ;  /* 0x0000001847047824 */ /* 0x000fe400078e0205 */
[----:B-1----:R-:W-:-:S05]  /*58a0*/  VIADD R7, R51, 0x1 ;  /* 0x0000000133077836 */ /* 0x002fca0000000000 */
[----:B------:R-:W-:Y:S01]  /*58b0*/  STS.U16 [R50], R7 ;  /* 0x0000000732007388 */ /* 0x000fe20000000400 */
[----:B------:R-:W-:Y:S06]  /*58c0*/  BAR.SYNC.DEFER_BLOCKING 0x0 ;  /* 0x0000000000007b1d */ /* 0x000fec0000010000 */
[----:B------:R-:W-:Y:S04]  /*58d0*/  LDS R52, [R4] ;  /* 0x0000000004347984 */ /* 0x000fe80000000800 */
[----:B------:R-:W1:Y:S04]  /*58e0*/  LDS R5, [R4+0x4] ;  /* 0x0000040004057984 */ /* 0x000e680000000800 */
        /* <DEDUP_REMOVED lines=18> */
[----:B-----5:R-:W-:-:S03]  /*5a10*/  IMAD.IADD R57, R57, 0x1, R56 ;  /* 0x0000000139397824 */ /* 0x020fc600078e0238 */
[----:B------:R-:W5:Y:S01]  /*5a20*/  LDS R68, [R4+0x40] ;  /* 0x0000400004447984 */ /* 0x000f620000000800 */
[----:B0-----:R-:W-:-:S04]  /*5a30*/  IMAD.IADD R58, R58, 0x1, R57 ;  /* 0x000000013a3a7824 */ /* 0x001fc800078e0239 */
[----:B------:R-:W-:-:S04]  /*5a40*/  IMAD.IADD R59, R59, 0x1, R58 ;  /* 0x000000013b3b7824 */ /* 0x000fc800078e023a */
[----:B------:R-:W-:-:S04]  /*5a50*/  IMAD.IADD R60, R60, 0x1, R59 ;  /* 0x000000013c3c7824 */ /* 0x000fc800078e023b */
[----:B------:R-:W-:-:S04]  /*5a60*/  IMAD.IADD R61, R61, 0x1, R60 ;  /* 0x000000013d3d7824 */ /* 0x000fc800078e023c */
[----:B------:R-:W-:-:S04]  /*5a70*/  IMAD.IADD R62, R62, 0x1, R61 ;  /* 0x000000013e3e7824 */ /* 0x000fc800078e023d */
[----:B------:R-:W-:-:S04]  /*5a80*/  IMAD.IADD R63, R63, 0x1, R62 ;  /* 0x000000013f3f7824 */ /* 0x000fc800078e023e */
[----:B-1----:R-:W-:-:S04]  /*5a90*/  IMAD.IADD R64, R64, 0x1, R63 ;  /* 0x0000000140407824 */ /* 0x002fc800078e023f */
[----:B--2---:R-:W-:-:S04]  /*5aa0*/  IMAD.IADD R65, R65, 0x1, R64 ;  /* 0x0000000141417824 */ /* 0x004fc800078e0240 */
[----:B---3--:R-:W-:-:S04]  /*5ab0*/  IMAD.IADD R66, R66, 0x1, R65 ;  /* 0x0000000142427824 */ /* 0x008fc800078e0241 */
[----:B----4-:R-:W-:-:S04]  /*5ac0*/  IMAD.IADD R67, R67, 0x1, R66 ;  /* 0x0000000143437824 */ /* 0x010fc800078e0242 */
[----:B-----5:R-:W-:-:S05]  /*5ad0*/  IMAD.IADD R68, R68, 0x1, R67 ;  /* 0x0000000144447824 */ /* 0x020fca00078e0243 */
[----:B------:R-:W0:Y:S02]  /*5ae0*/  SHFL.UP P0, R5, R68, 0x1, RZ ;  /* 0x0420000044057989 */ /* 0x000e2400000000ff */
[----:B0-----:R-:W-:-:S05]  /*5af0*/  @P0 IMAD.IADD R5, R68, 0x1, R5 ;  /* 0x0000000144050824 */ /* 0x001fca00078e0205 */
[----:B------:R-:W0:Y:S02]  /*5b00*/  SHFL.UP P0, R4, R5, 0x2, RZ ;  /* 0x0440000005047989 */ /* 0x000e2400000000ff */
[----:B0-----:R-:W-:-:S05]  /*5b10*/  @P0 IMAD.IADD R4, R5, 0x1, R4 ;  /* 0x0000000105040824 */ /* 0x001fca00078e0204 */
[----:B------:R-:W0:Y:S02]  /*5b20*/  SHFL.UP P0, R75, R4, 0x4, RZ ;  /* 0x04800000044b7989 */ /* 0x000e2400000000ff */
[----:B0-----:R-:W-:-:S05]  /*5b30*/  @P0 IMAD.IADD R75, R4, 0x1, R75 ;  /* 0x00000001044b0824 */ /* 0x001fca00078e024b */
[----:B------:R-:W0:Y:S01]  /*5b40*/  SHFL.UP P0, R70, R75, 0x8, RZ ;  /* 0x050000004b467989 */ /* 0x000e2200000000ff */
[----:B------:R-:W-:Y:S01]  /*5b50*/  ISETP.NE.AND P2, PT, R73, 0x1f, PT ;  /* 0x0000001f4900780c */ /* 0x000fe20003f45270 */
[----:B0-----:R-:W-:-:S05]  /*5b60*/  @P0 IMAD.IADD R70, R75, 0x1, R70 ;  /* 0x000000014b460824 */ /* 0x001fca00078e0246 */
[----:B------:R-:W0:Y:S01]  /*5b70*/  SHFL.UP P0, R69, R70, 0x10, RZ ;  /* 0x0600000046457989 */ /* 0x000e2200000000ff */
[----:B------:R-:W1:Y:S01]  /*5b80*/  S2UR UR6, SR_CgaCtaId ;  /* 0x00000000000679c3 */ /* 0x000e620000008800 */
[----:B------:R-:W-:Y:S01]  /*5b90*/  UMOV UR5, 0x400 ;  /* 0x0000040000057882 */ /* 0x000fe20000000000 */
[----:B0-----:R-:W-:-:S05]  /*5ba0*/  @P0 IMAD.IADD R69, R70, 0x1, R69 ;  /* 0x0000000146450824 */ /* 0x001fca00078e0245 */
[----:B------:R-:W-:Y:S01]  /*5bb0*/  @!P2 STS [R72+0x6600], R69 ;  /* 0x006600454800a388 */ /* 0x000fe20000000800 */
[----:B-1----:R-:W-:Y:S01]  /*5bc0*/  ULEA UR5, UR6, UR5, 0x18 ;  /* 0x0000000506057291 */ /* 0x002fe2000f8ec0ff */
[----:B------:R-:W-:Y:S08]  /*5bd0*/  BAR.SYNC.DEFER_BLOCKING 0x0 ;  /* 0x0000000000007b1d */ /* 0x000ff00000010000 */
[----:B------:R-:W0:Y:S01]  /*5be0*/  LDS.128 R4, [UR5+0x6600] ;  /* 0x00660005ff047984 */ /* 0x000e220008000c00 */
[----:B------:R-:W-:-:S02]  /*5bf0*/  ISETP.NE.AND P0, PT, R0, 0x2, PT ;  /* 0x000000020000780c */ /* 0x000fc40003f05270 */
[----:B------:R-:W-:Y:S01]  /*5c00*/  ISETP.NE.AND P2, PT, R0, 0x3, PT ;  /* 0x000000030000780c */ /* 0x000fe20003f45270 */
[----:B0-----:R-:W-:-:S04]  /*5c10*/  IMAD.IADD R5, R4, 0x1, R5 ;  /* 0x0000000104057824 */ /* 0x001fc800078e0205 */
[----:B------:R-:W-:Y:S01]  /*5c20*/  IMAD.IADD R6, R6, 0x1, R5 ;  /* 0x0000000106067824 */ /* 0x000fe200078e0205 */
[----:B------:R-:W-:Y:S02]  /*5c30*/  SEL R4, R5, R4, !P0 ;  /* 0x0000000405047207 */ /* 0x000fe40004000000 */
[----:B------:R-:W-:Y:S01]  /*5c40*/  ISETP.NE.AND P0, PT, R73, RZ, PT ;  /* 0x000000ff4900720c */ /* 0x000fe20003f05270 */
[----:B------:R-:W-:Y:S01]  /*5c50*/  IMAD.IADD R73, R7, 0x1, R6 ;  /* 0x0000000107497824 */ /* 0x000fe200078e0206 */
[----:B------:R-:W-:Y:S02]  /*5c60*/  SEL R70, R6, R4, !P2 ;  /* 0x0000000406467207 */ /* 0x000fe40005000000 */
[----:B------:R-:W0:Y:S01]  /*5c70*/  LDS.128 R4, [UR5+0x6610] ;  /* 0x00661005ff047984 */ /* 0x000e220008000c00 */
[----:B------:R-:W-:-:S04]  /*5c80*/  ISETP.NE.AND P2, PT, R0, 0x4, PT ;  /* 0x000000040000780c */ /* 0x000fc80003f45270 */
[C---:B------:R-:W-:Y:S02]  /*5c90*/  SEL R70, R73.reuse, R70, !P2 ;  /* 0x0000004649467207 */ /* 0x040fe40005000000 */
[----:B------:R-:W-:Y:S01]  /*5ca0*/  ISETP.NE.AND P2, PT, R0, 0x5, PT ;  /* 0x000000050000780c */ /* 0x000fe20003f45270 */
[----:B0-----:R-:W-:-:S04]  /*5cb0*/  IMAD.IADD R4, R73, 0x1, R4 ;  /* 0x0000000149047824 */ /* 0x001fc800078e0204 */
[----:B------:R-:W-:Y:S01]  /*5cc0*/  IMAD.IADD R5, R5, 0x1, R4 ;  /* 0x0000000105057824 */ /* 0x000fe200078e0204 */
[----:B------:R-:W-:Y:S02]  /*5cd0*/  SEL R70, R4, R70, !P2 ;  /* 0x0000004604467207 */ /* 0x000fe40005000000 */
[----:B------:R-:W-:Y:S01]  /*5ce0*/  ISETP.NE.AND P2, PT, R0, 0x6, PT ;  /* 0x000000060000780c */ /* 0x000fe20003f45270 */
[----:B------:R-:W-:-:S03]  /*5cf0*/  IMAD.IADD R6, R6, 0x1, R5 ;  /* 0x0000000106067824 */ /* 0x000fc600078e0205 */
[----:B------:R-:W-:Y:S02]  /*5d00*/  SEL R70, R5, R70, !P2 ;  /* 0x0000004605467207 */ /* 0x000fe40005000000 */
[----:B------:R-:W-:Y:S01]  /*5d10*/  ISETP.NE.AND P2, PT, R0, 0x7, PT ;  /* 0x000000070000780c */ /* 0x000fe20003f45270 */
[----:B------:R-:W-:-:S03]  /*5d20*/  IMAD.IADD R73, R7, 0x1, R6 ;  /* 0x0000000107497824 */ /* 0x000fc600078e0206 */
[----:B------:R-:W-:Y:S02]  /*5d30*/  SEL R70, R6, R70, !P2 ;  /* 0x0000004606467207 */ /* 0x000fe40005000000 */
[----:B------:R-:W0:Y:S01]  /*5d40*/  LDS.128 R4, [UR5+0x6620] ;  /* 0x00662005ff047984 */ /* 0x000e220008000c00 */
[----:B------:R-:W-:-:S04]  /*5d50*/  ISETP.NE.AND P2, PT, R0, 0x8, PT ;  /* 0x000000080000780c */ /* 0x000fc80003f45270 */
[----:B------:R-:W-:Y:S02]  /*5d60*/  SEL R70, R73, R70, !P2 ;  /* 0x0000004649467207 */ /* 0x000fe40005000000 */
[C---:B------:R-:W-:Y:S01]  /*5d70*/  ISETP.NE.AND P2, PT, R0.reuse, 0x9, PT ;  /* 0x000000090000780c */ /* 0x040fe20003f45270 */
[----:B------:R-:W-:Y:S01]  /*5d80*/  IMAD.IADD R68, R69, 0x1, -R68 ;  /* 0x0000000145447824 */ /* 0x000fe200078e0a44 */
[----:B------:R-:W-:Y:S01]  /*5d90*/  ISETP.NE.AND P3, PT, R0, 0xb, PT ;  /* 0x0000000b0000780c */ /* 0x000fe20003f65270 */
[----:B0-----:R-:W-:-:S04]  /*5da0*/  IMAD.IADD R4, R73, 0x1, R4 ;  /* 0x0000000149047824 */ /* 0x001fc800078e0204 */
[----:B------:R-:W-:Y:S01]  /*5db0*/  IMAD.IADD R5, R5, 0x1, R4 ;  /* 0x0000000105057824 */ /* 0x000fe200078e0204 */
[----:B------:R-:W-:Y:S02]  /*5dc0*/  SEL R70, R4, R70, !P2 ;  /* 0x0000004604467207 */ /* 0x000fe40005000000 */
[----:B------:R-:W-:Y:S01]  /*5dd0*/  ISETP.NE.AND P2, PT, R0, 0xa, PT ;  /* 0x0000000a0000780c */ /* 0x000fe20003f45270 */
[----:B------:R-:W-:-:S03]  /*5de0*/  IMAD.IADD R6, R6, 0x1, R5 ;  /* 0x0000000106067824 */ /* 0x000fc600078e0205 */
[----:B------:R-:W-:Y:S02]  /*5df0*/  SEL R70, R5, R70, !P2 ;  /* 0x0000004605467207 */ /* 0x000fe40005000000 */
[----:B------:R-:W-:Y:S02]  /*5e00*/  ISETP.GT.U32.OR P2, PT, R71, 0x1f, P0 ;  /* 0x0000001f4700780c */ /* 0x000fe40000744470 */
[----:B------:R-:W-:Y:S02]  /*5e10*/  SEL R70, R6, R70, !P3 ;  /* 0x0000004606467207 */ /* 0x000fe40005800000 */
[----:B------:R-:W-:Y:S01]  /*5e20*/  SEL R5, R68, RZ, P0 ;  /* 0x000000ff44057207 */ /* 0x000fe20000000000 */
[----:B------:R-:W-:-:S04]  /*5e30*/  IMAD.IADD R7, R7, 0x1, R6 ;  /* 0x0000000107077824 */ /* 0x000fc800078e0206 */
[----:B------:R-:W-:-:S04]  /*5e40*/  @P1 IMAD.IADD R68, R70, 0x1, R5 ;  /* 0x0000000146441824 */ /* 0x000fc800078e0205 */
[----:B------:R-:W-:-:S05]  /*5e50*/  @!P2 IMAD.U32 R68, R7, 0x10000, RZ ;  /* 0x000100000744a824 */ /* 0x000fca00078e00ff */
[----:B------:R-:W-:Y:S01]  /*5e60*/  @!P2 STS [UR5+0x663c], R68 ;  /* 0x00663c44ff00a988 */ /* 0x000fe20008000805 */
[----:B------:R-:W-:Y:S06]  /*5e70*/  BAR.SYNC.DEFER_BLOCKING 0x0 ;  /* 0x0000000000007b1d */ /* 0x000fec0000010000 */
[----:B------:R-:W0:Y:S01]  /*5e80*/  LDS R4, [UR5+0x663c] ;  /* 0x00663c05ff047984 */ /* 0x000e220008000800 */
[C---:B------:R-:W-:Y:S01]  /*5e90*/  ISETP.NE.AND P0, PT, R71.reuse, RZ, PT ;  /* 0x000000ff4700720c */ /* 0x040fe20003f05270 */
[----:B------:R-:W-:-:S03]  /*5ea0*/  IMAD R7, R71, 0x28, R9 ;  /* 0x0000002847077824 */ /* 0x000fc600078e0209 */
[----:B0-----:R-:W-:-:S05]  /*5eb0*/  SEL R5, R4, RZ, P0 ;  /* 0x000000ff04057207 */ /* 0x001fca0000000000 */
[----:B------:R-:W-:Y:S02]  /*5ec0*/  IMAD.IADD R4, R5, 0x1, R68 ;  /* 0x0000000105047824 */ /* 0x000fe400078e0244 */
[----:B------:R-:W-:Y:S02]  /*5ed0*/  IMAD R5, R71, 0x18, R7 ;  /* 0x0000001847057824 */ /* 0x000fe400078e0207 */
[--C-:B------:R-:W-:Y:S02]  /*5ee0*/  IMAD.IADD R52, R52, 0x1, R4.reuse ;  /* 0x0000000134347824 */ /* 0x100fe400078e0204 */
[--C-:B------:R-:W-:Y:S02]  /*5ef0*/  IMAD.IADD R6, R53, 0x1, R4.reuse ;  /* 0x0000000135067824 */ /* 0x100fe400078e0204 */
[--C-:B------:R-:W-:Y:S02]  /*5f00*/  IMAD.IADD R54, R54, 0x1, R4.reuse ;  /* 0x0000000136367824 */ /* 0x100fe400078e0204 */
[----:B------:R-:W-:-:S02]  /*5f10*/  IMAD.IADD R68, R55, 0x1, R4 ;  /* 0x0000000137447824 */ /* 0x000fc400078e0204 */
[--C-:B------:R-:W-:Y:S02]  /*5f20*/  IMAD.IADD R56, R56, 0x1, R4.reuse ;  /* 0x0000000138387824 */ /* 0x100fe400078e0204 */
[--C-:B------:R-:W-:Y:S02]  /*5f30*/  IMAD.IADD R70, R57, 0x1, R4.reuse ;  /* 0x0000000139467824 */ /* 0x100fe400078e0204 */
        /* <DEDUP_REMOVED lines=9> */
[----:B------:R-:W-:Y:S01]  /*5fd0*/  IMAD.IADD R67, R67, 0x1, R4 ;  /* 0x0000000143437824 */ /* 0x000fe200078e0204 */
[----:B------:R-:W-:Y:S04]  /*5fe0*/  STS [R5], R4 ;  /* 0x0000000405007388 */ /* 0x000fe80000000800 */
[----:B------:R-:W-:Y:S04]  /*5ff0*/  STS [R5+0x4], R52 ;  /* 0x0000043405007388 */ /* 0x000fe80000000800 */
        /* <DEDUP_REMOVED lines=24> */
[----:B------:R-:W5:Y:S04]  /*6180*/  LDS.U16 R44, [R44] ;  /* 0x000000002c2c7984 */ /* 0x000f680000000400 */
[----:B------:R-:W5:Y:S04]  /*6190*/  LDS.U16 R46, [R46] ;  /* 0x000000002e2e7984 */ /* 0x000f680000000400 */
[----:B------:R-:W5:Y:S04]  /*61a0*/  LDS.U16 R48, [R48] ;  /* 0x0000000030307984 */ /* 0x000f680000000400 */
[----:B------:R-:W5:Y:S01]  /*61b0*/  LDS.U16 R50, [R50] ;  /* 0x0000000032327984 */ /* 0x000f620000000400 */
[----:B------:R-:W-:Y:S06]  /*61c0*/  BAR.SYNC.DEFER_BLOCKING 0x0 ;  /* 0x0000000000007b1d */ /* 0x000fec0000010000 */
[----:B0-----:R-:W-:Y:S01]  /*61d0*/  @!P1 STS [R9], R0 ;  /* 0x0000000009009388 */ /* 0x001fe20000000800 */
[----:B------:R-:W-:Y:S01]  /*61e0*/  @!P1 IMAD.IADD R2, R3, 0x1, -R0 ;  /* 0x0000000103029824 */ /* 0x000fe200078e0a00 */
[----:B------:R-:W-:Y:S08]  /*61f0*/  BAR.SYNC.DEFER_BLOCKING 0x0 ;  /* 0x0000000000007b1d */ /* 0x000ff00000010000 */
[----:B------:R-:W-:Y:S01]  /*6200*/  BAR.SYNC.DEFER_BLOCKING 0x0 ;  /* 0x0000000000007b1d */ /* 0x000fe20000010000 */
[----:B-1----:R-:W-:-:S02]  /*6210*/  IMAD.IADD R30, R31, 0x1, R30 ;  /* 0x000000011f1e7824 */ /* 0x002fc400078e021e */
[----:B--2---:R-:W-:Y:S02]  /*6220*/  IMAD.IADD R32, R33, 0x1, R32 ;  /* 0x0000000121207824 */ /* 0x004fe400078e0220 */
[----:B---3--:R-:W-:Y:S01]  /*6230*/  IMAD.IADD R34, R35, 0x1, R34 ;  /* 0x0000000123227824 */ /* 0x008fe200078e0222 */
[----:B------:R-:W-:Y:S01]  /*6240*/  @!P1 STS [R9+0x4200], R2 ;  /* 0x0042000209009388 */ /* 0x000fe20000000800 */
[----:B----4-:R-:W-:Y:S01]  /*6250*/  IMAD.IADD R36, R37, 0x1, R36 ;  /* 0x0000000125247824 */ /* 0x010fe200078e0224 */
[----:B------:R-:W-:Y:S01]  /*6260*/  LEA R3, R30, UR5, 0x2 ;  /* 0x000000051e037c11 */ /* 0x000fe2000f8e10ff */
[----:B------:R-:W-:Y:S01]  /*6270*/  BAR.SYNC.DEFER_BLOCKING 0x0 ;  /* 0x0000000000007b1d */ /* 0x000fe20000010000 */
[----:B-----5:R-:W-:Y:S01]  /*6280*/  IMAD.IADD R38, R39, 0x1, R38 ;  /* 0x0000000127267824 */ /* 0x020fe200078e0226 */
[----:B------:R-:W-:Y:S01]  /*6290*/  LEA R5, R32, UR5, 0x2 ;  /* 0x0000000520057c11 */ /* 0x000fe2000f8e10ff */
[----:B------:R-:W-:Y:S01]  /*62a0*/  IMAD.IADD R40, R41, 0x1, R40 ;  /* 0x0000000129287824 */ /* 0x000fe200078e0228 */
[----:B------:R-:W-:Y:S01]  /*62b0*/  LEA R7, R34, UR5, 0x2 ;  /* 0x0000000522077c11 */ /* 0x000fe2000f8e10ff */
[----:B------:R-:W-:Y:S01]  /*62c0*/  IMAD.IADD R42, R43, 0x1, R42 ;  /* 0x000000012b2a7824 */ /* 0x000fe200078e022a */
[----:B------:R-:W-:Y:S01]  /*62d0*/  LEA R31, R36, UR5, 0x2 ;  /* 0x00000005241f7c11 */ /* 0x000fe2000f8e10ff */
[----:B------:R-:W-:Y:S01]  /*62e0*/  IMAD.IADD R44, R45, 0x1, R44 ;  /* 0x000000012d2c7824 */ /* 0x000fe200078e022c */
[----:B------:R-:W-:Y:S01]  /*62f0*/  LEA R33, R38, UR5, 0x2 ;  /* 0x0000000526217c11 */ /* 0x000fe2000f8e10ff */
[----:B------:R-:W-:Y:S01]  /*6300*/  IMAD.IADD R46, R47, 0x1, R46 ;  /* 0x000000012f2e7824 */ /* 0x000fe200078e022e */
[----:B------:R-:W-:Y:S01]  /*6310*/  LEA R35, R40, UR5, 0x2 ;  /* 0x0000000528237c11 */ /* 0x000fe2000f8e10ff */
[----:B------:R-:W-:-:S02]  /*6320*/  IMAD.IADD R48, R49, 0x1, R48 ;  /* 0x0000000131307824 */ /* 0x000fc400078e0230 */
[----:B------:R-:W-:Y:S01]  /*6330*/  IMAD.IADD R50, R51, 0x1, R50 ;  /* 0x0000000133327824 */ /* 0x000fe200078e0232 */
[----:B------:R-:W-:Y:S02]  /*6340*/  LEA R37, R44, UR5, 0x2 ;  /* 0x000000052c257c11 */ /* 0x000fe4000f8e10ff */
[----:B------:R-:W-:Y:S02]  /*6350*/  LEA R39, R46, UR5, 0x2 ;  /* 0x000000052e277c11 */ /* 0x000fe4000f8e10ff */
[----:B------:R-:W-:Y:S01]  /*6360*/  LEA R41, R48, UR5, 0x2 ;  /* 0x0000000530297c11 */ /* 0x000fe2000f8e10ff */
[----:B------:R0:W-:Y:S04]  /*6370*/  STS [R3], R10 ;  /* 0x0000000a03007388 */ /* 0x0001e80000000800 */
[----:B------:R-:W-:Y:S01]  /*6380*/  STS [R5], R12 ;  /* 0x0000000c05007388 */ /* 0x000fe20000000800 */
[----:B------:R-:W-:-:S03]  /*6390*/  LEA R50, R50, UR5, 0x2 ;  /* 0x0000000532327c11 */ /* 0x000fc6000f8e10ff */
[----:B------:R-:W-:Y:S01]  /*63a0*/  STS [R7], R14 ;  /* 0x0000000e07007388 */ /* 0x000fe20000000800 */
[----:B0-----:R-:W-:-:S03]  /*63b0*/  LEA R3, R42, UR5, 0x2 ;  /* 0x000000052a037c11 */ /* 0x001fc6000f8e10ff */
[----:B------:R-:W-:Y:S04]  /*63c0*/  STS [R31], R16 ;  /* 0x000000101f007388 */ /* 0x000fe80000000800 */
[----:B------:R-:W-:Y:S04]  /*63d0*/  STS [R33], R18 ;  /* 0x0000001221007388 */ /* 0x000fe80000000800 */
[----:B------:R-:W-:Y:S04]  /*63e0*/  STS [R35], R20 ;  /* 0x0000001423007388 */ /* 0x000fe80000000800 */
[----:B------:R-:W-:Y:S04]  /*63f0*/  STS [R3], R22 ;  /* 0x0000001603007388 */ /* 0x000fe80000000800 */
[----:B------:R-:W-:Y:S04]  /*6400*/  STS [R37], R24 ;  /* 0x0000001825007388 */ /* 0x000fe80000000800 */
[----:B------:R-:W-:Y:S04]  /*6410*/  STS [R39], R26 ;  /* 0x0000001a27007388 */ /* 0x000fe80000000800 */
[----:B------:R-:W-:Y:S04]  /*6420*/  STS [R41], R28 ;  /* 0x0000001c29007388 */ /* 0x000fe80000000800 */
[----:B------:R0:W-:Y:S01]  /*6430*/  STS [R50], R29 ;  /* 0x0000001d32007388 */ /* 0x0001e20000000800 */
[----:B------:R-:W-:Y:S06]  /*6440*/  BAR.SYNC.DEFER_BLOCKING 0x0 ;  /* 0x0000000000007b1d */ /* 0x000fec0000010000 */
[----:B------:R-:W1:Y:S04]  /*6450*/  LDS R35, [R9] ;  /* 0x0000000009237984 */ /* 0x000e680000000800 */
[----:B------:R-:W2:Y:S04]  /*6460*/  LDS R43, [R9+0x600] ;  /* 0x00060000092b7984 */ /* 0x000ea80000000800 */
[----:B------:R-:W3:Y:S01]  /*6470*/  LDS R45, [R9+0xc00] ;  /* 0x000c0000092d7984 */ /* 0x000ee20000000800 */
[----:B------:R-:W-:-:S02]  /*6480*/  ISETP.GE.AND P2, PT, R71, R8, PT ;  /* 0x000000084700720c */ /* 0x000fc40003f46270 */
[-C--:B------:R-:W-:Y:S01]  /*6490*/  ISETP.GE.AND P3, PT, R11, R8.reuse, PT ;  /* 0x000000080b00720c */ /* 0x080fe20003f66270 */
[----:B------:R-:W4:Y:S01]  /*64a0*/  LDS R6, [R9+0x1200] ;  /* 0x0012000009067984 */ /* 0x000f220000000800 */
[----:B------:R-:W-:-:S03]  /*64b0*/  ISETP.GE.AND P4, PT, R13, R8, PT ;  /* 0x000000080d00720c */ /* 0x000fc60003f86270 */
[----:B------:R-:W-:Y:S04]  /*64c0*/  LDS R7, [R9+0x1800] ;  /* 0x0018000009077984 */ /* 0x000fe80000000800 */
[----:B------:R-:W-:Y:S02]  /*64d0*/  LDS R5, [R9+0x1e00] ;  /* 0x001e000009057984 */ /* 0x000fe40000000800 */
[----:B0-----:R-:W0:Y:S08]  /*64e0*/  @!P2 LDC.64 R28, c[0x0][0x388] ;  /* 0x0000e200ff1cab82 */ /* 0x001e300000000a00 */
[----:B------:R-:W5:Y:S08]  /*64f0*/  @!P3 LDC.64 R30, c[0x0][0x388] ;  /* 0x0000e200ff1ebb82 */ /* 0x000f700000000a00 */
[----:B------:R-:W5:Y:S01]  /*6500*/  @!P4 LDC.64 R32, c[0x0][0x388] ;  /* 0x0000e200ff20cb82 */ /* 0x000f620000000a00 */
[----:B-1----:R-:W-:-:S02]  /*6510*/  SHF.R.U32.HI R0, RZ, UR13, R35 ;  /* 0x0000000dff007c19 */ /* 0x002fc40008011623 */
[----:B--2---:R-:W-:Y:S02]  /*6520*/  SHF.R.U32.HI R2, RZ, UR13, R43 ;  /* 0x0000000dff027c19 */ /* 0x004fe4000801162b */
[----:B---3--:R-:W-:Y:S02]  /*6530*/  SHF.R.U32.HI R4, RZ, UR13, R45 ;  /* 0x0000000dff047c19 */ /* 0x008fe4000801162d */
[----:B------:R-:W-:Y:S02]  /*6540*/  @!P2 LOP3.LUT R0, R0, UR4, RZ, 0xc0, !PT ;  /* 0x000000040000ac12 */ /* 0x000fe4000f8ec0ff */
[----:B------:R-:W-:Y:S02]  /*6550*/  @!P3 LOP3.LUT R3, R2, UR4, RZ, 0xc0, !PT ;  /* 0x000000040203bc12 */ /* 0x000fe4000f8ec0ff */
[----:B------:R-:W-:Y:S02]  /*6560*/  @!P4 LOP3.LUT R4, R4, UR4, RZ, 0xc0, !PT ;  /* 0x000000040404cc12 */ /* 0x000fe4000f8ec0ff */
[----:B------:R-:W-:-:S02]  /*6570*/  @!P2 LEA R2, R0, UR5, 0x2 ;  /* 0x000000050002ac11 */ /* 0x000fc4000f8e10ff */
[----:B------:R-:W-:Y:S01]  /*6580*/  @!P3 LEA R10, R3, UR5, 0x2 ;  /* 0x00000005030abc11 */ /* 0x000fe2000f8e10ff */
[----:B------:R-:W-:Y:S01]  /*6590*/  LDS R0, [R9+0x2400] ;  /* 0x0024000009007984 */ /* 0x000fe20000000800 */
[----:B------:R-:W-:-:S03]  /*65a0*/  @!P4 LEA R12, R4, UR5, 0x2 ;  /* 0x00000005040ccc11 */ /* 0x000fc6000f8e10ff */
[----:B------:R-:W1:Y:S04]  /*65b0*/  @!P2 LDS R37, [R2+0x4200] ;  /* 0x004200000225a984 */ /* 0x000e680000000800 */
[----:B------:R-:W2:Y:S04]  /*65c0*/  @!P3 LDS R10, [R10+0x4200] ;  /* 0x004200000a0ab984 */ /* 0x000ea80000000800 */
[----:B------:R-:W3:Y:S04]  /*65d0*/  @!P4 LDS R12, [R12+0x4200] ;  /* 0x004200000c0cc984 */ /* 0x000ee80000000800 */
[----:B------:R-:W5:Y:S04]  /*65e0*/  LDS R4, [R9+0x2a00] ;  /* 0x002a000009047984 */ /* 0x000f680000000800 */
[----:B------:R-:W5:Y:S04]  /*65f0*/  LDS R3, [R9+0x3000] ;  /* 0x0030000009037984 */ /* 0x000f680000000800 */
[----:B------:R-:W5:Y:S01]  /*6600*/  LDS R2, [R9+0x3600] ;  /* 0x0036000009027984 */ /* 0x000f620000000800 */
[----:B------:R-:W-:-:S02]  /*6610*/  ISETP.GE.AND P0, PT, R15, R8, PT ;  /* 0x000000080f00720c */ /* 0x000fc40003f06270 */
[-C--:B------:R-:W-:Y:S02]  /*6620*/  ISETP.GE.AND P1, PT, R17, R8.reuse, PT ;  /* 0x000000081100720c */ /* 0x080fe40003f26270 */
[----:B----4-:R-:W-:Y:S02]  /*6630*/  SHF.R.U32.HI R14, RZ, UR13, R6 ;  /* 0x0000000dff0e7c19 */ /* 0x010fe40008011606 */
[----:B------:R-:W-:Y:S01]  /*6640*/  ISETP.GE.AND P6, PT, R19, R8, PT ;  /* 0x000000081300720c */ /* 0x000fe20003fc6270 */
[----:B-1----:R-:W-:Y:S02]  /*6650*/  @!P2 IMAD.IADD R37, R37, 0x1, R71 ;  /* 0x000000012525a824 */ /* 0x002fe400078e0247 */
[----:B--2---:R-:W-:Y:S02]  /*6660*/  @!P3 IMAD.IADD R39, R11, 0x1, R10 ;  /* 0x000000010b27b824 */ /* 0x004fe400078e020a */
[----:B0-----:R-:W-:-:S04]  /*6670*/  @!P2 IMAD.WIDE.U32 R10, R37, 0x4, R28 ;  /* 0x00000004250aa825 */ /* 0x001fc800078e001c */
[----:B---3--:R-:W-:Y:S01]  /*6680*/  @!P4 IMAD.IADD R41, R13, 0x1, R12 ;  /* 0x000000010d29c824 */ /* 0x008fe200078e020c */
[-C--:B------:R-:W-:Y:S01]  /*6690*/  ISETP.GE.AND P5, PT, R21, R8.reuse, PT ;  /* 0x000000081500720c */ /* 0x080fe20003fa6270 */
[----:B-----5:R-:W-:Y:S01]  /*66a0*/  @!P3 IMAD.WIDE.U32 R12, R39, 0x4, R30 ;  /* 0x00000004270cb825 */ /* 0x020fe200078e001e */
[----:B------:R0:W-:Y:S01]  /*66b0*/  @!P2 STG.E desc[UR10][R10.64], R35 ;  /* 0x000000230a00a986 */ /* 0x0001e2000c10190a */
[----:B------:R-:W-:Y:S01]  /*66c0*/  @!P0 LOP3.LUT R14, R14, UR4, RZ, 0xc0, !PT ;  /* 0x000000040e0e8c12 */ /* 0x000fe2000f8ec0ff */
[----:B------:R-:W1:Y:S01]  /*66d0*/  @!P6 LDC.64 R36, c[0x0][0x388] ;  /* 0x0000e200ff24eb82 */ /* 0x000e620000000a00 */
[----:B------:R-:W-:Y:S01]  /*66e0*/  @!P4 IMAD.WIDE.U32 R28, R41, 0x4, R32 ;  /* 0x00000004291cc825 */ /* 0x000fe200078e0020 */
[----:B------:R2:W-:Y:S01]  /*66f0*/  @!P3 STG.E desc[UR10][R12.64], R43 ;  /* 0x0000002b0c00b986 */ /* 0x0005e2000c10190a */
[----:B------:R-:W-:-:S03]  /*6700*/  ISETP.GE.AND P3, PT, R25, R8, PT ;  /* 0x000000081900720c */ /* 0x000fc60003f66270 */
[----:B------:R3:W-:Y:S01]  /*6710*/  @!P4 STG.E desc[UR10][R28.64], R45 ;  /* 0x0000002d1c00c986 */ /* 0x0007e2000c10190a */
[-C--:B------:R-:W-:Y:S01]  /*6720*/  ISETP.GE.AND P4, PT, R23, R8.reuse, PT ;  /* 0x000000081700720c */ /* 0x080fe20003f86270 */
[----:B------:R-:W4:Y:S01]  /*6730*/  @!P0 LDC.64 R32, c[0x0][0x388] ;  /* 0x0000e200ff208b82 */ /* 0x000f220000000a00 */
[----:B------:R-:W-:Y:S01]  /*6740*/  ISETP.GE.AND P2, PT, R27, R8, PT ;  /* 0x000000081b00720c */ /* 0x000fe20003f46270 */
[----:B------:R-:W5:Y:S01]  /*6750*/  S2R R38, SR_TID.X ;  /* 0x0000000000267919 */ /* 0x000f620000002100 */
[----:B------:R-:W-:Y:S02]  /*6760*/  SHF.R.U32.HI R16, RZ, UR13, R7 ;  /* 0x0000000dff107c19 */ /* 0x000fe40008011607 */
[----:B------:R-:W-:Y:S01]  /*6770*/  @!P0 LEA R14, R14, UR5, 0x2 ;  /* 0x000000050e0e8c11 */ /* 0x000fe2000f8e10ff */
[----:B------:R-:W-:Y:S01]  /*6780*/  LDS R39, [R9+0x3c00] ;  /* 0x003c000009277984 */ /* 0x000fe20000000800 */
[----:B0-----:R-:W-:Y:S01]  /*6790*/  SHF.R.U32.HI R10, RZ, UR13, R5 ;  /* 0x0000000dff0a7c19 */ /* 0x001fe20008011605 */
[----:B------:R-:W0:Y:S01]  /*67a0*/  @!P1 LDC.64 R34, c[0x0][0x388] ;  /* 0x0000e200ff229b82 */ /* 0x000e220000000a00 */
[----:B------:R-:W-:-:S02]  /*67b0*/  SHF.R.U32.HI R11, RZ, UR13, R0 ;  /* 0x0000000dff0b7c19 */ /* 0x000fc40008011600 */
[----:B--2---:R-:W-:Y:S01]  /*67c0*/  SHF.R.U32.HI R12, RZ, UR13, R4 ;  /* 0x0000000dff0c7c19 */ /* 0x004fe20008011604 */
[----:B------:R-:W2:Y:S01]  /*67d0*/  @!P0 LDS R14, [R14+0x4200] ;  /* 0x004200000e0e8984 */ /* 0x000ea20000000800 */
[----:B------:R-:W-:Y:S02]  /*67e0*/  @!P1 LOP3.LUT R16, R16, UR4, RZ, 0xc0, !PT ;  /* 0x0000000410109c12 */ /* 0x000fe4000f8ec0ff */
[----:B------:R-:W-:Y:S01]  /*67f0*/  SHF.R.U32.HI R13, RZ, UR13, R3 ;  /* 0x0000000dff0d7c19 */ /* 0x000fe20008011603 */
[----:B------:R-:W1:Y:S01]  /*6800*/  @!P5 LDC.64 R30, c[0x0][0x388] ;  /* 0x0000e200ff1edb82 */ /* 0x000e620000000a00 */
[----:B------:R-:W-:Y:S02]  /*6810*/  SHF.R.U32.HI R18, RZ, UR13, R2 ;  /* 0x0000000dff127c19 */ /* 0x000fe40008011602 */
[----:B------:R-:W-:Y:S02]  /*6820*/  @!P6 LOP3.LUT R10, R10, UR4, RZ, 0xc0, !PT ;  /* 0x000000040a0aec12 */ /* 0x000fe4000f8ec0ff */
[----:B------:R-:W-:-:S02]  /*6830*/  @!P5 LOP3.LUT R11, R11, UR4, RZ, 0xc0, !PT ;  /* 0x000000040b0bdc12 */ /* 0x000fc4000f8ec0ff */
[----:B------:R-:W-:Y:S01]  /*6840*/  @!P4 LOP3.LUT R12, R12, UR4, RZ, 0xc0, !PT ;  /* 0x000000040c0ccc12 */ /* 0x000fe2000f8ec0ff */
[----:B---3--:R-:W3:Y:S01]  /*6850*/  @!P4 LDC.64 R28, c[0x0][0x388] ;  /* 0x0000e200ff1ccb82 */ /* 0x008ee20000000a00 */
[----:B------:R-:W-:Y:S02]  /*6860*/  @!P1 LEA R16, R16, UR5, 0x2 ;  /* 0x0000000510109c11 */ /* 0x000fe4000f8e10ff */
[----:B------:R-:W-:Y:S02]  /*6870*/  @!P3 LOP3.LUT R13, R13, UR4, RZ, 0xc0, !PT ;  /* 0x000000040d0dbc12 */ /* 0x000fe4000f8ec0ff */
[----:B------:R-:W-:Y:S02]  /*6880*/  @!P2 LOP3.LUT R20, R18, UR4, RZ, 0xc0, !PT ;  /* 0x000000041214ac12 */ /* 0x000fe4000f8ec0ff */
[----:B------:R-:W-:Y:S01]  /*6890*/  @!P6 LEA R10, R10, UR5, 0x2 ;  /* 0x000000050a0aec11 */ /* 0x000fe2000f8e10ff */
[----:B------:R-:W0:Y:S01]  /*68a0*/  @!P1 LDS R16, [R16+0x4200] ;  /* 0x0042000010109984 */ /* 0x000e220000000800 */
[----:B------:R-:W-:-:S02]  /*68b0*/  @!P5 LEA R11, R11, UR5, 0x2 ;  /* 0x000000050b0bdc11 */ /* 0x000fc4000f8e10ff */
[----:B------:R-:W-:Y:S01]  /*68c0*/  @!P4 LEA R22, R12, UR5, 0x2 ;  /* 0x000000050c16cc11 */ /* 0x000fe2000f8e10ff */
[----:B------:R-:W1:Y:S01]  /*68d0*/  @!P6 LDS R18, [R10+0x4200] ;  /* 0x004200000a12e984 */ /* 0x000e620000000800 */
[----:B------:R-:W-:Y:S02]  /*68e0*/  @!P3 LEA R24, R13, UR5, 0x2 ;  /* 0x000000050d18bc11 */ /* 0x000fe4000f8e10ff */
[----:B------:R-:W-:Y:S01]  /*68f0*/  @!P2 LEA R26, R20, UR5, 0x2 ;  /* 0x00000005141aac11 */ /* 0x000fe2000f8e10ff */
[----:B------:R-:W3:Y:S01]  /*6900*/  @!P3 LDC.64 R12, c[0x0][0x388] ;  /* 0x0000e200ff0cbb82 */ /* 0x000ee20000000a00 */
[----:B------:R5:W1:Y:S04]  /*6910*/  @!P5 LDS R20, [R11+0x4200] ;  /* 0x004200000b14d984 */ /* 0x000a680000000800 */
[----:B------:R-:W3:Y:S04]  /*6920*/  @!P4 LDS R22, [R22+0x4200] ;  /* 0x004200001616c984 */ /* 0x000ee80000000800 */
[----:B------:R-:W3:Y:S01]  /*6930*/  @!P3 LDS R24, [R24+0x4200] ;  /* 0x004200001818b984 */ /* 0x000ee20000000800 */
[----:B-----5:R-:W5:Y:S03]  /*6940*/  @!P2 LDC.64 R10, c[0x0][0x388] ;  /* 0x0000e200ff0aab82 */ /* 0x020f660000000a00 */
[----:B------:R-:W5:Y:S01]  /*6950*/  @!P2 LDS R26, [R26+0x4200] ;  /* 0x004200001a1aa984 */ /* 0x000f620000000800 */
[----:B--2---:R-:W-:-:S04]  /*6960*/  @!P0 IMAD.IADD R15, R15, 0x1, R14 ;  /* 0x000000010f0f8824 */ /* 0x004fc800078e020e */
[----:B----4-:R-:W-:-:S04]  /*6970*/  @!P0 IMAD.WIDE.U32 R14, R15, 0x4, R32 ;  /* 0x000000040f0e8825 */ /* 0x010fc800078e0020 */
[----:B------:R-:W-:Y:S01]  /*6980*/  VIADD R33, R38, 0xf00 ;  /* 0x00000f0026217836 */ /* 0x000fe20000000000 */
[----:B------:R2:W-:Y:S04]  /*6990*/  @!P0 STG.E desc[UR10][R14.64], R6 ;  /* 0x000000060e008986 */ /* 0x0005e8000c10190a */
[----:B------:R-:W-:Y:S01]  /*69a0*/  ISETP.GE.AND P0, PT, R33, R8, PT ;  /* 0x000000082100720c */ /* 0x000fe20003f06270 */
[----:B0-----:R-:W-:Y:S02]  /*69b0*/  @!P1 IMAD.IADD R17, R17, 0x1, R16 ;  /* 0x0000000111119824 */ /* 0x001fe400078e0210 */
[----:B-1----:R-:W-:Y:S02]  /*69c0*/  @!P6 IMAD.IADD R9, R19, 0x1, R18 ;  /* 0x000000011309e824 */ /* 0x002fe400078e0212 */
[----:B------:R-:W-:-:S04]  /*69d0*/  @!P1 IMAD.WIDE.U32 R16, R17, 0x4, R34 ;  /* 0x0000000411109825 */ /* 0x000fc800078e0022 */
[----:B------:R-:W-:Y:S02]  /*69e0*/  @!P5 IMAD.IADD R21, R21, 0x1, R20 ;  /* 0x000000011515d824 */ /* 0x000fe400078e0214 */
[----:B---3--:R-:W-:Y:S02]  /*69f0*/  @!P4 IMAD.IADD R23, R23, 0x1, R22 ;  /* 0x000000011717c824 */ /* 0x008fe400078e0216 */
[----:B------:R-:W-:-:S04]  /*6a00*/  @!P6 IMAD.WIDE.U32 R8, R9, 0x4, R36 ;  /* 0x000000040908e825 */ /* 0x000fc800078e0024 */
[----:B------:R-:W-:Y:S02]  /*6a10*/  @!P3 IMAD.IADD R25, R25, 0x1, R24 ;  /* 0x000000011919b824 */ /* 0x000fe400078e0218 */
[----:B-----5:R-:W-:Y:S02]  /*6a20*/  @!P2 IMAD.IADD R27, R27, 0x1, R26 ;  /* 0x000000011b1ba824 */ /* 0x020fe400078e021a */
[----:B------:R-:W-:Y:S01]  /*6a30*/  @!P5 IMAD.WIDE.U32 R30, R21, 0x4, R30 ;  /* 0x00000004151ed825 */ /* 0x000fe200078e001e */
[----:B------:R0:W-:Y:S03]  /*6a40*/  @!P1 STG.E desc[UR10][R16.64], R7 ;  /* 0x0000000710009986 */ /* 0x0001e6000c10190a */
[----:B------:R-:W-:Y:S01]  /*6a50*/  @!P4 IMAD.WIDE.U32 R28, R23, 0x4, R28 ;  /* 0x00000004171cc825 */ /* 0x000fe200078e001c */
[----:B------:R0:W-:Y:S01]  /*6a60*/  @!P6 STG.E desc[UR10][R8.64], R5 ;  /* 0x000000050800e986 */ /* 0x0001e2000c10190a */
[----:B--2---:R-:W-:-:S02]  /*6a70*/  SHF.R.U32.HI R6, RZ, UR13, R39 ;  /* 0x0000000dff067c19 */ /* 0x004fc40008011627 */
[----:B------:R-:W-:Y:S01]  /*6a80*/  @!P3 IMAD.WIDE.U32 R12, R25, 0x4, R12 ;  /* 0x00000004190cb825 */ /* 0x000fe200078e000c */
[----:B------:R0:W-:Y:S03]  /*6a90*/  @!P5 STG.E desc[UR10][R30.64], R0 ;  /* 0x000000001e00d986 */ /* 0x0001e6000c10190a */
[----:B------:R-:W-:Y:S01]  /*6aa0*/  @!P2 IMAD.WIDE.U32 R10, R27, 0x4, R10 ;  /* 0x000000041b0aa825 */ /* 0x000fe200078e000a */
[----:B------:R0:W-:Y:S01]  /*6ab0*/  @!P4 STG.E desc[UR10][R28.64], R4 ;  /* 0x000000041c00c986 */ /* 0x0001e2000c10190a */
[----:B------:R-:W-:-:S03]  /*6ac0*/  LOP3.LUT R6, R6, UR4, RZ, 0xc0, !PT ;  /* 0x0000000406067c12 */ /* 0x000fc6000f8ec0ff */
[----:B------:R0:W-:Y:S04]  /*6ad0*/  @!P3 STG.E desc[UR10][R12.64], R3 ;  /* 0x000000030c00b986 */ /* 0x0001e8000c10190a */
[----:B------:R0:W-:Y:S01]  /*6ae0*/  @!P2 STG.E desc[UR10][R10.64], R2 ;  /* 0x000000020a00a986 */ /* 0x0001e2000c10190a */
[----:B------:R-:W-:Y:S05]  /*6af0*/  @P0 EXIT ;  /* 0x000000000000094d */ /* 0x000fea0003800000 */
[----:B------:R-:W-:Y:S01]  /*6b00*/  LEA R6, R6, UR5, 0x2 ;  /* 0x0000000506067c11 */ /* 0x000fe2000f8e10ff */
[----:B0-----:R-:W0:Y:S05]  /*6b10*/  LDC.64 R2, c[0x0][0x388] ;  /* 0x0000e200ff027b82 */ /* 0x001e2a0000000a00 */
[----:B------:R-:W1:Y:S02]  /*6b20*/  LDS R6, [R6+0x4200] ;  /* 0x0042000006067984 */ /* 0x000e640000000800 */
[----:B-1----:R-:W-:-:S04]  /*6b30*/  IMAD.IADD R5, R33, 0x1, R6 ;  /* 0x0000000121057824 */ /* 0x002fc800078e0206 */
[----:B0-----:R-:W-:-:S05]  /*6b40*/  IMAD.WIDE.U32 R2, R5, 0x4, R2 ;  /* 0x0000000405027825 */ /* 0x001fca00078e0002 */
[----:B------:R-:W-:Y:S01]  /*6b50*/  STG.E desc[UR10][R2.64], R39 ;  /* 0x0000002702007986 */ /* 0x000fe2000c10190a */
[----:B------:R-:W-:Y:S05]  /*6b60*/  EXIT ;  /* 0x000000000000794d */ /* 0x000fea0003800000 */
.L_x_165:
[----:B------:R-:W-:-:S13]  /*6b70*/  ISETP.GE.AND P0, PT, R8, 0x1080, PT ;  /* 0x000010800800780c */ /* 0x000fda0003f06270 */
[----:B------:R-:W-:Y:S05]  /*6b80*/  @!P0 BRA `(.L_x_168) ;  /* 0x0000000000988947 */ /* 0x000fea0003800000 */
.L_x_169:
[----:B0-----:R-:W0:Y:S01]  /*6b90*/  LDC.64 R6, c[0x0][0x380] ;  /* 0x0000e000ff067b82 */ /* 0x001e220000000a00 */
[----:B------:R-:W-:-:S04]  /*6ba0*/  IADD3 R0, P0, PT, R71, R11, RZ ;  /* 0x0000000b47007210 */ /* 0x000fc80007f1e0ff */
[----:B------:R-:W-:Y:S01]  /*6bb0*/  LEA.HI.X.SX32 R3, R11, RZ, 0x1, P0 ;  /* 0x000000ff0b037211 */ /* 0x000fe200000f0eff */
[C---:B------:R-:W-:Y:S02]  /*6bc0*/  IMAD.SHL.U32 R5, R0.reuse, 0x4, RZ ;  /* 0x0000000400057824 */ /* 0x040fe400078e00ff */
[----:B------:R-:W1:Y:S01]  /*6bd0*/  LDC.64 R30, c[0x0][0x388] ;  /* 0x0000e200ff1e7b82 */ /* 0x000e620000000a00 */
[----:B------:R-:W-:Y:S02]  /*6be0*/  SHF.L.U64.HI R0, R0, 0x2, R3 ;  /* 0x0000000200007819 */ /* 0x000fe40000010203 */
[----:B0-----:R-:W-:-:S04]  /*6bf0*/  IADD3 R2, P0, P1, R5, 0x1e00, R6 ;  /* 0x00001e0005027810 */ /* 0x001fc8000791e006 */
[----:B------:R-:W-:-:S05]  /*6c00*/  IADD3.X R3, PT, PT, R0, R7, RZ, P0, P1 ;  /* 0x0000000700037210 */ /* 0x000fca00007e24ff */
[----:B------:R-:W5:Y:S04]  /*6c10*/  LDG.E R7, desc[UR10][R2.64+-0x1e00] ;  /* 0xffe2000a02077981 */ /* 0x000f68000c1e1900 */
[----:B------:R-:W2:Y:S04]  /*6c20*/  LDG.E R9, desc[UR10][R2.64+-0x1800] ;  /* 0xffe8000a02097981 */ /* 0x000ea8000c1e1900 */
[----:B------:R-:W4:Y:S04]  /*6c30*/  LDG.E R13, desc[UR10][R2.64+-0x1200] ;  /* 0xffee000a020d7981 */ /* 0x000f28000c1e1900 */
[----:B------:R-:W4:Y:S04]  /*6c40*/  LDG.E R15, desc[UR10][R2.64+-0xc00] ;  /* 0xfff4000a020f7981 */ /* 0x000f28000c1e1900 */
[----:B---3--:R-:W3:Y:S04]  /*6c50*/  LDG.E R17, desc[UR10][R2.64+-0x600] ;  /* 0xfffa000a02117981 */ /* 0x008ee8000c1e1900 */
[----:B------:R-:W3:Y:S04]  /*6c60*/  LDG.E R19, desc[UR10][R2.64] ;  /* 0x0000000a02137981 */ /* 0x000ee8000c1e1900 */
[----:B------:R-:W3:Y:S04]  /*6c70*/  LDG.E R21, desc[UR10][R2.64+0x600] ;  /* 0x0006000a02157981 */ /* 0x000ee8000c1e1900 */
[----:B------:R-:W3:Y:S04]  /*6c80*/  LDG.E R23, desc[UR10][R2.64+0xc00] ;  /* 0x000c000a02177981 */ /* 0x000ee8000c1e1900 */
[----:B------:R-:W3:Y:S04]  /*6c90*/  LDG.E R25, desc[UR10][R2.64+0x1200] ;  /* 0x0012000a02197981 */ /* 0x000ee8000c1e1900 */
[----:B------:R-:W3:Y:S04]  /*6ca0*/  LDG.E R27, desc[UR10][R2.64+0x1800] ;  /* 0x0018000a021b7981 */ /* 0x000ee8000c1e1900 */
[----:B------:R-:W3:Y:S01]  /*6cb0*/  LDG.E R29, desc[UR10][R2.64+0x1e00] ;  /* 0x001e000a021d7981 */ /* 0x000ee2000c1e1900 */
[----:B------:R-:W-:Y:S05]  /*6cc0*/  WARPSYNC.ALL ;  /* 0x0000000000007948 */ /* 0x000fea0003800000 */
[----:B------:R-:W-:Y:S01]  /*6cd0*/  BAR.SYNC.DEFER_BLOCKING 0x0 ;  /* 0x0000000000007b1d */ /* 0x000fe20000010000 */
[----:B-1----:R-:W-:Y:S01]  /*6ce0*/  IADD3 R4, P0, P1, R5, 0x1e00, R30 ;  /* 0x00001e0005047810 */ /* 0x002fe2000791e01e */
[----:B------:R-:W-:-:S02]  /*6cf0*/  VIADD R8, R8, 0xffffef80 ;  /* 0xffffef8008087836 */ /* 0x000fc40000000000 */
[----:B------:R-:W-:Y:S01]  /*6d00*/  VIADD R11, R11, 0x1080 ;  /* 0x000010800b0b7836 */ /* 0x000fe20000000000 */
[----:B------:R-:W-:Y:S02]  /*6d10*/  IADD3.X R5, PT, PT, R0, R31, RZ, P0, P1 ;  /* 0x0000001f00057210 */ /* 0x000fe400007e24ff */
[----:B------:R-:W-:-:S03]  /*6d20*/  ISETP.GT.AND P0, PT, R8, 0x107f, PT ;  /* 0x0000107f0800780c */ /* 0x000fc60003f04270 */
[----:B-----5:R0:W-:Y:S04]  /*6d30*/  STG.E desc[UR10][R4.64+-0x1e00], R7 ;  /* 0xffe2000704007986 */ /* 0x0201e8000c10190a */
[----:B--2---:R0:W-:Y:S04]  /*6d40*/  STG.E desc[UR10][R4.64+-0x1800], R9 ;  /* 0xffe8000904007986 */ /* 0x0041e8000c10190a */
[----:B----4-:R0:W-:Y:S04]  /*6d50*/  STG.E desc[UR10][R4.64+-0x1200], R13 ;  /* 0xffee000d04007986 */ /* 0x0101e8000c10190a */
[----:B------:R0:W-:Y:S04]  /*6d60*/  STG.E desc[UR10][R4.64+-0xc00], R15 ;  /* 0xfff4000f04007986 */ /* 0x0001e8000c10190a */
[----:B---3--:R0:W-:Y:S04]  /*6d70*/  STG.E desc[UR10][R4.64+-0x600], R17 ;  /* 0xfffa001104007986 */ /* 0x0081e8000c10190a */
[----:B------:R0:W-:Y:S04]  /*6d80*/  STG.E desc[UR10][R4.64], R19 ;  /* 0x0000001304007986 */ /* 0x0001e8000c10190a */
[----:B------:R0:W-:Y:S04]  /*6d90*/  STG.E desc[UR10][R4.64+0x600], R21 ;  /* 0x0006001504007986 */ /* 0x0001e8000c10190a */
[----:B------:R0:W-:Y:S04]  /*6da0*/  STG.E desc[UR10][R4.64+0xc00], R23 ;  /* 0x000c001704007986 */ /* 0x0001e8000c10190a */
[----:B------:R0:W-:Y:S04]  /*6db0*/  STG.E desc[UR10][R4.64+0x1200], R25 ;  /* 0x0012001904007986 */ /* 0x0001e8000c10190a */
[----:B------:R0:W-:Y:S04]  /*6dc0*/  STG.E desc[UR10][R4.64+0x1800], R27 ;  /* 0x0018001b04007986 */ /* 0x0001e8000c10190a */
[----:B------:R0:W-:Y:S01]  /*6dd0*/  STG.E desc[UR10][R4.64+0x1e00], R29 ;  /* 0x001e001d04007986 */ /* 0x0001e2000c10190a */
[----:B------:R-:W-:Y:S05]  /*6de0*/  @P0 BRA `(.L_x_169) ;  /* 0xfffffffc00680947 */ /* 0x000fea000383ffff */
.L_x_168:
[----:B------:R-:W-:-:S13]  /*6df0*/  ISETP.GE.AND P0, PT, R11, R10, PT ;  /* 0x0000000a0b00720c */ /* 0x000fda0003f06270 */
[----:B--2-4-:R-:W-:Y:S05]  /*6e00*/  @P0 EXIT ;  /* 0x000000000000094d */ /* 0x014fea0003800000 */
[----:B------:R-:W1:Y:S01]  /*6e10*/  LDCU.64 UR4, c[0x0][0x380] ;  /* 0x00007000ff0477ac */ /* 0x000e620008000a00 */
[C---:B------:R-:W-:Y:S01]  /*6e20*/  IADD3 R0, P0, PT, R71.reuse, R11, RZ ;  /* 0x0000000b47007210 */ /* 0x040fe20007f1e0ff */
[C---:B0-----:R-:W-:Y:S01]  /*6e30*/  VIADD R5, R71.reuse, 0x180 ;  /* 0x0000018047057836 */ /* 0x041fe20000000000 */
[CC--:B------:R-:W-:Y:S01]  /*6e40*/  ISETP.GE.AND P6, PT, R71.reuse, R8.reuse, PT ;  /* 0x000000084700720c */ /* 0x0c0fe20003fc6270 */
[----:B------:R-:W-:Y:S01]  /*6e50*/  VIADD R29, R71, 0x300 ;  /* 0x00000300471d7836 */ /* 0x000fe20000000000 */
[----:B------:R-:W-:Y:S01]  /*6e60*/  LEA.HI.X.SX32 R3, R11, RZ, 0x1, P0 ;  /* 0x000000ff0b037211 */ /* 0x000fe200000f0eff */
[C---:B------:R-:W-:Y:S01]  /*6e70*/  IMAD.SHL.U32 R4, R0.reuse, 0x4, RZ ;  /* 0x0000000400047824 */ /* 0x040fe200078e00ff */
[-C--:B------:R-:W-:Y:S01]  /*6e80*/  ISETP.GE.AND P5, PT, R5, R8.reuse, PT ;  /* 0x000000080500720c */ /* 0x080fe20003fa6270 */
[C---:B------:R-:W-:Y:S01]  /*6e90*/  VIADD R31, R71.reuse, 0x480 ;  /* 0x00000480471f7836 */ /* 0x040fe20000000000 */
[----:B------:R-:W-:Y:S01]  /*6ea0*/  SHF.L.U64.HI R0, R0, 0x2, R3 ;  /* 0x0000000200007819 */ /* 0x000fe20000010203 */
[----:B------:R-:W-:Y:S01]  /*6eb0*/  VIADD R5, R71, 0x600 ;  /* 0x0000060047057836 */ /* 0x000fe20000000000 */
[-C--:B------:R-:W-:Y:S01]  /*6ec0*/  ISETP.GE.AND P4, PT, R29, R8.reuse, PT ;  /* 0x000000081d00720c */ /* 0x080fe20003f86270 */
[----:B------:R-:W-:Y:S01]  /*6ed0*/  VIADD R29, R71, 0x780 ;  /* 0x00000780471d7836 */ /* 0x000fe20000000000 */
[-C--:B------:R-:W-:Y:S01]  /*6ee0*/  ISETP.GE.AND P3, PT, R31, R8.reuse, PT ;  /* 0x000000081f00720c */ /* 0x080fe20003f66270 */
[C---:B------:R-:W-:Y:S01]  /*6ef0*/  VIADD R31, R71.reuse, 0x900 ;  /* 0x00000900471f7836 */ /* 0x040fe20000000000 */
[----:B---3--:R-:W-:Y:S01]  /*6f00*/  P2R R16, PR, RZ, 0x20 ;  /* 0x00000020ff107803 */ /* 0x008fe20000000000 */
[----:B------:R-:W-:Y:S01]  /*6f10*/  VIADD R33, R71, 0xd80 ;  /* 0x00000d8047217836 */ /* 0x000fe20000000000 */
[----:B------:R-:W-:Y:S01]  /*6f20*/  ISETP.GE.AND P1, PT, R29, R8, PT ;  /* 0x000000081d00720c */ /* 0x000fe20003f26270 */
[----:B------:R-:W-:Y:S01]  /*6f30*/  VIADD R29, R71, 0xa80 ;  /* 0x00000a80471d7836 */ /* 0x000fe20000000000 */
[----:B-1----:R-:W-:-:S02]  /*6f40*/  IADD3 R2, P0, PT, R4, UR4, RZ ;  /* 0x0000000404027c10 */ /* 0x002fc4000ff1e0ff */
[----:B------:R-:W-:Y:S02]  /*6f50*/  P2R R6, PR, RZ, 0x10 ;  /* 0x00000010ff067803 */ /* 0x000fe40000000000 */
[----:B------:R-:W-:Y:S01]  /*6f60*/  IADD3.X R3, PT, PT, R0, UR5, RZ, P0, !PT ;  /* 0x0000000500037c10 */ /* 0x000fe200087fe4ff */
[----:B------:R-:W-:Y:S05]  /*6f70*/  WARPSYNC.ALL ;  /* 0x0000000000007948 */ /* 0x000fea0003800000 */
[----:B------:R-:W2:Y:S01]  /*6f80*/  @!P6 LDG.E R7, desc[UR10][R2.64] ;  /* 0x0000000a0207e981 */ /* 0x000ea2000c1e1900 */
[----:B------:R-:W0:Y:S01]  /*6f90*/  LDCU.64 UR4, c[0x0][0x388] ;  /* 0x00007100ff0477ac */ /* 0x000e220008000a00 */
[----:B------:R-:W-:-:S02]  /*6fa0*/  ISETP.GE.AND P0, PT, R5, R8, PT ;  /* 0x000000080500720c */ /* 0x000fc40003f06270 */
[----:B------:R-:W3:Y:S01]  /*6fb0*/  @!P5 LDG.E R9, desc[UR10][R2.64+0x600] ;  /* 0x0006000a0209d981 */ /* 0x000ee2000c1e1900 */
[----:B------:R-:W-:Y:S02]  /*6fc0*/  P2R R10, PR, RZ, 0x8 ;  /* 0x00000008ff0a7803 */ /* 0x000fe40000000000 */
[----:B------:R-:W-:Y:S01]  /*6fd0*/  P2R R14, PR, RZ, 0x40 ;  /* 0x00000040ff0e7803 */ /* 0x000fe20000000000 */
[----:B------:R-:W4:Y:S01]  /*6fe0*/  @!P4 LDG.E R11, desc[UR10][R2.64+0xc00] ;  /* 0x000c000a020bc981 */ /* 0x000f22000c1e1900 */
[----:B------:R-:W-:-:S03]  /*6ff0*/  ISETP.GE.AND P5, PT, R33, R8, PT ;  /* 0x000000082100720c */ /* 0x000fc60003fa6270 */
[----:B------:R-:W4:Y:S04]  /*7000*/  @!P3 LDG.E R13, desc[UR10][R2.64+0x1200] ;  /* 0x0012000a020db981 */ /* 0x000f28000c1e1900 */
[----:B------:R-:W4:Y:S01]  /*7010*/  @!P1 LDG.E R17, desc[UR10][R2.64+0x1e00] ;  /* 0x001e000a02119981 */ /* 0x000f22000c1e1900 */
[----:B0-----:R-:W-:-:S03]  /*7020*/  IADD3 R4, P2, PT, R4, UR4, RZ ;  /* 0x0000000404047c10 */ /* 0x001fc6000ff5e0ff */
[----:B------:R-:W4:Y:S01]  /*7030*/  @!P0 LDG.E R15, desc[UR10][R2.64+0x1800] ;  /* 0x0018000a020f8981 */ /* 0x000f22000c1e1900 */
[----:B------:R-:W-:-:S03]  /*7040*/  IADD3.X R5, PT, PT, R0, UR5, RZ, P2, !PT ;  /* 0x0000000500057c10 */ /* 0x000fc600097fe4ff */
[----:B------:R-:W4:Y:S01]  /*7050*/  @!P5 LDG.E R25, desc[UR10][R2.64+0x3600] ;  /* 0x0036000a0219d981 */ /* 0x000f22000c1e1900 */
[-C--:B------:R-:W-:Y:S02]  /*7060*/  ISETP.GE.AND P2, PT, R31, R8.reuse, PT ;  /* 0x000000081f00720c */ /* 0x080fe40003f46270 */
[C---:B------:R-:W-:Y:S01]  /*7070*/  LOP3.LUT R31, R71.reuse, 0xc00, RZ, 0xfc, !PT ;  /* 0x00000c00471f7812 */ /* 0x040fe200078efcff */
[----:B------:R-:W-:Y:S01]  /*7080*/  VIADD R71, R71, 0xf00 ;  /* 0x00000f0047477836 */ /* 0x000fe20000000000 */
[-C--:B------:R-:W-:Y:S02]  /*7090*/  ISETP.GE.AND P3, PT, R29, R8.reuse, PT ;  /* 0x000000081d00720c */ /* 0x080fe40003f66270 */
[----:B------:R-:W-:-:S07]  /*70a0*/  ISETP.GE.AND P4, PT, R31, R8, PT ;  /* 0x000000081f00720c */ /* 0x000fce0003f86270 */
[----:B------:R-:W4:Y:S04]  /*70b0*/  @!P2 LDG.E R19, desc[UR10][R2.64+0x2400] ;  /* 0x0024000a0213a981 */ /* 0x000f28000c1e1900 */
[----:B------:R-:W4:Y:S04]  /*70c0*/  @!P3 LDG.E R21, desc[UR10][R2.64+0x2a00] ;  /* 0x002a000a0215b981 */ /* 0x000f28000c1e1900 */
[----:B------:R-:W4:Y:S01]  /*70d0*/  @!P4 LDG.E R23, desc[UR10][R2.64+0x3000] ;  /* 0x0030000a0217c981 */ /* 0x000f22000c1e1900 */
[----:B------:R-:W-:Y:S02]  /*70e0*/  ISETP.GE.AND P6, PT, R71, R8, PT ;  /* 0x000000084700720c */ /* 0x000fe40003fc6270 */
[----:B------:R-:W-:-:S02]  /*70f0*/  P2R R12, PR, RZ, 0x1 ;  /* 0x00000001ff0c7803 */ /* 0x000fc40000000000 */
[----:B------:R-:W-:-:S04]  /*7100*/  ISETP.NE.AND P0, PT, R10, RZ, PT ;  /* 0x000000ff0a00720c */ /* 0x000fc80003f05270 */
[----:B------:R-:W-:Y:S02]  /*7110*/  P2R R10, PR, RZ, 0x1 ;  /* 0x00000001ff0a7803 */ /* 0x000fe40000000000 */
[----:B------:R-:W-:-:S03]  /*7120*/  ISETP.NE.AND P0, PT, R6, RZ, PT ;  /* 0x000000ff0600720c */ /* 0x000fc60003f05270 */
[----:B------:R0:W5:Y:S01]  /*7130*/  @!P6 LDG.E R27, desc[UR10][R2.64+0x3c00] ;  /* 0x003c000a021be981 */ /* 0x000162000c1e1900 */
[----:B------:R-:W-:Y:S01]  /*7140*/  BAR.SYNC.DEFER_BLOCKING 0x0 ;  /* 0x0000000000007b1d */ /* 0x000fe20000010000 */
[----:B------:R-:W-:Y:S02]  /*7150*/  P2R R6, PR, RZ, 0x1 ;  /* 0x00000001ff067803 */ /* 0x000fe40000000000 */
[----:B------:R-:W-:-:S04]  /*7160*/  ISETP.NE.AND P0, PT, R16, RZ, PT ;  /* 0x000000ff1000720c */ /* 0x000fc80003f05270 */
[----:B------:R-:W-:Y:S02]  /*7170*/  P2R R0, PR, RZ, 0x1 ;  /* 0x00000001ff007803 */ /* 0x000fe40000000000 */
[----:B------:R-:W-:-:S13]  /*7180*/  ISETP.NE.AND P0, PT, R14, RZ, PT ;  /* 0x000000ff0e00720c */ /* 0x000fda0003f05270 */
[----:B--2---:R0:W-:Y:S01]  /*7190*/  @!P0 STG.E desc[UR10][R4.64], R7 ;  /* 0x0000000704008986 */ /* 0x0041e2000c10190a */
[----:B------:R-:W-:-:S13]  /*71a0*/  ISETP.NE.AND P0, PT, R0, RZ, PT ;  /* 0x000000ff0000720c */ /* 0x000fda0003f05270 */
[----:B---3--:R0:W-:Y:S01]  /*71b0*/  @!P0 STG.E desc[UR10][R4.64+0x600], R9 ;  /* 0x0006000904008986 */ /* 0x0081e2000c10190a */
[----:B------:R-:W-:-:S13]  /*71c0*/  ISETP.NE.AND P0, PT, R6, RZ, PT ;  /* 0x000000ff0600720c */ /* 0x000fda0003f05270 */
[----:B----4-:R0:W-:Y:S01]  /*71d0*/  @!P0 STG.E desc[UR10][R4.64+0xc00], R11 ;  /* 0x000c000b04008986 */ /* 0x0101e2000c10190a */
[----:B------:R-:W-:-:S13]  /*71e0*/  ISETP.NE.AND P0, PT, R10, RZ, PT ;  /* 0x000000ff0a00720c */ /* 0x000fda0003f05270 */
[----:B------:R0:W-:Y:S01]  /*71f0*/  @!P0 STG.E desc[UR10][R4.64+0x1200], R13 ;  /* 0x0012000d04008986 */ /* 0x0001e2000c10190a */
[----:B------:R-:W-:-:S03]  /*7200*/  ISETP.NE.AND P0, PT, R12, RZ, PT ;  /* 0x000000ff0c00720c */ /* 0x000fc60003f05270 */
[----:B------:R0:W-:Y:S04]  /*7210*/  @!P1 STG.E desc[UR10][R4.64+0x1e00], R17 ;  /* 0x001e001104009986 */ /* 0x0001e8000c10190a */
[----:B------:R0:W-:Y:S04]  /*7220*/  @!P2 STG.E desc[UR10][R4.64+0x2400], R19 ;  /* 0x002400130400a986 */ /* 0x0001e8000c10190a */
[----:B------:R0:W-:Y:S04]  /*7230*/  @!P3 STG.E desc[UR10][R4.64+0x2a00], R21 ;  /* 0x002a00150400b986 */ /* 0x0001e8000c10190a */
[----:B------:R0:W-:Y:S04]  /*7240*/  @!P0 STG.E desc[UR10][R4.64+0x1800], R15 ;  /* 0x0018000f04008986 */ /* 0x0001e8000c10190a */
[----:B------:R0:W-:Y:S04]  /*7250*/  @!P4 STG.E desc[UR10][R4.64+0x3000], R23 ;  /* 0x003000170400c986 */ /* 0x0001e8000c10190a */
[----:B------:R0:W-:Y:S01]  /*7260*/  @!P5 STG.E desc[UR10][R4.64+0x3600], R25 ;  /* 0x003600190400d986 */ /* 0x0001e2000c10190a */
[----:B------:R-:W-:Y:S05]  /*7270*/  @P6 EXIT ;  /* 0x000000000000694d */ /* 0x000fea0003800000 */
[----:B-----5:R-:W-:Y:S01]  /*7280*/  STG.E desc[UR10][R4.64+0x3c00], R27 ;  /* 0x003c001b04007986 */ /* 0x020fe2000c10190a */
[----:B------:R-:W-:Y:S05]  /*7290*/  EXIT ;  /* 0x000000000000794d */ /* 0x000fea0003800000 */
.L_x_164:
[----:B------:R-:W-:Y:S02]  /*72a0*/  IMAD.MOV.U32 R27, RZ, RZ, R20 ;  /* 0x000000ffff1b7224 */ /* 0x000fe400078e0014 */
[----:B------:R-:W-:Y:S02]  /*72b0*/  IMAD.MOV.U32 R28, RZ, RZ, 0x1 ;  /* 0x00000001ff1c7424 */ /* 0x000fe400078e00ff */
[----:B------:R-:W-:Y:S02]  /*72c0*/  IMAD.MOV.U32 R29, RZ, RZ, RZ ;  /* 0x000000ffff1d7224 */ /* 0x000fe400078e00ff */
[----:B------:R-:W-:-:S07]  /*72d0*/  IMAD.MOV.U32 R26, RZ, RZ, -0x1 ;  /* 0xffffffffff1a7424 */ /* 0x000fce00078e00ff */
[----:B------:R-:W-:Y:S05]  /*72e0*/  WARPSYNC.COLLECTIVE R26, `(.L_x_170) ;  /* 0x000000001a087348 */ /* 0x000fea0003c00000 */
[----:B------:R0:W1:Y:S02]  /*72f0*/  SHFL.UP P0, R25, R27, R28, R29 ;  /* 0x0400001c1b197389 */ /* 0x000064000000001d */
[----:B01----:R-:W-:Y:S05]  /*7300*/  ENDCOLLECTIVE ;  /* 0x000000000000791b */ /* 0x003fea0003800000 */
.L_x_170:
[----:B------:R-:W-:Y:S02]  /*7310*/  IMAD.MOV.U32 R28, RZ, RZ, 0x2 ;  /* 0x00000002ff1c7424 */ /* 0x000fe400078e00ff */
[----:B------:R-:W-:-:S04]  /*7320*/  IMAD.MOV.U32 R21, RZ, RZ, R25 ;  /* 0x000000ffff157224 */ /* 0x000fc800078e0019 */
[----:B------:R-:W-:-:S04]  /*7330*/  @P0 IMAD.IADD R21, R20, 0x1, R21 ;  /* 0x0000000114150824 */ /* 0x000fc800078e0215 */
[----:B------:R-:W-:-:S07]  /*7340*/  IMAD.MOV.U32 R27, RZ, RZ, R21 ;  /* 0x000000ffff1b7224 */ /* 0x000fce00078e0015 */
[----:B------:R-:W-:Y:S05]  /*7350*/  WARPSYNC.COLLECTIVE R26, `(.L_x_171) ;  /* 0x000000001a087348 */ /* 0x000fea0003c00000 */
[----:B------:R0:W1:Y:S02]  /*7360*/  SHFL.UP P0, R25, R27, R28, R29 ;  /* 0x0400001c1b197389 */ /* 0x000064000000001d */
[----:B01----:R-:W-:Y:S05]  /*7370*/  ENDCOLLECTIVE ;  /* 0x000000000000791b */ /* 0x003fea0003800000 */
.L_x_171:
[----:B------:R-:W-:Y:S02]  /*7380*/  IMAD.MOV.U32 R28, RZ, RZ, 0x4 ;  /* 0x00000004ff1c7424 */ /* 0x000fe400078e00ff */
[----:B------:R-:W-:-:S04]  /*7390*/  IMAD.MOV.U32 R22, RZ, RZ, R25 ;  /* 0x000000ffff167224 */ /* 0x000fc800078e0019 */
[----:B------:R-:W-:-:S04]  /*73a0*/  @P0 IMAD.IADD R22, R21, 0x1, R22 ;  /* 0x0000000115160824 */ /* 0x000fc800078e0216 */
[----:B------:R-:W-:-:S07]  /*73b0*/  IMAD.MOV.U32 R27, RZ, RZ, R22 ;  /* 0x000000ffff1b7224 */ /* 0x000fce00078e0016 */
[----:B------:R-:W-:Y:S05]  /*73c0*/  WARPSYNC.COLLECTIVE R26, `(.L_x_172) ;  /* 0x000000001a087348 */ /* 0x000fea0003c00000 */
[----:B------:R0:W1:Y:S02]  /*73d0*/  SHFL.UP P0, R25, R27, R28, R29 ;  /* 0x0400001c1b197389 */ /* 0x000064000000001d */
[----:B01----:R-:W-:Y:S05]  /*73e0*/  ENDCOLLECTIVE ;  /* 0x000000000000791b */ /* 0x003fea0003800000 */
.L_x_172:
[----:B------:R-:W-:Y:S02]  /*73f0*/  IMAD.MOV.U32 R28, RZ, RZ, 0x8 ;  /* 0x00000008ff1c7424 */ /* 0x000fe400078e00ff */
[----:B------:R-:W-:-:S04]  /*7400*/  IMAD.MOV.U32 R23, RZ, RZ, R25 ;  /* 0x000000ffff177224 */ /* 0x000fc800078e0019 */
[----:B------:R-:W-:-:S04]  /*7410*/  @P0 IMAD.IADD R23, R22, 0x1, R23 ;  /* 0x0000000116170824 */ /* 0x000fc800078e0217 */
[----:B------:R-:W-:-:S07]  /*7420*/  IMAD.MOV.U32 R27, RZ, RZ, R23 ;  /* 0x000000ffff1b7224 */ /* 0x000fce00078e0017 */
[----:B------:R-:W-:Y:S05]  /*7430*/  WARPSYNC.COLLECTIVE R26, `(.L_x_173) ;  /* 0x000000001a087348 */ /* 0x000fea0003c00000 */
[----:B------:R0:W1:Y:S02]  /*7440*/  SHFL.UP P0, R25, R27, R28, R29 ;  /* 0x0400001c1b197389 */ /* 0x000064000000001d */
[----:B01----:R-:W-:Y:S05]  /*7450*/  ENDCOLLECTIVE ;  /* 0x000000000000791b */ /* 0x003fea0003800000 */
.L_x_173:
[----:B------:R-:W-:Y:S02]  /*7460*/  IMAD.MOV.U32 R28, RZ, RZ, 0x10 ;  /* 0x00000010ff1c7424 */ /* 0x000fe400078e00ff */
[----:B------:R-:W-:-:S04]  /*7470*/  IMAD.MOV.U32 R24, RZ, RZ, R25 ;  /* 0x000000ffff187224 */ /* 0x000fc800078e0019 */
[----:B------:R-:W-:-:S04]  /*7480*/  @P0 IMAD.IADD R24, R23, 0x1, R24 ;  /* 0x0000000117180824 */ /* 0x000fc800078e0218 */
[----:B------:R-:W-:-:S07]  /*7490*/  IMAD.MOV.U32 R27, RZ, RZ, R24 ;  /* 0x000000ffff1b7224 */ /* 0x000fce00078e0018 */
[----:B------:R-:W-:Y:S05]  /*74a0*/  WARPSYNC.COLLECTIVE R26, `(.L_x_174) ;  /* 0x000000001a087348 */ /* 0x000fea0003c00000 */
[----:B------:R0:W1:Y:S02]  /*74b0*/  SHFL.UP P0, R25, R27, R28, R29 ;  /* 0x0400001c1b197389 */ /* 0x000064000000001d */
[----:B01----:R-:W-:Y:S05]  /*74c0*/  ENDCOLLECTIVE ;  /* 0x000000000000791b */ /* 0x003fea0003800000 */
.L_x_174:
[----:B------:R-:W-:Y:S05]  /*74d0*/  BRA `(.L_x_175) ;  /* 0xffffffb400547947 */ /* 0x000fea000383ffff */
.L_x_176:
        /* <DEDUP_REMOVED lines=10> */
.L_x_323:


//--------------------- .text._ZN3cub18CUB_300001_SM_10006detail10radix_sort30DeviceSegmentedRadixSortKernelINS1_5radix10policy_hubIjNS0_8NullTypeEiE10Policy1000ELb0ELNS0_9SortOrderE0EjS6_PjSA_iNS1_21identity_decomposer_tEEEvPKT2_PSC_PKT3_PSG_T4_T5_iiiT7_ --------------------------
	.section	.text._ZN3cub18CUB_300001_SM_10006detail10radix_sort30DeviceSegmentedRadixSortKernelINS1_5radix10policy_hubIjNS0_8NullTypeEiE10Policy1000ELb0ELNS0_9SortOrderE0EjS6_PjSA_iNS1_21identity_decomposer_tEEEvPKT2_PSC_PKT3_PSG_T4_T5_iiiT7_,"ax",@progbits
	.align	128
        .global         _ZN3cub18CUB_300001_SM_10006detail10radix_sort30DeviceSegmentedRadixSortKernelINS1_5radix10policy_hubIjNS0_8NullTypeEiE10Policy1000ELb0ELNS0_9SortOrderE0EjS6_PjSA_iNS1_21identity_decomposer_tEEEvPKT2_PSC_PKT3_PSG_T4_T5_iiiT7_
        .type           _ZN3cub18CUB_300001_SM_10006detail10radix_sort30DeviceSegmentedRadixSortKernelINS1_5radix10policy_hubIjNS0_8NullTypeEiE10Policy1000ELb0ELNS0_9SortOrderE0EjS6_PjSA_iNS1_21identity_decomposer_tEEEvPKT2_PSC_PKT3_PSG_T4_T5_iiiT7_,@function
        .size           _ZN3cub18CUB_300001_SM_10006detail10radix_sort30DeviceSegmentedRadixSortKernelINS1_5radix10policy_hubIjNS0_8NullTypeEiE10Policy1000ELb0ELNS0_9SortOrderE0EjS6_PjSA_iNS1_21identity_decomposer_tEEEvPKT2_PSC_PKT3_PSG_T4_T5_iiiT7_,(.L_x_324 - _ZN3cub18CUB_300001_SM_10006detail10radix_sort30DeviceSegmentedRadixSortKernelINS1_5radix10policy_hubIjNS0_8NullTypeEiE10Policy1000ELb0ELNS0_9SortOrderE0EjS6_PjSA_iNS1_21identity_decomposer_tEEEvPKT2_PSC_PKT3_PSG_T4_T5_iiiT7_)
        .other          _ZN3cub18CUB_300001_SM_10006detail10radix_sort30DeviceSegmentedRadixSortKernelINS1_5radix10policy_hubIjNS0_8NullTypeEiE10Policy1000ELb0ELNS0_9SortOrderE0EjS6_PjSA_iNS1_21identity_decomposer_tEEEvPKT2_PSC_PKT3_PSG_T4_T5_iiiT7_,@"STO_CUDA_ENTRY STV_DEFAULT"
_ZN3cub18CUB_300001_SM_10006detail10radix_sort30DeviceSegmentedRadixSortKernelINS1_5radix10policy_hubIjNS0_8NullTypeEiE10Policy1000ELb0ELNS0_9SortOrderE0EjS6_PjSA_iNS1_21identity_decomposer_tEEEvPKT2_PSC_PKT3_PSG_T4_T5_iiiT7_:
.text._ZN3cub18CUB_300001_SM_10006detail10radix_sort30DeviceSegmentedRadixSortKernelINS1_5radix10policy_hubIjNS0_8NullTypeEiE10Policy1000ELb0ELNS0_9SortOrderE0EjS6_PjSA_iNS1_21identity_decomposer_tEEEvPKT2_PSC_PKT3_PSG_T4_T5_iiiT7_:
[----:B------:R-:W-:Y:S01]  /*0000*/  LDC R1, c[0x0][0x37c] ;  /* 0x0000df00ff017b82 */ /* 0x000fe20000000800 */
[----:B------:R-:W0:Y:S07]  /*0010*/  S2R R7, SR_CTAID.X ;  /* 0x0000000000077919 */ /* 0x000e2e0000002500 */
[----:B------:R-:W0:Y:S01]  /*0020*/  LDC.64 R2, c[0x0][0x3a0] ;  /* 0x0000e800ff027b82 */ /* 0x000e220000000a00 */
[----:B------:R-:W1:Y:S07]  /*0030*/  LDCU.64 UR10, c[0x0][0x358] ;  /* 0x00006b00ff0a77ac */ /* 0x000e6e0008000a00 */
[----:B------:R-:W2:Y:S01]  /*0040*/  LDC.64 R4, c[0x0][0x3a8] ;  /* 0x0000ea00ff047b82 */ /* 0x000ea20000000a00 */
[----:B0-----:R-:W-:-:S04]  /*0050*/  IMAD.WIDE.U32 R2, R7, 0x4, R2 ;  /* 0x0000000407027825 */ /* 0x001fc800078e0002 */
[----:B--2---:R-:W-:Y:S01]  /*0060*/  IMAD.WIDE.U32 R4, R7, 0x4, R4 ;  /* 0x0000000407047825 */ /* 0x004fe200078e0004 */
        /* <DEDUP_REMOVED lines=10> */
[----:B------:R-:W-:Y:S01]  /*0110*/  CS2R R6, SRZ ;  /* 0x0000000000067805 */ /* 0x000fe2000001ff00 */
[----:B------:R-:W-:Y:S01]  /*0120*/  UMOV UR6, 0x3900 ;  /* 0x0000390000067882 */ /* 0x000fe20000000000 */
[----:B------:R-:W-:Y:S01]  /*0130*/  UMOV UR7, 0x0 ;  /* 0x0000000000077882 */ /* 0x000fe20000000000 */
[----:B------:R-:W-:Y:S02]  /*0140*/  CS2R R22, SRZ ;  /* 0x0000000000167805 */ /* 0x000fe4000001ff00 */
[----:B------:R-:W-:Y:S01]  /*0150*/  CS2R R20, SRZ ;  /* 0x0000000000147805 */ /* 0x000fe2000001ff00 */
[----:B------:R-:W-:Y:S01]  /*0160*/  IMAD.MOV.U32 R14, RZ, RZ, RZ ;  /* 0x000000ffff0e7224 */ /* 0x000fe200078e00ff */
[----:B------:R-:W-:Y:S01]  /*0170*/  CS2R R12, SRZ ;  /* 0x00000000000c7805 */ /* 0x000fe2000001ff00 */
[----:B------:R-:W-:-:S02]  /*0180*/  IMAD.MOV.U32 R10, RZ, RZ, RZ ;  /* 0x000000ffff0a7224 */ /* 0x000fc400078e00ff */
[----:B------:R-:W-:Y:S01]  /*0190*/  IMAD.MOV.U32 R11, RZ, RZ, R15 ;  /* 0x000000ffff0b7224 */ /* 0x000fe200078e000f */
[----:B-1----:R-:W-:Y:S01]  /*01a0*/  UIMAD.WIDE.U32 UR6, UR4, 0x1, UR6 ;  /* 0x00000001040678a5 */ /* 0x002fe2000f8e0006 */
[----:B0-----:R-:W-:Y:S02]  /*01b0*/  LEA R8, R5, R8, 0x18 ;  /* 0x0000000805087211 */ /* 0x001fe400078ec0ff */
[----:B------:R-:W-:-:S03]  /*01c0*/  CS2R R4, SRZ ;  /* 0x0000000000047805 */ /* 0x000fc6000001ff00 */
[----:B--2---:R-:W-:-:S05]  /*01d0*/  IMAD R9, R3, 0x4, R8 ;  /* 0x0000000403097824 */ /* 0x004fca00078e0208 */
[----:B------:R0:W-:Y:S04]  /*01e0*/  STS [R9], RZ ;  /* 0x000000ff09007388 */ /* 0x0001e80000000800 */
[----:B------:R0:W-:Y:S04]  /*01f0*/  STS [R9+0x300], RZ ;  /* 0x000300ff09007388 */ /* 0x0001e80000000800 */
        /* <DEDUP_REMOVED lines=15> */
[----:B------:R-:W1:Y:S01]  /*02f0*/  S2R R11, SR_LANEID ;  /* 0x00000000000b7919 */ /* 0x000e620000000000 */
[----:B------:R-:W-:Y:S01]  /*0300*/  SHF.R.U32.HI R7, RZ, 0x5, R3 ;  /* 0x00000005ff077819 */ /* 0x000fe20000011603 */
[----:B------:R-:W-:-:S04]  /*0310*/  UIADD3 UR5, UPT, UPT, UR7, UR5, URZ ;  /* 0x0000000507057290 */ /* 0x000fc8000fffe0ff */
[----:B------:R-:W-:Y:S02]  /*0320*/  IMAD R16, R7, 0x300, R8 ;  /* 0x0000030007107824 */ /* 0x000fe400078e0208 */
[----:B------:R-:W-:Y:S02]  /*0330*/  IMAD.MOV.U32 R7, RZ, RZ, RZ ;  /* 0x000000ffff077224 */ /* 0x000fe400078e00ff */
[----:B-1----:R-:W-:Y:S02]  /*0340*/  IMAD R16, R11, 0x4, R16 ;  /* 0x000000040b107824 */ /* 0x002fe400078e0210 */
[----:B------:R-:W-:-:S07]  /*0350*/  IMAD.MOV.U32 R11, RZ, RZ, R15 ;  /* 0x000000ffff0b7224 */ /* 0x000fce00078e000f */
.L_x_185:
[----:B------:R-:W-:Y:S01]  /*0360*/  IMAD.IADD R18, R0, 0x1, -R11 ;  /* 0x0000000100127824 */ /* 0x000fe200078e0a0b */
[----:B-1----:R-:W1:Y:S01]  /*0370*/  LDCU UR9, c[0x0][0x3b4] ;  /* 0x00007680ff0977ac */ /* 0x002e620008000800 */
[----:B------:R-:W2:Y:S01]  /*0380*/  LDCU UR12, c[0x0][0x3b8] ;  /* 0x00007700ff0c77ac */ /* 0x000ea20008000800 */
[----:B---3--:R-:W-:-:S05]  /*0390*/  UMOV UR4, URZ ;  /* 0x000000ff00047c82 */ /* 0x008fca0008000000 */
.L_x_178:
[----:B------:R-:W-:-:S04]  /*03a0*/  IADD3 R19, P0, PT, R3, R11, RZ ;  /* 0x0000000b03137210 */ /* 0x000fc80007f1e0ff */
[----:B---3--:R-:W-:Y:S02]  /*03b0*/  LEA.HI.X.SX32 R24, R11, RZ, 0x1, P0 ;  /* 0x000000ff0b187211 */ /* 0x008fe400000f0eff */
[----:B------:R-:W-:-:S04]  /*03c0*/  LEA R48, P0, R19, UR6, 0x2 ;  /* 0x0000000613307c11 */ /* 0x000fc8000f8010ff */
[----:B------:R-:W-:-:S05]  /*03d0*/  LEA.HI.X R49, R19, UR5, R24, 0x2, P0 ;  /* 0x0000000513317c11 */ /* 0x000fca00080f1418 */
[----:B------:R-:W1:Y:S04]  /*03e0*/  LDG.E R19, desc[UR10][R48.64+-0x3900] ;  /* 0xffc7000a30137981 */ /* 0x000e68000c1e1900 */
[----:B------:R-:W3:Y:S04]  /*03f0*/  LDG.E R50, desc[UR10][R48.64+-0x3600] ;  /* 0xffca000a30327981 */ /* 0x000ee8000c1e1900 */
[----:B------:R-:W4:Y:S04]  /*0400*/  LDG.E R51, desc[UR10][R48.64+-0x3300] ;  /* 0xffcd000a30337981 */ /* 0x000f28000c1e1900 */
[----:B------:R-:W5:Y:S04]  /*0410*/  LDG.E R52, desc[UR10][R48.64+-0x3000] ;  /* 0xffd0000a30347981 */ /* 0x000f68000c1e1900 */
[----:B------:R-:W5:Y:S04]  /*0420*/  LDG.E R53, desc[UR10][R48.64+-0x2d00] ;  /* 0xffd3000a30357981 */ /* 0x000f68000c1e1900 */
[----:B------:R-:W5:Y:S01]  /*0430*/  LDG.E R54, desc[UR10][R48.64+-0x2a00] ;  /* 0xffd6000a30367981 */ /* 0x000f62000c1e1900 */
[----:B--2---:R-:W-:-:S03]  /*0440*/  UBMSK UR8, URZ, UR12 ;  /* 0x0000000cff08729b */ /* 0x004fc60008000000 */
[----:B------:R-:W2:Y:S04]  /*0450*/  LDG.E R55, desc[UR10][R48.64+-0x2700] ;  /* 0xffd9000a30377981 */ /* 0x000ea8000c1e1900 */
        /* <DEDUP_REMOVED lines=29> */
[----:B------:R-:W2:Y:S01]  /*0630*/  LDG.E R47, desc[UR10][R48.64+0x3900] ;  /* 0x0039000a302f7981 */ /* 0x000ea2000c1e1900 */
[----:B-1----:R-:W-:-:S04]  /*0640*/  SHF.R.U32.HI R19, RZ, UR9, R19 ;  /* 0x00000009ff137c19 */ /* 0x002fc80008011613 */
[----:B------:R-:W-:-:S04]  /*0650*/  LOP3.LUT R19, R19, UR8, RZ, 0xc0, !PT ;  /* 0x0000000813137c12 */ /* 0x000fc8000f8ec0ff */
[----:B------:R-:W-:Y:S02]  /*0660*/  SHF.R.U32.HI R24, RZ, 0x2, R19 ;  /* 0x00000002ff187819 */ /* 0x000fe40000011613 */
[----:B------:R-:W-:-:S03]  /*0670*/  LOP3.LUT R19, R19, 0x3, RZ, 0xc0, !PT ;  /* 0x0000000313137812 */ /* 0x000fc600078ec0ff */
[----:B------:R-:W-:-:S04]  /*0680*/  IMAD R24, R24, 0x300, R9 ;  /* 0x0000030018187824 */ /* 0x000fc800078e0209 */
        /* <DEDUP_REMOVED lines=355> */
[C---:B------:R-:W-:Y:S02]  /*1cc0*/  ISETP.GT.U32.AND P0, PT, R3.reuse, 0x1ff, PT ;  /* 0x000001ff0300780c */ /* 0x040fe40003f04070 */
[C---:B------:R-:W-:Y:S02]  /*1cd0*/  ISETP.GT.U32.AND P1, PT, R3.reuse, 0x13f, PT ;  /* 0x0000013f0300780c */ /* 0x040fe40003f24070 */
[----:B------:R-:W-:Y:S01]  /*1ce0*/  ISETP.GT.U32.AND P2, PT, R3, 0x7f, PT ;  /* 0x0000007f0300780c */ /* 0x000fe20003f44070 */
[----:B------:R-:W-:Y:S08]  /*1cf0*/  BSSY.RECONVERGENT B0, `(.L_x_179) ;  /* 0x000002c000007945 */ /* 0x000ff00003800200 */
[----:B------:R-:W-:Y:S05]  /*1d00*/  @P0 BRA `(.L_x_180) ;  /* 0x0000000000a80947 */ /* 0x000fea0003800000 */
[----:B------:R-:W3:Y:S04]  /*1d10*/  LDS R19, [R16] ;  /* 0x0000000010137984 */ /* 0x000ee80000000800 */
[----:B------:R-:W0:Y:S04]  /*1d20*/  LDS R26, [R16+0x80] ;  /* 0x00008000101a7984 */ /* 0x000e280000000800 */
[----:B------:R-:W1:Y:S04]  /*1d30*/  LDS R32, [R16+0x180] ;  /* 0x0001800010207984 */ /* 0x000e680000000800 */
[----:B------:R-:W2:Y:S04]  /*1d40*/  LDS R31, [R16+0x100] ;  /* 0x00010000101f7984 */ /* 0x000ea80000000800 */
[----:B------:R-:W4:Y:S04]  /*1d50*/  LDS R33, [R16+0x200] ;  /* 0x0002000010217984 */ /* 0x000f280000000800 */
[----:B------:R-:W5:Y:S01]  /*1d60*/  LDS R34, [R16+0x280] ;  /* 0x0002800010227984 */ /* 0x000f620000000800 */
[----:B---3--:R-:W-:-:S02]  /*1d70*/  PRMT R25, R19, 0x7770, RZ ;  /* 0x0000777013197816 */ /* 0x008fc400000000ff */
[C---:B------:R-:W-:Y:S02]  /*1d80*/  PRMT R27, R19.reuse, 0x7771, RZ ;  /* 0x00007771131b7816 */ /* 0x040fe400000000ff */
[C---:B------:R-:W-:Y:S02]  /*1d90*/  PRMT R24, R19.reuse, 0x7772, RZ ;  /* 0x0000777213187816 */ /* 0x040fe400000000ff */
[C---:B0-----:R-:W-:Y:S02]  /*1da0*/  PRMT R28, R26.reuse, 0x7770, RZ ;  /* 0x000077701a1c7816 */ /* 0x041fe400000000ff */
[C---:B------:R-:W-:Y:S02]  /*1db0*/  PRMT R29, R26.reuse, 0x7771, RZ ;  /* 0x000077711a1d7816 */ /* 0x040fe400000000ff */
[----:B------:R-:W-:Y:S02]  /*1dc0*/  PRMT R30, R26, 0x7772, RZ ;  /* 0x000077721a1e7816 */ /* 0x000fe400000000ff */
[----:B------:R-:W-:-:S02]  /*1dd0*/  PRMT R19, R19, 0x7773, RZ ;  /* 0x0000777313137816 */ /* 0x000fc400000000ff */
[----:B------:R-:W-:Y:S02]  /*1de0*/  PRMT R26, R26, 0x7773, RZ ;  /* 0x000077731a1a7816 */ /* 0x000fe400000000ff */
[----:B------:R-:W-:Y:S02]  /*1df0*/  IADD3 R25, PT, PT, R28, R10, R25 ;  /* 0x0000000a1c197210 */ /* 0x000fe40007ffe019 */
[----:B------:R-:W-:Y:S02]  /*1e00*/  IADD3 R27, PT, PT, R29, R12, R27 ;  /* 0x0000000c1d1b7210 */ /* 0x000fe40007ffe01b */
[----:B------:R-:W-:Y:S02]  /*1e10*/  IADD3 R19, PT, PT, R26, R14, R19 ;  /* 0x0000000e1a137210 */ /* 0x000fe40007ffe013 */
[----:B------:R-:W-:Y:S02]  /*1e20*/  IADD3 R24, PT, PT, R30, R13, R24 ;  /* 0x0000000d1e187210 */ /* 0x000fe40007ffe018 */
[----:B-1----:R-:W-:-:S02]  /*1e30*/  PRMT R26, R32, 0x7770, RZ ;  /* 0x00007770201a7816 */ /* 0x002fc400000000ff */
[C---:B------:R-:W-:Y:S02]  /*1e40*/  PRMT R28, R32.reuse, 0x7771, RZ ;  /* 0x00007771201c7816 */ /* 0x040fe400000000ff */
[----:B------:R-:W-:Y:S02]  /*1e50*/  PRMT R29, R32, 0x7772, RZ ;  /* 0x00007772201d7816 */ /* 0x000fe400000000ff */
[C---:B--2---:R-:W-:Y:S02]  /*1e60*/  PRMT R10, R31.reuse, 0x7770, RZ ;  /* 0x000077701f0a7816 */ /* 0x044fe400000000ff */
[C---:B------:R-:W-:Y:S02]  /*1e70*/  PRMT R12, R31.reuse, 0x7771, RZ ;  /* 0x000077711f0c7816 */ /* 0x040fe400000000ff */
[C---:B------:R-:W-:Y:S02]  /*1e80*/  PRMT R13, R31.reuse, 0x7772, RZ ;  /* 0x000077721f0d7816 */ /* 0x040fe400000000ff */
[----:B------:R-:W-:-:S02]  /*1e90*/  PRMT R14, R31, 0x7773, RZ ;  /* 0x000077731f0e7816 */ /* 0x000fc400000000ff */
[----:B------:R-:W-:Y:S02]  /*1ea0*/  PRMT R32, R32, 0x7773, RZ ;  /* 0x0000777320207816 */ /* 0x000fe400000000ff */
[----:B------:R-:W-:Y:S02]  /*1eb0*/  IADD3 R10, PT, PT, R26, R25, R10 ;  /* 0x000000191a0a7210 */ /* 0x000fe40007ffe00a */
[----:B------:R-:W-:Y:S02]  /*1ec0*/  IADD3 R12, PT, PT, R28, R27, R12 ;  /* 0x0000001b1c0c7210 */ /* 0x000fe40007ffe00c */
        /* <DEDUP_REMOVED lines=13> */
[----:B------:R-:W-:-:S07]  /*1fa0*/  IADD3 R14, PT, PT, R34, R14, R33 ;  /* 0x0000000e220e7210 */ /* 0x000fce0007ffe021 */
.L_x_180:
[----:B------:R-:W-:Y:S05]  /*1fb0*/  BSYNC.RECONVERGENT B0 ;  /* 0x0000000000007941 */ /* 0x000fea0003800200 */
.L_x_179:
[----:B------:R-:W-:Y:S04]  /*1fc0*/  BSSY.RECONVERGENT B0, `(.L_x_181) ;  /* 0x000002c000007945 */ /* 0x000fe80003800200 */
[----:B------:R-:W-:Y:S05]  /*1fd0*/  @P1 BRA `(.L_x_182) ;  /* 0x0000000000a81947 */ /* 0x000fea0003800000 */
[----:B------:R-:W3:Y:S04]  /*1fe0*/  LDS R19, [R16+0x1200] ;  /* 0x0012000010137984 */ /* 0x000ee80000000800 */
        /* <DEDUP_REMOVED lines=8> */
[----:B------:R-:W-:Y:S02]  /*2070*/  PRMT R26, R19, 0x7773, RZ ;  /* 0x00007773131a7816 */ /* 0x000fe400000000ff */
[C---:B0-----:R-:W-:Y:S02]  /*2080*/  PRMT R19, R28.reuse, 0x7770, RZ ;  /* 0x000077701c137816 */ /* 0x041fe400000000ff */
[C---:B------:R-:W-:Y:S02]  /*2090*/  PRMT R29, R28.reuse, 0x7771, RZ ;  /* 0x000077711c1d7816 */ /* 0x040fe400000000ff */
        /* <DEDUP_REMOVED lines=16> */
[----:B------:R-:W-:Y:S02]  /*21a0*/  IADD3 R22, PT, PT, R28, R27, R22 ;  /* 0x0000001b1c167210 */ /* 0x000fe40007ffe016 */
[C---:B----4-:R-:W-:Y:S02]  /*21b0*/  PRMT R19, R33.reuse, 0x7770, RZ ;  /* 0x0000777021137816 */ /* 0x050fe400000000ff */
[----:B------:R-:W-:-:S02]  /*21c0*/  PRMT R24, R33, 0x7771, RZ ;  /* 0x0000777121187816 */ /* 0x000fc400000000ff */
[C---:B------:R-:W-:Y:S02]  /*21d0*/  PRMT R23, R33.reuse, 0x7772, RZ ;  /* 0x0000777221177816 */ /* 0x040fe400000000ff */
[C---:B-----5:R-:W-:Y:S02]  /*21e0*/  PRMT R25, R34.reuse, 0x7770, RZ ;  /* 0x0000777022197816 */ /* 0x060fe400000000ff */
        /* <DEDUP_REMOVED lines=9> */
.L_x_182:
[----:B------:R-:W-:Y:S05]  /*2280*/  BSYNC.RECONVERGENT B0 ;  /* 0x0000000000007941 */ /* 0x000fea0003800200 */
.L_x_181:
        /* <DEDUP_REMOVED lines=44> */
.L_x_184:
[----:B------:R-:W-:Y:S05]  /*2550*/  BSYNC.RECONVERGENT B0 ;  /* 0x0000000000007941 */ /* 0x000fea0003800200 */
.L_x_183:
        /* <DEDUP_REMOVED lines=19> */
.L_x_177:
        /* <DEDUP_REMOVED lines=10> */
.L_x_187:
[----:B------:R-:W-:-:S04]  /*2730*/  IADD3 R16, P0, PT, R3, R11, RZ ;  /* 0x0000000b03107210 */ /* 0x000fc80007f1e0ff */
[----:B---3--:R-:W-:Y:S02]  /*2740*/  LEA.HI.X.SX32 R25, R11, RZ, 0x1, P0 ;  /* 0x000000ff0b197211 */ /* 0x008fe400000f0eff */
[----:B------:R-:W-:-:S04]  /*2750*/  LEA R48, P0, R16, UR4, 0x2 ;  /* 0x0000000410307c11 */ /* 0x000fc8000f8010ff */
[----:B------:R-:W-:-:S05]  /*2760*/  LEA.HI.X R49, R16, UR5, R25, 0x2, P0 ;  /* 0x0000000510317c11 */ /* 0x000fca00080f1419 */
        /* <DEDUP_REMOVED lines=31> */
[----:B0-----:R-:W4:Y:S04]  /*2960*/  LDG.E R29, desc[UR10][R48.64+0x2100] ;  /* 0x0021000a301d7981 */ /* 0x001f28000c1e1900 */
[----:B------:R-:W4:Y:S04]  /*2970*/  LDG.E R28, desc[UR10][R48.64+0x2400] ;  /* 0x0024000a301c7981 */ /* 0x000f28000c1e1900 */
[----:B------:R-:W4:Y:S04]  /*2980*/  LDG.E R27, desc[UR10][R48.64+0x2700] ;  /* 0x0027000a301b7981 */ /* 0x000f28000c1e1900 */
[----:B------:R-:W4:Y:S04]  /*2990*/  LDG.E R26, desc[UR10][R48.64+0x2a00] ;  /* 0x002a000a301a7981 */ /* 0x000f28000c1e1900 */
        /* <DEDUP_REMOVED lines=361> */
.L_x_186:
[----:B------:R-:W-:Y:S01]  /*4030*/  ISETP.GE.AND P0, PT, R3, R19, PT ;  /* 0x000000130300720c */ /* 0x000fe20003f06270 */
[----:B------:R-:W-:Y:S01]  /*4040*/  BSSY.RECONVERGENT B0, `(.L_x_188) ;  /* 0x000005a000007945 */ /* 0x000fe20003800200 */
[----:B------:R-:W-:Y:S02]  /*4050*/  IMAD.MOV.U32 R27, RZ, RZ, R14 ;  /* 0x000000ffff1b7224 */ /* 0x000fe400078e000e */
[----:B------:R-:W-:Y:S02]  /*4060*/  IMAD.MOV.U32 R26, RZ, RZ, R13 ;  /* 0x000000ffff1a7224 */ /* 0x000fe400078e000d */
[----:B---3--:R-:W-:Y:S02]  /*4070*/  IMAD.MOV.U32 R25, RZ, RZ, R12 ;  /* 0x000000ffff197224 */ /* 0x008fe400078e000c */
[----:B0-----:R-:W-:-:S05]  /*4080*/  IMAD.MOV.U32 R24, RZ, RZ, R10 ;  /* 0x000000ffff187224 */ /* 0x001fca00078e000a */
[----:B------:R-:W-:Y:S05]  /*4090*/  @P0 BRA `(.L_x_189) ;  /* 0x0000000400500947 */ /* 0x000fea0003800000 */
[----:B------:R-:W-:Y:S01]  /*40a0*/  LOP3.LUT R10, RZ, R3, RZ, 0x33, !PT ;  /* 0x00000003ff0a7212 */ /* 0x000fe200078e33ff */
[----:B------:R-:W0:Y:S01]  /*40b0*/  LDCU UR4, c[0x0][0x3b8] ;  /* 0x00007700ff0477ac */ /* 0x000e220008000800 */
[----:B------:R-:W-:Y:S01]  /*40c0*/  BSSY.RECONVERGENT B1, `(.L_x_190) ;  /* 0x000001f000017945 */ /* 0x000fe20003800200 */
[----:B------:R-:W-:Y:S02]  /*40d0*/  IMAD.MOV.U32 R14, RZ, RZ, R3 ;  /* 0x000000ffff0e7224 */ /* 0x000fe400078e0003 */
[----:B------:R-:W-:-:S04]  /*40e0*/  IMAD.IADD R12, R10, 0x1, R19 ;  /* 0x000000010a0c7824 */ /* 0x000fc800078e0213 */
[C---:B------:R-:W-:Y:S01]  /*40f0*/  IMAD.HI.U32 R10, R12.reuse, -0x55555555, RZ ;  /* 0xaaaaaaab0c0a7827 */ /* 0x040fe200078e00ff */
[----:B------:R-:W-:-:S04]  /*4100*/  ISETP.GE.U32.AND P1, PT, R12, 0x240, PT ;  /* 0x000002400c00780c */ /* 0x000fc80003f26070 */
[----:B------:R-:W-:-:S04]  /*4110*/  SHF.R.U32.HI R10, RZ, 0x7, R10 ;  /* 0x00000007ff0a7819 */ /* 0x000fc8000001160a */
[----:B------:R-:W-:Y:S02]  /*4120*/  LOP3.LUT R13, R10, 0x3, RZ, 0xc0, !PT ;  /* 0x000000030a0d7812 */ /* 0x000fe400078ec0ff */
[----:B0-----:R-:W-:Y:S02]  /*4130*/  BMSK R35, RZ, UR4 ;  /* 0x00000004ff237c1b */ /* 0x001fe40008000000 */
[----:B------:R-:W-:-:S13]  /*4140*/  ISETP.NE.AND P0, PT, R13, 0x3, PT ;  /* 0x000000030d00780c */ /* 0x000fda0003f05270 */
[----:B------:R-:W-:Y:S05]  /*4150*/  @!P0 BRA `(.L_x_191) ;  /* 0x0000000000548947 */ /* 0x000fea0003800000 */
[----:B------:R-:W0:Y:S01]  /*4160*/  LDC.64 R28, c[0x0][0x380] ;  /* 0x0000e000ff1c7b82 */ /* 0x000e220000000a00 */
[----:B------:R-:W-:Y:S02]  /*4170*/  VIADD R13, R10, 0x1 ;  /* 0x000000010a0d7836 */ /* 0x000fe40000000000 */
[----:B------:R-:W-:-:S03]  /*4180*/  IMAD.IADD R31, R3, 0x1, R11 ;  /* 0x00000001031f7824 */ /* 0x000fc600078e020b */
[----:B------:R-:W-:-:S05]  /*4190*/  LOP3.LUT R13, R13, 0x3, RZ, 0xc0, !PT ;  /* 0x000000030d0d7812 */ /* 0x000fca00078ec0ff */
[----:B------:R-:W-:Y:S02]  /*41a0*/  IMAD R14, R13, 0xc0, R3 ;  /* 0x000000c00d0e7824 */ /* 0x000fe400078e0203 */
[----:B------:R-:W-:-:S07]  /*41b0*/  IMAD.MOV R10, RZ, RZ, -R13 ;  /* 0x000000ffff0a7224 */ /* 0x000fce00078e0a0d */
.L_x_192:
        /* <DEDUP_REMOVED lines=15> */
.L_x_191:
[----:B--2-4-:R-:W-:Y:S05]  /*42b0*/  BSYNC.RECONVERGENT B1 ;  /* 0x0000000000017941 */ /* 0x014fea0003800200 */
.L_x_190:
[----:B------:R-:W-:Y:S05]  /*42c0*/  @!P1 BRA `(.L_x_189) ;  /* 0x0000000000c49947 */ /* 0x000fea0003800000 */
[----:B------:R-:W0:Y:S01]  /*42d0*/  LDC.64 R12, c[0x0][0x380] ;  /* 0x0000e000ff0c7b82 */ /* 0x000e220000000a00 */
[----:B------:R-:W-:Y:S01]  /*42e0*/  IMAD.IADD R29, R14, 0x1, R11 ;  /* 0x000000010e1d7824 */ /* 0x000fe200078e020b */
[----:B0-----:R-:W-:-:S05]  /*42f0*/  IADD3 R12, P0, PT, R12, 0x600, RZ ;  /* 0x000006000c0c7810 */ /* 0x001fca0007f1e0ff */
[----:B------:R-:W-:-:S08]  /*4300*/  IMAD.X R13, RZ, RZ, R13, P0 ;  /* 0x000000ffff0d7224 */ /* 0x000fd000000e060d */
.L_x_193:
[----:B0-----:R-:W-:-:S05]  /*4310*/  IMAD.WIDE R10, R29, 0x4, R12 ;  /* 0x000000041d0a7825 */ /* 0x001fca00078e020c */
[----:B---3--:R-:W2:Y:S04]  /*4320*/  LDG.E R16, desc[UR10][R10.64+-0x600] ;  /* 0xfffa000a0a107981 */ /* 0x008ea8000c1e1900 */
[----:B------:R-:W3:Y:S04]  /*4330*/  LDG.E R28, desc[UR10][R10.64+-0x300] ;  /* 0xfffd000a0a1c7981 */ /* 0x000ee8000c1e1900 */
[----:B------:R-:W4:Y:S04]  /*4340*/  LDG.E R32, desc[UR10][R10.64] ;  /* 0x0000000a0a207981 */ /* 0x000f28000c1e1900 */
[----:B------:R-:W5:Y:S01]  /*4350*/  LDG.E R34, desc[UR10][R10.64+0x300] ;  /* 0x0003000a0a227981 */ /* 0x000f62000c1e1900 */
        /* <DEDUP_REMOVED lines=14> */
[C---:B------:R-:W-:Y:S01]  /*4440*/  LOP3.LUT R32, R35.reuse, R32, RZ, 0xc0, !PT ;  /* 0x0000002023207212 */ /* 0x040fe200078ec0ff */
[----:B------:R-:W-:Y:S01]  /*4450*/  IMAD R31, R30, 0x300, R9 ;  /* 0x000003001e1f7824 */ /* 0x000fe200078e0209 */
[----:B------:R-:W0:Y:S01]  /*4460*/  LDS.U8 R18, [R16] ;  /* 0x0000000010127984 */ /* 0x000e220000000000 */
[----:B-----5:R-:W-:Y:S02]  /*4470*/  SHF.R.U32.HI R34, RZ, UR12, R34 ;  /* 0x0000000cff227c19 */ /* 0x020fe40008011622 */
[----:B------:R-:W-:Y:S02]  /*4480*/  IMAD.IADD R28, R28, 0x1, R31 ;  /* 0x000000011c1c7824 */ /* 0x000fe400078e021f */
[----:B------:R-:W-:Y:S01]  /*4490*/  LOP3.LUT R34, R35, R34, RZ, 0xc0, !PT ;  /* 0x0000002223227212 */ /* 0x000fe200078ec0ff */
[----:B0-----:R-:W-:Y:S01]  /*44a0*/  VIADD R11, R18, 0x1 ;  /* 0x00000001120b7836 */ /* 0x001fe20000000000 */
[----:B------:R-:W-:-:S02]  /*44b0*/  SHF.R.U32.HI R18, RZ, 0x2, R32 ;  /* 0x00000002ff127819 */ /* 0x000fc40000011620 */
[----:B------:R-:W-:Y:S02]  /*44c0*/  LOP3.LUT R32, R32, 0x3, RZ, 0xc0, !PT ;  /* 0x0000000320207812 */ /* 0x000fe400078ec0ff */
[----:B------:R0:W-:Y:S01]  /*44d0*/  STS.U8 [R16], R11 ;  /* 0x0000000b10007388 */ /* 0x0001e20000000000 */
[----:B------:R-:W-:-:S03]  /*44e0*/  IMAD R33, R18, 0x300, R9 ;  /* 0x0000030012217824 */ /* 0x000fc600078e0209 */
[----:B------:R-:W2:Y:S01]  /*44f0*/  LDS.U8 R10, [R28] ;  /* 0x000000001c0a7984 */ /* 0x000ea20000000000 */
[----:B------:R-:W-:Y:S01]  /*4500*/  IMAD.IADD R32, R32, 0x1, R33 ;  /* 0x0000000120207824 */ /* 0x000fe200078e0221 */
        /* <DEDUP_REMOVED lines=13> */
.L_x_189:
[----:B--2-4-:R-:W-:Y:S05]  /*45e0*/  BSYNC.RECONVERGENT B0 ;  /* 0x0000000000007941 */ /* 0x014fea0003800200 */
.L_x_188:
[----:B0-----:R-:W0:Y:S01]  /*45f0*/  S2R R10, SR_LANEID ;  /* 0x00000000000a7919 */ /* 0x001e220000000000 */
[C---:B------:R-:W-:Y:S01]  /*4600*/  ISETP.GT.U32.AND P0, PT, R3.reuse, 0x1ff, PT ;  /* 0x000001ff0300780c */ /* 0x040fe20003f04070 */
[----:B------:R-:W-:Y:S01]  /*4610*/  IMAD.MOV.U32 R2, RZ, RZ, RZ ;  /* 0x000000ffff027224 */ /* 0x000fe200078e00ff */
[--C-:B------:R-:W-:Y:S01]  /*4620*/  SHF.R.U32.HI R11, RZ, 0x5, R3.reuse ;  /* 0x00000005ff0b7819 */ /* 0x100fe20000011603 */
[----:B------:R-:W-:Y:S01]  /*4630*/  BAR.SYNC.DEFER_BLOCKING 0x0 ;  /* 0x0000000000007b1d */ /* 0x000fe20000010000 */
[C---:B------:R-:W-:Y:S01]  /*4640*/  ISETP.GT.U32.AND P2, PT, R3.reuse, 0x13f, PT ;  /* 0x0000013f0300780c */ /* 0x040fe20003f44070 */
[C---:B------:R-:W-:Y:S01]  /*4650*/  IMAD.HI.U32 R35, R3.reuse, 0x2aaaaaab, R2 ;  /* 0x2aaaaaab03237827 */ /* 0x040fe200078e0002 */
[C---:B------:R-:W-:Y:S02]  /*4660*/  ISETP.GT.U32.AND P3, PT, R3.reuse, 0x7f, PT ;  /* 0x0000007f0300780c */ /* 0x040fe40003f64070 */
[----:B------:R-:W-:Y:S01]  /*4670*/  ISETP.GT.U32.AND P1, PT, R3, 0x3f, PT ;  /* 0x0000003f0300780c */ /* 0x000fe20003f24070 */
[----:B------:R-:W-:Y:S01]  /*4680*/  BSSY.RECONVERGENT B0, `(.L_x_194) ;  /* 0x0000030000007945 */ /* 0x000fe20003800200 */
[----:B0-----:R-:W-:-:S04]  /*4690*/  IMAD R12, R10, 0x100, R8 ;  /* 0x000001000a0c7824 */ /* 0x001fc800078e0208 */
[----:B------:R-:W-:Y:S01]  /*46a0*/  IMAD R34, R11, 0x10, R12 ;  /* 0x000000100b227824 */ /* 0x000fe200078e020c */
[----:B------:R-:W-:Y:S06]  /*46b0*/  @P0 BRA `(.L_x_195) ;  /* 0x0000000000b00947 */ /* 0x000fec0003800000 */
[----:B------:R-:W-:-:S04]  /*46c0*/  IMAD R13, R11, 0x300, R8 ;  /* 0x000003000b0d7824 */ /* 0x000fc800078e0208 */
[----:B------:R-:W-:-:S05]  /*46d0*/  IMAD R36, R10, 0x4, R13 ;  /* 0x000000040a247824 */ /* 0x000fca00078e020d */
[----:B------:R-:W0:Y:S04]  /*46e0*/  LDS R12, [R36] ;  /* 0x00000000240c7984 */ /* 0x000e280000000800 */
[----:B---3--:R-:W2:Y:S04]  /*46f0*/  LDS R16, [R36+0x80] ;  /* 0x0000800024107984 */ /* 0x008ea80000000800 */
[----:B------:R-:W3:Y:S04]  /*4700*/  LDS R31, [R36+0x180] ;  /* 0x00018000241f7984 */ /* 0x000ee80000000800 */
[----:B------:R-:W4:Y:S04]  /*4710*/  LDS R30, [R36+0x100] ;  /* 0x00010000241e7984 */ /* 0x000f280000000800 */
[----:B------:R-:W5:Y:S04]  /*4720*/  LDS R32, [R36+0x200] ;  /* 0x0002000024207984 */ /* 0x000f680000000800 */
[----:B------:R-:W1:Y:S01]  /*4730*/  LDS R33, [R36+0x280] ;  /* 0x0002800024217984 */ /* 0x000e620000000800 */
[----:B0-----:R-:W-:-:S02]  /*4740*/  PRMT R13, R12, 0x7770, RZ ;  /* 0x000077700c0d7816 */ /* 0x001fc400000000ff */
[C---:B------:R-:W-:Y:S02]  /*4750*/  PRMT R14, R12.reuse, 0x7771, RZ ;  /* 0x000077710c0e7816 */ /* 0x040fe400000000ff */
[----:B------:R-:W-:Y:S02]  /*4760*/  PRMT R19, R12, 0x7772, RZ ;  /* 0x000077720c137816 */ /* 0x000fe400000000ff */
        /* <DEDUP_REMOVED lines=9> */
[----:B---3--:R-:W-:-:S02]  /*4800*/  PRMT R24, R31, 0x7770, RZ ;  /* 0x000077701f187816 */ /* 0x008fc400000000ff */
[C---:B------:R-:W-:Y:S02]  /*4810*/  PRMT R26, R31.reuse, 0x7771, RZ ;  /* 0x000077711f1a7816 */ /* 0x040fe400000000ff */
[----:B------:R-:W-:Y:S02]  /*4820*/  PRMT R28, R31, 0x7772, RZ ;  /* 0x000077721f1c7816 */ /* 0x000fe400000000ff */
[C---:B----4-:R-:W-:Y:S02]  /*4830*/  PRMT R16, R30.reuse, 0x7770, RZ ;  /* 0x000077701e107816 */ /* 0x050fe400000000ff */
        /* <DEDUP_REMOVED lines=20> */
.L_x_195:
[----:B------:R-:W-:Y:S05]  /*4980*/  BSYNC.RECONVERGENT B0 ;  /* 0x0000000000007941 */ /* 0x000fea0003800200 */
.L_x_194:
[----:B------:R-:W-:Y:S04]  /*4990*/  BSSY.RECONVERGENT B0, `(.L_x_196) ;  /* 0x000002e000007945 */ /* 0x000fe80003800200 */
[----:B------:R-:W-:Y:S05]  /*49a0*/  @P2 BRA `(.L_x_197) ;  /* 0x0000000000b02947 */ /* 0x000fea0003800000 */
[----:B------:R-:W-:-:S04]  /*49b0*/  IMAD R13, R11, 0x300, R8 ;  /* 0x000003000b0d7824 */ /* 0x000fc800078e0208 */
[----:B------:R-:W-:-:S05]  /*49c0*/  IMAD R36, R10, 0x4, R13 ;  /* 0x000000040a247824 */ /* 0x000fca00078e020d */
[----:B------:R-:W0:Y:S04]  /*49d0*/  LDS R12, [R36+0x1200] ;  /* 0x00120000240c7984 */ /* 0x000e280000000800 */
        /* <DEDUP_REMOVED lines=41> */
.L_x_197:
[----:B------:R-:W-:Y:S05]  /*4c70*/  BSYNC.RECONVERGENT B0 ;  /* 0x0000000000007941 */ /* 0x000fea0003800200 */
.L_x_196:
        /* <DEDUP_REMOVED lines=46> */
.L_x_199:
[----:B------:R-:W-:Y:S05]  /*4f60*/  BSYNC.RECONVERGENT B0 ;  /* 0x0000000000007941 */ /* 0x000fea0003800200 */
.L_x_198:
[----:B------:R-:W-:Y:S01]  /*4f70*/  BAR.SYNC.DEFER_BLOCKING 0x0 ;  /* 0x0000000000007b1d */ /* 0x000fe20000010000 */
[----:B------:R-:W-:-:S05]  /*4f80*/  IMAD R35, R35, 0x4, R8 ;  /* 0x0000000423237824 */ /* 0x000fca00078e0208 */
[----:B------:R-:W-:Y:S01]  /*4f90*/  BSSY.RECONVERGENT B0, `(.L_x_200) ;  /* 0x0000036000007945 */ /* 0x000fe20003800200 */
[----:B------:R0:W-:Y:S04]  /*4fa0*/  @!P0 STS.128 [R34], R24 ;  /* 0x0000001822008388 */ /* 0x0001e80000000c00 */
[----:B------:R0:W-:Y:S04]  /*4fb0*/  @!P2 STS.128 [R34+0x60], R20 ;  /* 0x000060142200a388 */ /* 0x0001e80000000c00 */
[----:B------:R0:W-:Y:S01]  /*4fc0*/  @!P3 STS.128 [R34+0xc0], R4 ;  /* 0x0000c0042200b388 */ /* 0x0001e20000000c00 */
[----:B------:R-:W-:Y:S06]  /*4fd0*/  BAR.SYNC.DEFER_BLOCKING 0x0 ;  /* 0x0000000000007b1d */ /* 0x000fec0000010000 */
[----:B------:R-:W-:Y:S05]  /*4fe0*/  @P1 BRA `(.L_x_201) ;  /* 0x0000000000c01947 */ /* 0x000fea0003800000 */
[----:B0-----:R-:W-:Y:S04]  /*4ff0*/  LDS R4, [R9] ;  /* 0x0000000009047984 */ /* 0x001fe80000000800 */
[----:B------:R-:W-:Y:S04]  /*5000*/  LDS R5, [R9+0x100] ;  /* 0x0001000009057984 */ /* 0x000fe80000000800 */
        /* <DEDUP_REMOVED lines=46> */
.L_x_201:
[----:B------:R-:W-:Y:S05]  /*52f0*/  BSYNC.RECONVERGENT B0 ;  /* 0x0000000000007941 */ /* 0x000fea0003800200 */
.L_x_200:
[----:B------:R-:W-:Y:S01]  /*5300*/  BAR.SYNC.DEFER_BLOCKING 0x0 ;  /* 0x0000000000007b1d */ /* 0x000fe20000010000 */
[----:B------:R-:W-:-:S05]  /*5310*/  ISETP.GT.U32.AND P2, PT, R3, 0x1f, PT ;  /* 0x0000001f0300780c */ /* 0x000fca0003f44070 */
        /* <DEDUP_REMOVED lines=13> */
[----:B------:R-:W1:Y:S01]  /*53f0*/  LDS R13, [R8+0x224] ;  /* 0x00022400080d7984 */ /* 0x000e620000000800 */
[----:B0-----:R-:W-:-:S04]  /*5400*/  IADD3 R14, PT, PT, R6, R5, R4 ;  /* 0x00000005060e7210 */ /* 0x001fc80007ffe004 */
[----:B-----5:R-:W-:-:S05]  /*5410*/  IADD3 R14, PT, PT, R12, R14, R7 ;  /* 0x0000000e0c0e7210 */ /* 0x020fca0007ffe007 */
[----:B-1----:R-:W-:Y:S01]  /*5420*/  IMAD.IADD R13, R13, 0x1, R14 ;  /* 0x000000010d0d7824 */ /* 0x002fe200078e020e */
[----:B------:R-:W-:Y:S06]  /*5430*/  BRA.DIV UR4, `(.L_x_203) ;  /* 0x000000ca04687947 */ /* 0x000fec000b800000 */
[----:B------:R-:W0:Y:S02]  /*5440*/  SHFL.UP P0, R14, R13, 0x1, RZ ;  /* 0x042000000d0e7989 */ /* 0x000e2400000000ff */
[----:B0-----:R-:W-:-:S05]  /*5450*/  @P0 IMAD.IADD R14, R13, 0x1, R14 ;  /* 0x000000010d0e0824 */ /* 0x001fca00078e020e */
[----:B------:R-:W0:Y:S02]  /*5460*/  SHFL.UP P0, R19, R14, 0x2, RZ ;  /* 0x044000000e137989 */ /* 0x000e2400000000ff */
[----:B0-----:R-:W-:-:S05]  /*5470*/  @P0 IMAD.IADD R19, R14, 0x1, R19 ;  /* 0x000000010e130824 */ /* 0x001fca00078e0213 */
[----:B---3--:R-:W0:Y:S02]  /*5480*/  SHFL.UP P0, R16, R19, 0x4, RZ ;  /* 0x0480000013107989 */ /* 0x008e2400000000ff */
[----:B0-----:R-:W-:-:S05]  /*5490*/  @P0 IMAD.IADD R16, R19, 0x1, R16 ;  /* 0x0000000113100824 */ /* 0x001fca00078e0210 */
[----:B------:R-:W0:Y:S02]  /*54a0*/  SHFL.UP P0, R21, R16, 0x8, RZ ;  /* 0x0500000010157989 */ /* 0x000e2400000000ff */
[----:B0-----:R-:W-:-:S05]  /*54b0*/  @P0 IMAD.IADD R21, R16, 0x1, R21 ;  /* 0x0000000110150824 */ /* 0x001fca00078e0215 */
[----:B------:R0:W1:Y:S02]  /*54c0*/  SHFL.UP P0, R18, R21, 0x10, RZ ;  /* 0x0600000015127989 */ /* 0x00006400000000ff */
.L_x_214:
        /* <DEDUP_REMOVED lines=13> */
.L_x_202:
[----:B------:R-:W-:Y:S05]  /*55a0*/  WARPSYNC.ALL ;  /* 0x0000000000007948 */ /* 0x000fea0003800000 */
[----:B------:R-:W-:Y:S06]  /*55b0*/  BAR.SYNC.DEFER_BLOCKING 0x0 ;  /* 0x0000000000007b1d */ /* 0x000fec0000010000 */
[----:B01----:R-:W0:Y:S02]  /*55c0*/  LDS R4, [R35+0x210] ;  /* 0x0002100023047984 */ /* 0x003e240000000800 */
[----:B0-----:R-:W-:Y:S01]  /*55d0*/  IMAD.IADD R12, R15, 0x1, R4 ;  /* 0x000000010f0c7824 */ /* 0x001fe200078e0204 */
[----:B------:R-:W-:Y:S04]  /*55e0*/  BAR.SYNC.DEFER_BLOCKING 0x0 ;  /* 0x0000000000007b1d */ /* 0x000fe80000010000 */
[----:B------:R-:W-:-:S04]  /*55f0*/  ISETP.NE.AND P0, PT, R12, R17, PT ;  /* 0x000000110c00720c */ /* 0x000fc80003f05270 */
[----:B------:R-:W-:-:S04]  /*5600*/  ISETP.EQ.OR P0, PT, R12, RZ, !P0 ;  /* 0x000000ff0c00720c */ /* 0x000fc80004702670 */
[----:B------:R-:W-:-:S13]  /*5610*/  ISETP.GT.U32.OR P0, PT, R3, 0x3f, P0 ;  /* 0x0000003f0300780c */ /* 0x000fda0000704470 */
[----:B------:R-:W-:Y:S06]  /*5620*/  BAR.RED.AND.DEFER_BLOCKING 0x0, P0 ;  /* 0x0000000000007b1d */ /* 0x000fec0000014400 */
[----:B------:R-:W0:Y:S02]  /*5630*/  B2R.RESULT RZ, P0 ;  /* 0x0000000000ff731c */ /* 0x000e240000004000 */
[----:B0-----:R-:W-:Y:S05]  /*5640*/  @P0 BRA `(.L_x_204) ;  /* 0x000000ac00400947 */ /* 0x001fea0003800000 */
[----:B------:R-:W-:-:S13]  /*5650*/  ISETP.GE.AND P0, PT, R17, 0x1d40, PT ;  /* 0x00001d401100780c */ /* 0x000fda0003f06270 */
[----:B------:R-:W-:Y:S05]  /*5660*/  @!P0 BRA `(.L_x_205) ;  /* 0x00000050003c8947 */ /* 0x000fea0003800000 */
[----:B------:R-:W-:-:S07]  /*5670*/  IMAD R162, R3, 0x80, R9 ;  /* 0x0000008003a27824 */ /* 0x000fce00078e0209 */
.L_x_206:
[----:B0-----:R-:W-:-:S04]  /*5680*/  IADD3 R5, P0, PT, R3, R15, RZ ;  /* 0x0000000f03057210 */ /* 0x001fc80007f1e0ff */
[----:B------:R-:W-:Y:S02]  /*5690*/  LEA.HI.X.SX32 R6, R15, RZ, 0x1, P0 ;  /* 0x000000ff0f067211 */ /* 0x000fe400000f0eff */
[----:B------:R-:W-:-:S04]  /*56a0*/  LEA R4, P0, R5, UR8, 0x2 ;  /* 0x0000000805047c11 */ /* 0x000fc8000f8010ff */
[----:B------:R-:W-:-:S05]  /*56b0*/  LEA.HI.X R5, R5, UR9, R6, 0x2, P0 ;  /* 0x0000000905057c11 */ /* 0x000fca00080f1406 */
[----:B------:R-:W5:Y:S04]  /*56c0*/  LDG.E R6, desc[UR10][R4.64] ;  /* 0x0000000a04067981 */ /* 0x000f68000c1e1900 */
[----:B---3--:R-:W3:Y:S04]  /*56d0*/  LDG.E R16, desc[UR10][R4.64+0x300] ;  /* 0x0003000a04107981 */ /* 0x008ee8000c1e1900 */
        /* <DEDUP_REMOVED lines=37> */
[----:B------:R-:W-:Y:S05]  /*5930*/  WARPSYNC.ALL ;  /* 0x0000000000007948 */ /* 0x000fea0003800000 */
[C---:B------:R-:W-:Y:S01]  /*5940*/  IMAD R7, R3.reuse, 0x98, R9 ;  /* 0x0000009803077824 */ /* 0x040fe200078e0209 */
[----:B----4-:R-:W-:Y:S01]  /*5950*/  UBMSK UR6, URZ, UR7 ;  /* 0x00000007ff06729b */ /* 0x010fe20008000000 */
[----:B------:R-:W0:Y:S01]  /*5960*/  S2UR UR5, SR_CgaCtaId ;  /* 0x00000000000579c3 */ /* 0x000e220000008800 */
[----:B------:R-:W-:Y:S01]  /*5970*/  ISETP.NE.AND P1, PT, R10, 0x1f, PT ;  /* 0x0000001f0a00780c */ /* 0x000fe20003f25270 */
[----:B------:R-:W-:Y:S01]  /*5980*/  UMOV UR4, 0x400 ;  /* 0x0000040000047882 */ /* 0x000fe20000000000 */
[----:B------:R-:W-:Y:S01]  /*5990*/  ISETP.GT.U32.AND P2, PT, R3, 0x1f, PT ;  /* 0x0000001f0300780c */ /* 0x000fe20003f44070 */
[----:B------:R-:W-:-:S02]  /*59a0*/  VIADD R17, R17, 0xffffe2c0 ;  /* 0xffffe2c011117836 */ /* 0x000fc40000000000 */
[----:B------:R-:W-:Y:S01]  /*59b0*/  VIADD R15, R15, 0x1d40 ;  /* 0x00001d400f0f7836 */ /* 0x000fe20000000000 */
[----:B0-----:R-:W-:-:S06]  /*59c0*/  ULEA UR4, UR5, UR4, 0x18 ;  /* 0x0000000405047291 */ /* 0x001fcc000f8ec0ff */
[----:B------:R-:W-:Y:S01]  /*59d0*/  IMAD.U32 R156, RZ, RZ, UR4 ;  /* 0x00000004ff9c7e24 */ /* 0x000fe2000f8e00ff */
[----:B-----5:R-:W-:Y:S04]  /*59e0*/  STS [R9], R6 ;  /* 0x0000000609007388 */ /* 0x020fe80000000800 */
[----:B---3--:R-:W-:Y:S04]  /*59f0*/  STS [R9+0x300], R16 ;  /* 0x0003001009007388 */ /* 0x008fe80000000800 */
[----:B--2---:R-:W-:Y:S04]  /*5a00*/  STS [R9+0x600], R18 ;  /* 0x0006001209007388 */ /* 0x004fe80000000800 */
        /* <DEDUP_REMOVED lines=48> */
[----:B0-----:R-:W-:-:S03]  /*5d10*/  SHF.R.U32.HI R4, RZ, UR12, R77 ;  /* 0x0000000cff047c19 */ /* 0x001fc6000801164d */
[----:B------:R-:W-:Y:S01]  /*5d20*/  LDS R69, [R7+0x2c] ;  /* 0x00002c0007457984 */ /* 0x000fe20000000800 */
[----:B------:R-:W-:-:S03]  /*5d30*/  LOP3.LUT R4, R4, UR6, RZ, 0xc0, !PT ;  /* 0x0000000604047c12 */ /* 0x000fc6000f8ec0ff */
[----:B------:R-:W-:Y:S01]  /*5d40*/  LDS R67, [R7+0x30] ;  /* 0x0000300007437984 */ /* 0x000fe20000000800 */
[----:B------:R-:W-:Y:S02]  /*5d50*/  LOP3.LUT R6, R4, 0x1f, RZ, 0xc0, !PT ;  /* 0x0000001f04067812 */ /* 0x000fe400078ec0ff */
[----:B------:R-:W-:Y:S01]  /*5d60*/  SHF.R.U32.HI R4, RZ, 0x4, R4 ;  /* 0x00000004ff047819 */ /* 0x000fe20000011604 */
[----:B------:R-:W-:Y:S02]  /*5d70*/  LDS R65, [R7+0x34] ;  /* 0x0000340007417984 */ /* 0x000fe40000000800 */
[----:B------:R-:W-:Y:S01]  /*5d80*/  IMAD R6, R6, 0x300, R9 ;  /* 0x0000030006067824 */ /* 0x000fe200078e0209 */
[----:B------:R-:W-:Y:S01]  /*5d90*/  LOP3.LUT R5, R4, 0xffffffe, RZ, 0xc0, !PT ;  /* 0x0ffffffe04057812 */ /* 0x000fe200078ec0ff */
[----:B------:R-:W-:Y:S01]  /*5da0*/  LDS R63, [R7+0x38] ;  /* 0x00003800073f7984 */ /* 0x000fe20000000800 */
[----:B-1----:R-:W-:-:S03]  /*5db0*/  SHF.R.U32.HI R4, RZ, UR12, R87 ;  /* 0x0000000cff047c19 */ /* 0x002fc60008011657 */
[----:B------:R-:W-:Y:S01]  /*5dc0*/  LDS R61, [R7+0x3c] ;  /* 0x00003c00073d7984 */ /* 0x000fe20000000800 */
[----:B------:R-:W-:Y:S01]  /*5dd0*/  IMAD.IADD R5, R6, 0x1, R5 ;  /* 0x0000000106057824 */ /* 0x000fe200078e0205 */
[----:B------:R-:W-:Y:S02]  /*5de0*/  LOP3.LUT R4, R4, UR6, RZ, 0xc0, !PT ;  /* 0x0000000604047c12 */ /* 0x000fe4000f8ec0ff */
[----:B------:R-:W-:Y:S02]  /*5df0*/  LDS R59, [R7+0x40] ;  /* 0x00004000073b7984 */ /* 0x000fe40000000800 */
[----:B------:R-:W-:Y:S02]  /*5e00*/  LOP3.LUT R6, R4, 0x1f, RZ, 0xc0, !PT ;  /* 0x0000001f04067812 */ /* 0x000fe400078ec0ff */
[----:B------:R-:W-:Y:S01]  /*5e10*/  LDS R57, [R7+0x44] ;  /* 0x0000440007397984 */ /* 0x000fe20000000800 */
[----:B------:R-:W-:Y:S02]  /*5e20*/  SHF.R.U32.HI R4, RZ, 0x4, R4 ;  /* 0x00000004ff047819 */ /* 0x000fe40000011604 */
[----:B------:R-:W-:Y:S01]  /*5e30*/  IMAD R6, R6, 0x300, R9 ;  /* 0x0000030006067824 */ /* 0x000fe200078e0209 */
        /* <DEDUP_REMOVED lines=20> */
[----:B------:R0:W-:Y:S01]  /*5f80*/  LDS R16, [R7+0x98] ;  /* 0x0000980007107984 */ /* 0x0001e20000000800 */
[----:B------:R-:W-:Y:S01]  /*5f90*/  BAR.SYNC.DEFER_BLOCKING 0x0 ;  /* 0x0000000000007b1d */ /* 0x000fe20000010000 */
[----:B0-----:R-:W-:-:S05]  /*5fa0*/  LOP3.LUT R7, R4, 0xffffffe, RZ, 0xc0, !PT ;  /* 0x0ffffffe04077812 */ /* 0x001fca00078ec0ff */
[----:B------:R-:W-:Y:S01]  /*5fb0*/  IMAD.IADD R6, R6, 0x1, R7 ;  /* 0x0000000106067824 */ /* 0x000fe200078e0207 */
[----:B--2---:R-:W-:-:S04]  /*5fc0*/  SHF.R.U32.HI R7, RZ, UR12, R85 ;  /* 0x0000000cff077c19 */ /* 0x004fc80008011655 */
[----:B------:R-:W-:-:S04]  /*5fd0*/  LOP3.LUT R7, R7, UR6, RZ, 0xc0, !PT ;  /* 0x0000000607077c12 */ /* 0x000fc8000f8ec0ff */
[----:B------:R-:W-:Y:S02]  /*5fe0*/  LOP3.LUT R18, R7, 0x1f, RZ, 0xc0, !PT ;  /* 0x0000001f07127812 */ /* 0x000fe400078ec0ff */
[----:B------:R-:W-:-:S03]  /*5ff0*/  SHF.R.U32.HI R7, RZ, 0x4, R7 ;  /* 0x00000004ff077819 */ /* 0x000fc60000011607 */
[----:B------:R-:W-:Y:S01]  /*6000*/  IMAD R18, R18, 0x300, R9 ;  /* 0x0000030012127824 */ /* 0x000fe200078e0209 */
[----:B------:R-:W-:Y:S01]  /*6010*/  STS [R9], RZ ;  /* 0x000000ff09007388 */ /* 0x000fe20000000800 */
[----:B------:R-:W-:-:S03]  /*6020*/  LOP3.LUT R11, R7, 0xffffffe, RZ, 0xc0, !PT ;  /* 0x0ffffffe070b7812 */ /* 0x000fc600078ec0ff */
[----:B------:R-:W-:Y:S02]  /*6030*/  STS [R9+0x300], RZ ;  /* 0x000300ff09007388 */ /* 0x000fe40000000800 */
[----:B------:R-:W-:Y:S02]  /*6040*/  IMAD.IADD R11, R18, 0x1, R11 ;  /* 0x00000001120b7824 */ /* 0x000fe400078e020b */
        /* <DEDUP_REMOVED lines=133> */
[----:B------:R-:W-:-:S04]  /*68a0*/  LOP3.LUT R5, R5, UR6, RZ, 0xc0, !PT ;  /* 0x0000000605057c12 */ /* 0x000fc8000f8ec0ff */
[----:B------:R-:W-:Y:S02]  /*68b0*/  LOP3.LUT R6, R5, 0x1f, RZ, 0xc0, !PT ;  /* 0x0000001f05067812 */ /* 0x000fe400078ec0ff */
[----:B------:R-:W-:-:S03]  /*68c0*/  SHF.R.U32.HI R5, RZ, 0x4, R5 ;  /* 0x00000004ff057819 */ /* 0x000fc60000011605 */
[----:B------:R-:W-:Y:S02]  /*68d0*/  IMAD R6, R6, 0x300, R9 ;  /* 0x0000030006067824 */ /* 0x000fe400078e0209 */
[----:B-1----:R-:W-:-:S05]  /*68e0*/  VIADD R7, R126, 0x1 ;  /* 0x000000017e077836 */ /* 0x002fca0000000000 */
[----:B------:R0:W-:Y:S04]  /*68f0*/  STS.U16 [R128], R7 ;  /* 0x0000000780007388 */ /* 0x0001e80000000400 */
[----:B------:R-:W1:Y:S01]  /*6900*/  LDS.U16 R125, [R79] ;  /* 0x000000004f7d7984 */ /* 0x000e620000000400 */
[----:B0-----:R-:W-:-:S05]  /*6910*/  LOP3.LUT R7, R5, 0xffffffe, RZ, 0xc0, !PT ;  /* 0x0ffffffe05077812 */ /* 0x001fca00078ec0ff */
        /* <DEDUP_REMOVED lines=12> */
[----:B------:R-:W-:-:S04]  /*69e0*/  LOP3.LUT R4, R4, UR6, RZ, 0xc0, !PT ;  /* 0x0000000604047c12 */ /* 0x000fc8000f8ec0ff */
[----:B------:R-:W-:Y:S02]  /*69f0*/  LOP3.LUT R6, R4, 0x1f, RZ, 0xc0, !PT ;  /* 0x0000001f04067812 */ /* 0x000fe400078ec0ff */
[----:B------:R-:W-:-:S03]  /*6a00*/  SHF.R.U32.HI R4, RZ, 0x4, R4 ;  /* 0x00000004ff047819 */ /* 0x000fc60000011604 */
[----:B------:R-:W-:Y:S01]  /*6a10*/  IMAD R6, R6, 0x300, R9 ;  /* 0x0000030006067824 */ /* 0x000fe200078e0209 */
[----:B------:R-:W-:Y:S02]  /*6a20*/  LOP3.LUT R11, R4, 0xffffffe, RZ, 0xc0, !PT ;  /* 0x0ffffffe040b7812 */ /* 0x000fe400078ec0ff */
[----:B------:R-:W-:Y:S01]  /*6a30*/  SHF.R.U32.HI R4, RZ, UR12, R59 ;  /* 0x0000000cff047c19 */ /* 0x000fe2000801163b */
[----:B-1----:R-:W-:Y:S02]  /*6a40*/  VIADD R5, R124, 0x1 ;  /* 0x000000017c057836 */ /* 0x002fe40000000000 */
[----:B------:R-:W-:Y:S01]  /*6a50*/  IMAD.IADD R68, R6, 0x1, R11 ;  /* 0x0000000106447824 */ /* 0x000fe200078e020b */
[----:B------:R-:W-:Y:S02]  /*6a60*/  LOP3.LUT R4, R4, UR6, RZ, 0xc0, !PT ;  /* 0x0000000604047c12 */ /* 0x000fe4000f8ec0ff */
[----:B------:R-:W-:Y:S02]  /*6a70*/  STS.U16 [R66], R5 ;  /* 0x0000000542007388 */ /* 0x000fe40000000400 */
[----:B------:R-:W-:-:S02]  /*6a80*/  LOP3.LUT R6, R4, 0x1f, RZ, 0xc0, !PT ;  /* 0x0000001f04067812 */ /* 0x000fc400078ec0ff */
[----:B------:R-:W0:Y:S01]  /*6a90*/  LDS.U16 R123, [R72] ;  /* 0x00000000487b7984 */ /* 0x000e220000000400 */
[----:B------:R-:W-:Y:S02]  /*6aa0*/  SHF.R.U32.HI R4, RZ, 0x4, R4 ;  /* 0x00000004ff047819 */ /* 0x000fe40000011604 */
[----:B------:R-:W-:Y:S02]  /*6ab0*/  IMAD R6, R6, 0x300, R9 ;  /* 0x0000030006067824 */ /* 0x000fe400078e0209 */
        /* <DEDUP_REMOVED lines=16> */
[----:B0-----:R-:W-:Y:S02]  /*6bc0*/  VIADD R7, R123, 0x1 ;  /* 0x000000017b077836 */ /* 0x001fe40000000000 */
        /* <DEDUP_REMOVED lines=158> */
[----:B------:R-:W-:-:S05]  /*75b0*/  LOP3.LUT R11, R4, 0xffffffe, RZ, 0xc0, !PT ;  /* 0x0ffffffe040b7812 */ /* 0x000fca00078ec0ff */
[----:B------:R-:W-:Y:S02]  /*75c0*/  IMAD.IADD R22, R6, 0x1, R11 ;  /* 0x0000000106167824 */ /* 0x000fe400078e020b */
[----:B0-----:R-:W-:-:S05]  /*75d0*/  VIADD R5, R116, 0x1 ;  /* 0x0000000174057836 */ /* 0x001fca0000000000 */
[----:B------:R-:W-:Y:S04]  /*75e0*/  STS.U16 [R58], R5 ;  /* 0x000000053a007388 */ /* 0x000fe80000000400 */
[----:B------:R-:W0:Y:S02]  /*75f0*/  LDS.U16 R115, [R54] ;  /* 0x0000000036737984 */ /* 0x000e240000000400 */
        /* <DEDUP_REMOVED lines=78> */
[----:B------:R-:W-:-:S03]  /*7ae0*/  IMAD.IADD R152, R152, 0x1, R153 ;  /* 0x0000000198987824 */ /* 0x000fc600078e0299 */
        /* <DEDUP_REMOVED lines=29> */
[----:B------:R-:W-:-:S04]  /*7cc0*/  IMAD.IADD R137, R137, 0x1, R138 ;  /* 0x0000000189897824 */ /* 0x000fc800078e028a */
[----:B0-----:R-:W-:-:S04]  /*7cd0*/  IMAD.IADD R136, R136, 0x1, R137 ;  /* 0x0000000188887824 */ /* 0x001fc800078e0289 */
[----:B-1----:R-:W-:-:S04]  /*7ce0*/  IMAD.IADD R135, R135, 0x1, R136 ;  /* 0x0000000187877824 */ /* 0x002fc800078e0288 */
[----:B--2---:R-:W-:-:S04]  /*7cf0*/  IMAD.IADD R134, R134, 0x1, R135 ;  /* 0x0000000186867824 */ /* 0x004fc800078e0287 */
[----:B---3--:R-:W-:-:S04]  /*7d00*/  IMAD.IADD R133, R133, 0x1, R134 ;  /* 0x0000000185857824 */ /* 0x008fc800078e0286 */
[----:B----4-:R-:W-:-:S04]  /*7d10*/  IMAD.IADD R132, R132, 0x1, R133 ;  /* 0x0000000184847824 */ /* 0x010fc800078e0285 */
[----:B-----5:R-:W-:-:S04]  /*7d20*/  IMAD.IADD R131, R131, 0x1, R132 ;  /* 0x0000000183837824 */ /* 0x020fc800078e0284 */
[----:B------:R-:W-:-:S04]  /*7d30*/  IMAD.IADD R13, R4, 0x1, R131 ;  /* 0x00000001040d7824 */ /* 0x000fc800078e0283 */
[----:B------:R-:W-:-:S04]  /*7d40*/  IMAD.IADD R130, R130, 0x1, R13 ;  /* 0x0000000182827824 */ /* 0x000fc800078e020d */
[----:B------:R-:W-:-:S04]  /*7d50*/  IMAD.IADD R129, R129, 0x1, R130 ;  /* 0x0000000181817824 */ /* 0x000fc800078e0282 */
[----:B------:R-:W-:-:S05]  /*7d60*/  IMAD.IADD R159, R6, 0x1, R129 ;  /* 0x00000001069f7824 */ /* 0x000fca00078e0281 */
[----:B------:R-:W0:Y:S02]  /*7d70*/  SHFL.UP P0, R4, R159, 0x1, RZ ;  /* 0x042000009f047989 */ /* 0x000e2400000000ff */
[----:B0-----:R-:W-:-:S05]  /*7d80*/  @P0 IMAD.IADD R4, R159, 0x1, R4 ;  /* 0x000000019f040824 */ /* 0x001fca00078e0204 */
[----:B------:R-:W0:Y:S02]  /*7d90*/  SHFL.UP P0, R5, R4, 0x2, RZ ;  /* 0x0440000004057989 */ /* 0x000e2400000000ff */
[----:B0-----:R-:W-:Y:S01]  /*7da0*/  @P0 IMAD.IADD R5, R4, 0x1, R5 ;  /* 0x0000000104050824 */ /* 0x001fe200078e0205 */
[----:B------:R-:W-:-:S04]  /*7db0*/  @!P1 SHF.R.U32.HI R4, RZ, 0x3, R3 ;  /* 0x00000003ff049819 */ /* 0x000fc80000011603 */
[----:B------:R-:W0:Y:S01]  /*7dc0*/  SHFL.UP P0, R6, R5, 0x4, RZ ;  /* 0x0480000005067989 */ /* 0x000e2200000000ff */
[----:B------:R-:W-:Y:S01]  /*7dd0*/  @!P1 LOP3.LUT R83, R4, 0x7c, RZ, 0xc0, !PT ;  /* 0x0000007c04539812 */ /* 0x000fe200078ec0ff */
[----:B0-----:R-:W-:-:S05]  /*7de0*/  @P0 IMAD.IADD R6, R5, 0x1, R6 ;  /* 0x0000000105060824 */ /* 0x001fca00078e0206 */
[----:B------:R-:W0:Y:S02]  /*7df0*/  SHFL.UP P0, R11, R6, 0x8, RZ ;  /* 0x05000000060b7989 */ /* 0x000e2400000000ff */
[----:B0-----:R-:W-:-:S05]  /*7e00*/  @P0 IMAD.IADD R11, R6, 0x1, R11 ;  /* 0x00000001060b0824 */ /* 0x001fca00078e020b */
[----:B------:R-:W0:Y:S02]  /*7e10*/  SHFL.UP P0, R158, R11, 0x10, RZ ;  /* 0x060000000b9e7989 */ /* 0x000e2400000000ff */
[----:B0-----:R-:W-:-:S05]  /*7e20*/  @P0 IMAD.IADD R158, R11, 0x1, R158 ;  /* 0x000000010b9e0824 */ /* 0x001fca00078e029e */
[----:B------:R0:W-:Y:S01]  /*7e30*/  @!P1 STS [R83+UR4+0x6300], R158 ;  /* 0x0063009e53009988 */ /* 0x0001e20008000804 */
[----:B------:R-:W-:Y:S01]  /*7e40*/  BAR.SYNC.DEFER_BLOCKING 0x0 ;  /* 0x0000000000007b1d */ /* 0x000fe20000010000 */
[----:B------:R-:W-:Y:S01]  /*7e50*/  ISETP.GT.U32.AND P1, PT, R3, 0x3f, PT ;  /* 0x0000003f0300780c */ /* 0x000fe20003f24070 */
[----:B0-----:R-:W-:-:S12]  /*7e60*/  IMAD.IADD R158, R158, 0x1, -R159 ;  /* 0x000000019e9e7824 */ /* 0x001fd800078e0a9f */
[----:B------:R-:W-:Y:S01]  /*7e70*/  @!P1 LOP3.LUT R11, R3, 0x1f, RZ, 0xc0, !PT ;  /* 0x0000001f030b9812 */ /* 0x000fe200078ec0ff */
[----:B------:R-:W-:Y:S01]  /*7e80*/  @!P1 IMAD.MOV.U32 R8, RZ, RZ, 0x1d40 ;  /* 0x00001d40ff089424 */ /* 0x000fe200078e00ff */
[----:B------:R-:W-:-:S03]  /*7e90*/  @!P1 SHF.R.U32.HI R160, RZ, 0x4, R3 ;  /* 0x00000004ffa09819 */ /* 0x000fc60000011603 */
[----:B------:R-:W-:Y:S01]  /*7ea0*/  @!P1 IMAD R156, R11, 0x300, R156 ;  /* 0x000003000b9c9824 */ /* 0x000fe200078e029c */
[----:B------:R-:W-:Y:S02]  /*7eb0*/  SHF.R.U32.HI R11, RZ, 0x5, R3 ;  /* 0x00000005ff0b7819 */ /* 0x000fe40000011603 */
[----:B------:R-:W-:Y:S01]  /*7ec0*/  @!P1 LOP3.LUT R161, R160, 0x3e, RZ, 0xc0, !PT ;  /* 0x0000003ea0a19812 */ /* 0x000fe200078ec0ff */
[----:B------:R-:W0:Y:S01]  /*7ed0*/  LDS.128 R4, [UR4+0x6300] ;  /* 0x00630004ff047984 */ /* 0x000e220008000c00 */
[----:B------:R-:W-:-:S03]  /*7ee0*/  ISETP.NE.AND P0, PT, R11, 0x1, PT ;  /* 0x000000010b00780c */ /* 0x000fc60003f05270 */
[----:B------:R-:W-:Y:S01]  /*7ef0*/  @!P1 IMAD.IADD R83, R156, 0x1, R161 ;  /* 0x000000019c539824 */ /* 0x000fe200078e02a1 */
[C---:B------:R-:W-:Y:S02]  /*7f00*/  ISETP.NE.AND P3, PT, R11.reuse, 0x5, PT ;  /* 0x000000050b00780c */ /* 0x040fe40003f65270 */
[C---:B0-----:R-:W-:Y:S01]  /*7f10*/  SEL R157, R4.reuse, R157, !P0 ;  /* 0x0000009d049d7207 */ /* 0x041fe20004000000 */
[----:B------:R-:W-:Y:S01]  /*7f20*/  IMAD.IADD R160, R4, 0x1, R5 ;  /* 0x0000000104a07824 */ /* 0x000fe200078e0205 */
[----:B------:R-:W-:Y:S02]  /*7f30*/  SHF.R.U32.HI R4, RZ, UR12, R77 ;  /* 0x0000000cff047c19 */ /* 0x000fe4000801164d */
[C---:B------:R-:W-:Y:S02]  /*7f40*/  ISETP.NE.AND P0, PT, R11.reuse, 0x2, PT ;  /* 0x000000020b00780c */ /* 0x040fe40003f05270 */
[----:B------:R-:W-:Y:S02]  /*7f50*/  LOP3.LUT R156, R4, UR6, RZ, 0xc0, !PT ;  /* 0x00000006049c7c12 */ /* 0x000fe4000f8ec0ff */
[----:B------:R-:W0:Y:S01]  /*7f60*/  LDS.64 R4, [UR4+0x6310] ;  /* 0x00631004ff047984 */ /* 0x000e220008000a00 */
[----:B------:R-:W-:Y:S01]  /*7f70*/  SEL R157, R160, R157, !P0 ;  /* 0x0000009da09d7207 */ /* 0x000fe20004000000 */
[----:B------:R-:W-:Y:S01]  /*7f80*/  IMAD.IADD R160, R6, 0x1, R160 ;  /* 0x0000000106a07824 */ /* 0x000fe200078e02a0 */
[----:B------:R-:W-:-:S02]  /*7f90*/  ISETP.NE.AND P0, PT, R11, 0x3, PT ;  /* 0x000000030b00780c */ /* 0x000fc40003f05270 */
[----:B------:R-:W-:Y:S01]  /*7fa0*/  LOP3.LUT R162, R156, 0x1f, RZ, 0xc0, !PT ;  /* 0x0000001f9ca27812 */ /* 0x000fe200078ec0ff */
[----:B------:R-:W-:Y:S01]  /*7fb0*/  IMAD.IADD R7, R7, 0x1, R160 ;  /* 0x0000000107077824 */ /* 0x000fe200078e02a0 */
[----:B------:R-:W-:Y:S02]  /*7fc0*/  SEL R157, R160, R157, !P0 ;  /* 0x0000009da09d7207 */ /* 0x000fe40004000000 */
[----:B------:R-:W-:Y:S02]  /*7fd0*/  ISETP.NE.AND P0, PT, R11, 0x4, PT ;  /* 0x000000040b00780c */ /* 0x000fe40003f05270 */
[----:B------:R-:W-:Y:S01]  /*7fe0*/  SHF.R.U32.HI R161, RZ, 0x4, R156 ;  /* 0x00000004ffa17819 */ /* 0x000fe2000001169c */
[----:B------:R-:W-:Y:S01]  /*7ff0*/  IMAD R156, R162, 0x300, R9 ;  /* 0x00000300a29c7824 */ /* 0x000fe200078e0209 */
[----:B------:R-:W-:Y:S02]  /*8000*/  SEL R157, R7, R157, !P0 ;  /* 0x0000009d079d7207 */ /* 0x000fe40004000000 */
[----:B------:R-:W-:-:S02]  /*8010*/  ISETP.NE.AND P0, PT, R10, RZ, PT ;  /* 0x000000ff0a00720c */ /* 0x000fc40003f05270 */
[----:B------:R-:W-:Y:S02]  /*8020*/  LOP3.LUT R161, R161, 0xffffffe, RZ, 0xc0, !PT ;  /* 0x0ffffffea1a17812 */ /* 0x000fe400078ec0ff */
[----:B------:R-:W-:-:S03]  /*8030*/  SHF.R.U32.HI R162, RZ, UR12, R82 ;  /* 0x0000000cffa27c19 */ /* 0x000fc60008011652 */
[----:B------:R-:W-:Y:S01]  /*8040*/  IMAD.IADD R156, R156, 0x1, R161 ;  /* 0x000000019c9c7824 */ /* 0x000fe200078e02a1 */
[----:B------:R-:W-:Y:S02]  /*8050*/  SHF.R.U32.HI R161, RZ, UR12, R87 ;  /* 0x0000000cffa17c19 */ /* 0x000fe40008011657 */
[----:B------:R-:W-:Y:S02]  /*8060*/  LOP3.LUT R162, R162, UR6, RZ, 0xc0, !PT ;  /* 0x00000006a2a27c12 */ /* 0x000fe4000f8ec0ff */
[----:B------:R-:W-:-:S04]  /*8070*/  LOP3.LUT R161, R161, UR6, RZ, 0xc0, !PT ;  /* 0x00000006a1a17c12 */ /* 0x000fc8000f8ec0ff */
[----:B------:R-:W-:Y:S02]  /*8080*/  LOP3.LUT R6, R161, 0x1f, RZ, 0xc0, !PT ;  /* 0x0000001fa1067812 */ /* 0x000fe400078ec0ff */
[----:B------:R-:W-:-:S03]  /*8090*/  SHF.R.U32.HI R161, RZ, 0x4, R161 ;  /* 0x00000004ffa17819 */ /* 0x000fc600000116a1 */
[----:B------:R-:W-:Y:S01]  /*80a0*/  IMAD R6, R6, 0x300, R9 ;  /* 0x0000030006067824 */ /* 0x000fe200078e0209 */
[----:B------:R-:W-:Y:S01]  /*80b0*/  LOP3.LUT R161, R161, 0xffffffe, RZ, 0xc0, !PT ;  /* 0x0ffffffea1a17812 */ /* 0x000fe200078ec0ff */
[----:B0-----:R-:W-:Y:S01]  /*80c0*/  IMAD.IADD R4, R7, 0x1, R4 ;  /* 0x0000000107047824 */ /* 0x001fe200078e0204 */
[----:B------:R-:W-:-:S03]  /*80d0*/  SHF.R.U32.HI R7, RZ, UR12, R84 ;  /* 0x0000000cff077c19 */ /* 0x000fc60008011654 */
[----:B------:R-:W-:Y:S02]  /*80e0*/  IMAD.IADD R6, R6, 0x1, R161 ;  /* 0x0000000106067824 */ /* 0x000fe400078e02a1 */
[----:B------:R-:W-:Y:S01]  /*80f0*/  IMAD.IADD R5, R5, 0x1, R4 ;  /* 0x0000000105057824 */ /* 0x000fe200078e0204 */
[----:B------:R-:W-:Y:S02]  /*8100*/  SEL R157, R4, R157, !P3 ;  /* 0x0000009d049d7207 */ /* 0x000fe40005800000 */
[C---:B------:R-:W-:Y:S02]  /*8110*/  ISETP.GT.U32.OR P3, PT, R3.reuse, 0x1f, P0 ;  /* 0x0000001f0300780c */ /* 0x040fe40000764470 */
[----:B------:R-:W-:Y:S02]  /*8120*/  SEL R4, R158, RZ, P0 ;  /* 0x000000ff9e047207 */ /* 0x000fe40000000000 */
[----:B------:R-:W-:Y:S02]  /*8130*/  ISETP.NE.AND P0, PT, R3, RZ, PT ;  /* 0x000000ff0300720c */ /* 0x000fe40003f05270 */
[----:B------:R-:W-:Y:S01]  /*8140*/  LOP3.LUT R7, R7, UR6, RZ, 0xc0, !PT ;  /* 0x0000000607077c12 */ /* 0x000fe2000f8ec0ff */
[----:B------:R-:W-:Y:S01]  /*8150*/  @P2 IMAD.IADD R158, R157, 0x1, R4 ;  /* 0x000000019d9e2824 */ /* 0x000fe200078e0204 */
[----:B------:R-:W-:-:S02]  /*8160*/  SHF.R.U32.HI R4, RZ, UR12, R85 ;  /* 0x0000000cff047c19 */ /* 0x000fc40008011655 */
[----:B------:R-:W-:Y:S02]  /*8170*/  SHF.R.U32.HI R159, RZ, 0x4, R7 ;  /* 0x00000004ff9f7819 */ /* 0x000fe40000011607 */
[----:B------:R-:W-:Y:S01]  /*8180*/  LOP3.LUT R4, R4, UR6, RZ, 0xc0, !PT ;  /* 0x0000000604047c12 */ /* 0x000fe2000f8ec0ff */
[----:B------:R-:W-:-:S03]  /*8190*/  @!P3 IMAD.U32 R158, R5, 0x10000, RZ ;  /* 0x00010000059eb824 */ /* 0x000fc600078e00ff */
[----:B------:R-:W-:Y:S02]  /*81a0*/  LOP3.LUT R160, R4, 0x1f, RZ, 0xc0, !PT ;  /* 0x0000001f04a07812 */ /* 0x000fe400078ec0ff */
[----:B------:R-:W-:Y:S01]  /*81b0*/  @!P3 STS [UR4+0x6320], R158 ;  /* 0x0063209eff00b988 */ /* 0x000fe20008000804 */
[----:B------:R-:W-:Y:S02]  /*81c0*/  SHF.R.U32.HI R5, RZ, 0x4, R4 ;  /* 0x00000004ff057819 */ /* 0x000fe40000011604 */
[----:B------:R-:W-:Y:S01]  /*81d0*/  IMAD R4, R160, 0x300, R9 ;  /* 0x00000300a0047824 */ /* 0x000fe200078e0209 */
[----:B------:R-:W-:Y:S01]  /*81e0*/  BAR.SYNC.DEFER_BLOCKING 0x0 ;  /* 0x0000000000007b1d */ /* 0x000fe20000010000 */
[----:B------:R-:W-:Y:S02]  /*81f0*/  LOP3.LUT R5, R5, 0xffffffe, RZ, 0xc0, !PT ;  /* 0x0ffffffe05057812 */ /* 0x000fe400078ec0ff */
[----:B------:R-:W-:-:S03]  /*8200*/  LOP3.LUT R160, R7, 0x1f, RZ, 0xc0, !PT ;  /* 0x0000001f07a07812 */ /* 0x000fc600078ec0ff */
[----:B------:R-:W-:Y:S01]  /*8210*/  IMAD.IADD R4, R4, 0x1, R5 ;  /* 0x0000000104047824 */ /* 0x000fe200078e0205 */
[----:B------:R-:W-:Y:S01]  /*8220*/  SHF.R.U32.HI R5, RZ, UR12, R73 ;  /* 0x0000000cff057c19 */ /* 0x000fe20008011649 */
[----:B------:R-:W-:Y:S01]  /*8230*/  IMAD R7, R160, 0x300, R9 ;  /* 0x00000300a0077824 */ /* 0x000fe200078e0209 */
[----:B------:R-:W-:Y:S02]  /*8240*/  LOP3.LUT R160, R159, 0xffffffe, RZ, 0xc0, !PT ;  /* 0x0ffffffe9fa07812 */ /* 0x000fe400078ec0ff */
[----:B------:R-:W-:-:S03]  /*8250*/  LOP3.LUT R5, R5, UR6, RZ, 0xc0, !PT ;  /* 0x0000000605057c12 */ /* 0x000fc6000f8ec0ff */
[----:B------:R-:W-:Y:S01]  /*8260*/  IMAD.IADD R7, R7, 0x1, R160 ;  /* 0x0000000107077824 */ /* 0x000fe200078e02a0 */
[----:B------:R-:W-:Y:S02]  /*8270*/  LOP3.LUT R160, R5, 0x1f, RZ, 0xc0, !PT ;  /* 0x0000001f05a07812 */ /* 0x000fe400078ec0ff */
[----:B------:R-:W-:-:S03]  /*8280*/  SHF.R.U32.HI R159, RZ, 0x4, R5 ;  /* 0x00000004ff9f7819 */ /* 0x000fc60000011605 */
[----:B------:R-:W-:Y:S01]  /*8290*/  IMAD R5, R160, 0x300, R9 ;  /* 0x00000300a0057824 */ /* 0x000fe200078e0209 */
[----:B------:R-:W-:Y:S01]  /*82a0*/  LOP3.LUT R160, R159, 0xffffffe, RZ, 0xc0, !PT ;  /* 0x0ffffffe9fa07812 */ /* 0x000fe200078ec0ff */
[----:B------:R-:W0:Y:S04]  /*82b0*/  @P0 LDS R161, [UR4+0x6320] ;  /* 0x00632004ffa10984 */ /* 0x000e280008000800 */
[----:B------:R-:W-:Y:S01]  /*82c0*/  IMAD.IADD R5, R5, 0x1, R160 ;  /* 0x0000000105057824 */ /* 0x000fe200078e02a0 */
[----:B------:R-:W-:Y:S02]  /*82d0*/  LOP3.LUT R160, R162, 0x1f, RZ, 0xc0, !PT ;  /* 0x0000001fa2a07812 */ /* 0x000fe400078ec0ff */
[----:B------:R-:W-:-:S03]  /*82e0*/  SHF.R.U32.HI R162, RZ, 0x4, R162 ;  /* 0x00000004ffa27819 */ /* 0x000fc600000116a2 */
[----:B------:R-:W-:Y:S01]  /*82f0*/  IMAD R159, R160, 0x300, R9 ;  /* 0x00000300a09f7824 */ /* 0x000fe200078e0209 */
[----:B------:R-:W-:Y:S02]  /*8300*/  SHF.R.U32.HI R160, RZ, UR12, R80 ;  /* 0x0000000cffa07c19 */ /* 0x000fe40008011650 */
[----:B------:R-:W-:Y:S02]  /*8310*/  LOP3.LUT R162, R162, 0xffffffe, RZ, 0xc0, !PT ;  /* 0x0ffffffea2a27812 */ /* 0x000fe400078ec0ff */
[----:B------:R-:W-:-:S03]  /*8320*/  LOP3.LUT R160, R160, UR6, RZ, 0xc0, !PT ;  /* 0x00000006a0a07c12 */ /* 0x000fc6000f8ec0ff */
[----:B------:R-:W-:Y:S02]  /*8330*/  IMAD.IADD R159, R159, 0x1, R162 ;  /* 0x000000019f9f7824 */ /* 0x000fe400078e02a2 */
[C---:B------:R-:W-:Y:S02]  /*8340*/  IMAD R162, R3.reuse, 0x80, R9 ;  /* 0x0000008003a27824 */ /* 0x040fe400078e0209 */
[----:B0-----:R-:W-:Y:S01]  /*8350*/  @P0 IMAD.IADD R158, R158, 0x1, R161 ;  /* 0x000000019e9e0824 */ /* 0x001fe200078e02a1 */
[----:B------:R-:W-:-:S03]  /*8360*/  ISETP.GT.U32.AND P0, PT, R3, 0x3e, PT ;  /* 0x0000003e0300780c */ /* 0x000fc60003f04070 */
[--C-:B------:R-:W-:Y:S01]  /*8370*/  IMAD.IADD R161, R152, 0x1, R158.reuse ;  /* 0x0000000198a17824 */ /* 0x100fe200078e029e */
[----:B------:R0:W-:Y:S01]  /*8380*/  STS [R162], R158 ;  /* 0x0000009ea2007388 */ /* 0x0001e20000000800 */
[--C-:B------:R-:W-:Y:S02]  /*8390*/  IMAD.IADD R163, R150, 0x1, R158.reuse ;  /* 0x0000000196a37824 */ /* 0x100fe400078e029e */
[----:B------:R-:W-:Y:S01]  /*83a0*/  IMAD.IADD R152, R129, 0x1, R158 ;  /* 0x0000000181987824 */ /* 0x000fe200078e029e */
[----:B------:R-:W-:Y:S01]  /*83b0*/  SHF.R.U32.HI R129, RZ, UR12, R78 ;  /* 0x0000000cff817c19 */ /* 0x000fe2000801164e */
[--C-:B------:R-:W-:Y:S01]  /*83c0*/  IMAD.IADD R150, R130, 0x1, R158.reuse ;  /* 0x0000000182967824 */ /* 0x100fe200078e029e */
[----:B------:R-:W-:Y:S01]  /*83d0*/  LOP3.LUT R130, R160, 0x1f, RZ, 0xc0, !PT ;  /* 0x0000001fa0827812 */ /* 0x000fe200078ec0ff */
[----:B------:R-:W-:Y:S01]  /*83e0*/  IMAD.IADD R165, R148, 0x1, R158 ;  /* 0x0000000194a57824 */ /* 0x000fe200078e029e */
[----:B------:R-:W-:Y:S01]  /*83f0*/  SHF.R.U32.HI R160, RZ, 0x4, R160 ;  /* 0x00000004ffa07819 */ /* 0x000fe200000116a0 */
[--C-:B------:R-:W-:Y:S01]  /*8400*/  IMAD.IADD R148, R13, 0x1, R158.reuse ;  /* 0x000000010d947824 */ /* 0x100fe200078e029e */
[----:B------:R-:W-:Y:S01]  /*8410*/  LOP3.LUT R129, R129, UR6, RZ, 0xc0, !PT ;  /* 0x0000000681817c12 */ /* 0x000fe2000f8ec0ff */
[----:B------:R-:W-:Y:S01]  /*8420*/  IMAD R13, R130, 0x300, R9 ;  /* 0x00000300820d7824 */ /* 0x000fe200078e0209 */
[----:B------:R-:W-:Y:S01]  /*8430*/  LOP3.LUT R160, R160, 0xffffffe, RZ, 0xc0, !PT ;  /* 0x0ffffffea0a07812 */ /* 0x000fe200078ec0ff */
[--C-:B------:R-:W-:Y:S01]  /*8440*/  IMAD.IADD R155, R155, 0x1, R158.reuse ;  /* 0x000000019b9b7824 */ /* 0x100fe200078e029e */
[----:B------:R-:W-:Y:S01]  /*8450*/  LOP3.LUT R130, R129, 0x1f, RZ, 0xc0, !PT ;  /* 0x0000001f81827812 */ /* 0x000fe200078ec0ff */
[--C-:B------:R-:W-:Y:S01]  /*8460*/  IMAD.IADD R86, R86, 0x1, R158.reuse ;  /* 0x0000000156567824 */ /* 0x100fe200078e029e */
[----:B------:R-:W-:Y:S01]  /*8470*/  STS [R162+0x20], R161 ;  /* 0x000020a1a2007388 */ /* 0x000fe20000000800 */
[----:B------:R-:W-:-:S02]  /*8480*/  IMAD.IADD R127, R127, 0x1, R158 ;  /* 0x000000017f7f7824 */ /* 0x000fc400078e029e */
[--C-:B------:R-:W-:Y:S01]  /*8490*/  IMAD.IADD R75, R75, 0x1, R158.reuse ;  /* 0x000000014b4b7824 */ /* 0x100fe200078e029e */
[----:B------:R1:W-:Y:S01]  /*84a0*/  STS [R162+0x4], R155 ;  /* 0x0000049ba2007388 */ /* 0x0003e20000000800 */
[--C-:B------:R-:W-:Y:S02]  /*84b0*/  IMAD.IADD R81, R81, 0x1, R158.reuse ;  /* 0x0000000151517824 */ /* 0x100fe400078e029e */
[--C-:B------:R-:W-:Y:S01]  /*84c0*/  IMAD.IADD R154, R154, 0x1, R158.reuse ;  /* 0x000000019a9a7824 */ /* 0x100fe200078e029e */
[----:B------:R2:W-:Y:S01]  /*84d0*/  STS [R162+0x8], R86 ;  /* 0x00000856a2007388 */ /* 0x0005e20000000800 */
        /* <DEDUP_REMOVED lines=28> */
[----:B------:R-:W-:Y:S01]  /*86a0*/  IMAD.IADD R131, R131, 0x1, R158 ;  /* 0x0000000183837824 */ /* 0x000fe200078e029e */
[----:B------:R-:W-:Y:S01]  /*86b0*/  STS [R162+0x34], R147 ;  /* 0x00003493a2007388 */ /* 0x000fe20000000800 */
[----:B------:R-:W-:Y:S01]  /*86c0*/  IMAD.IADD R13, R13, 0x1, R160 ;  /* 0x000000010d0d7824 */ /* 0x000fe200078e02a0 */
[----:B------:R-:W-:Y:S01]  /*86d0*/  SHF.R.U32.HI R160, RZ, 0x4, R129 ;  /* 0x00000004ffa07819 */ /* 0x000fe20000011681 */
[----:B------:R-:W-:Y:S01]  /*86e0*/  IMAD R129, R130, 0x300, R9 ;  /* 0x0000030082817824 */ /* 0x000fe200078e0209 */
[----:B------:R-:W-:Y:S01]  /*86f0*/  SHF.R.U32.HI R130, RZ, UR12, R76 ;  /* 0x0000000cff827c19 */ /* 0x000fe2000801164c */
[----:B------:R-:W-:Y:S01]  /*8700*/  STS [R162+0x38], R146 ;  /* 0x00003892a2007388 */ /* 0x000fe20000000800 */
[----:B------:R-:W-:-:S02]  /*8710*/  LOP3.LUT R160, R160, 0xffffffe, RZ, 0xc0, !PT ;  /* 0x0ffffffea0a07812 */ /* 0x000fc400078ec0ff */
[----:B------:R-:W-:Y:S01]  /*8720*/  LOP3.LUT R130, R130, UR6, RZ, 0xc0, !PT ;  /* 0x0000000682827c12 */ /* 0x000fe2000f8ec0ff */
[----:B------:R-:W-:Y:S02]  /*8730*/  STS [R162+0x3c], R145 ;  /* 0x00003c91a2007388 */ /* 0x000fe40000000800 */
[----:B------:R-:W-:Y:S01]  /*8740*/  IMAD.IADD R129, R129, 0x1, R160 ;  /* 0x0000000181817824 */ /* 0x000fe200078e02a0 */
[----:B0-----:R-:W-:Y:S01]  /*8750*/  LOP3.LUT R158, R130, 0x1f, RZ, 0xc0, !PT ;  /* 0x0000001f829e7812 */ /* 0x001fe200078ec0ff */
[----:B------:R-:W-:Y:S01]  /*8760*/  STS [R162+0x40], R144 ;  /* 0x00004090a2007388 */ /* 0x000fe20000000800 */
[----:B------:R-:W-:-:S03]  /*8770*/  SHF.R.U32.HI R160, RZ, 0x4, R130 ;  /* 0x00000004ffa07819 */ /* 0x000fc60000011682 */
[----:B------:R-:W-:Y:S01]  /*8780*/  STS [R162+0x44], R143 ;  /* 0x0000448fa2007388 */ /* 0x000fe20000000800 */
[----:B-1----:R-:W-:Y:S01]  /*8790*/  LOP3.LUT R155, R160, 0xffffffe, RZ, 0xc0, !PT ;  /* 0x0ffffffea09b7812 */ /* 0x002fe200078ec0ff */
[----:B------:R-:W-:Y:S02]  /*87a0*/  IMAD R130, R158, 0x300, R9 ;  /* 0x000003009e827824 */ /* 0x000fe400078e0209 */
[----:B------:R-:W-:Y:S02]  /*87b0*/  STS [R162+0x48], R142 ;  /* 0x0000488ea2007388 */ /* 0x000fe40000000800 */
[----:B------:R-:W-:Y:S01]  /*87c0*/  IMAD.IADD R130, R130, 0x1, R155 ;  /* 0x0000000182827824 */ /* 0x000fe200078e029b */
[----:B------:R-:W-:Y:S01]  /*87d0*/  SHF.R.U32.HI R155, RZ, UR12, R74 ;  /* 0x0000000cff9b7c19 */ /* 0x000fe2000801164a */
[----:B------:R-:W-:Y:S03]  /*87e0*/  STS [R162+0x4c], R141 ;  /* 0x00004c8da2007388 */ /* 0x000fe60000000800 */
[----:B------:R-:W-:Y:S01]  /*87f0*/  LOP3.LUT R155, R155, UR6, RZ, 0xc0, !PT ;  /* 0x000000069b9b7c12 */ /* 0x000fe2000f8ec0ff */
[----:B------:R-:W-:Y:S03]  /*8800*/  STS [R162+0x50], R140 ;  /* 0x0000508ca2007388 */ /* 0x000fe60000000800 */
[----:B------:R-:W-:Y:S01]  /*8810*/  LOP3.LUT R158, R155, 0x1f, RZ, 0xc0, !PT ;  /* 0x0000001f9b9e7812 */ /* 0x000fe200078ec0ff */
[----:B------:R-:W-:Y:S01]  /*8820*/  STS [R162+0x54], R139 ;  /* 0x0000548ba2007388 */ /* 0x000fe20000000800 */
[----:B------:R-:W-:-:S03]  /*8830*/  SHF.R.U32.HI R155, RZ, 0x4, R155 ;  /* 0x00000004ff9b7819 */ /* 0x000fc6000001169b */
[----:B------:R-:W-:Y:S01]  /*8840*/  STS [R162+0x58], R138 ;  /* 0x0000588aa2007388 */ /* 0x000fe20000000800 */
[----:B------:R-:W-:Y:S01]  /*8850*/  LOP3.LUT R155, R155, 0xffffffe, RZ, 0xc0, !PT ;  /* 0x0ffffffe9b9b7812 */ /* 0x000fe200078ec0ff */
[----:B--2---:R-:W-:Y:S02]  /*8860*/  IMAD R86, R158, 0x300, R9 ;  /* 0x000003009e567824 */ /* 0x004fe400078e0209 */
[----:B------:R-:W-:Y:S02]  /*8870*/  STS [R162+0x5c], R137 ;  /* 0x00005c89a2007388 */ /* 0x000fe40000000800 */
[----:B------:R-:W-:Y:S02]  /*8880*/  IMAD.IADD R86, R86, 0x1, R155 ;  /* 0x0000000156567824 */ /* 0x000fe400078e029b */
        /* <DEDUP_REMOVED lines=10> */
[----:B------:R-:W-:Y:S04]  /*8930*/  @!P1 LDS.U16 R14, [R83] ;  /* 0x00000000530e9984 */ /* 0x000fe80000000400 */
[----:B------:R-:W0:Y:S04]  /*8940*/  LDS.U16 R136, [R79] ;  /* 0x000000004f887984 */ /* 0x000e280000000400 */
        /* <DEDUP_REMOVED lines=9> */
[----:B------:R-:W5:Y:S01]  /*89e0*/  LDS.U16 R56, [R56] ;  /* 0x0000000038387984 */ /* 0x000f620000000400 */
[----:B0-----:R-:W-:-:S03]  /*89f0*/  IMAD.IADD R136, R125, 0x1, R136 ;  /* 0x000000017d887824 */ /* 0x001fc600078e0288 */
[----:B------:R-:W0:Y:S01]  /*8a00*/  LDS.U16 R133, [R62] ;  /* 0x000000003e857984 */ /* 0x000e220000000400 */
[----:B-1----:R-:W-:Y:S01]  /*8a10*/  IMAD.IADD R141, R108, 0x1, R141 ;  /* 0x000000016c8d7824 */ /* 0x002fe200078e028d */
[----:B------:R-:W-:Y:S02]  /*8a20*/  LEA R136, R136, UR4, 0x2 ;  /* 0x0000000488887c11 */ /* 0x000fe4000f8e10ff */
[----:B------:R-:W1:Y:S01]  /*8a30*/  LDS.U16 R60, [R60] ;  /* 0x000000003c3c7984 */ /* 0x000e620000000400 */
[----:B--2---:R-:W-:-:S03]  /*8a40*/  IMAD.IADD R143, R106, 0x1, R143 ;  /* 0x000000016a8f7824 */ /* 0x004fc600078e028f */
[----:B------:R-:W2:Y:S01]  /*8a50*/  LDS.U16 R135, [R58] ;  /* 0x000000003a877984 */ /* 0x000ea20000000400 */
[----:B---3--:R-:W-:-:S03]  /*8a60*/  IMAD.IADD R145, R104, 0x1, R145 ;  /* 0x0000000168917824 */ /* 0x008fc600078e0291 */
[----:B------:R-:W3:Y:S01]  /*8a70*/  LDS.U16 R54, [R54] ;  /* 0x0000000036367984 */ /* 0x000ee20000000400 */
[----:B----4-:R-:W-:-:S03]  /*8a80*/  IMAD.IADD R75, R126, 0x1, R75 ;  /* 0x000000017e4b7824 */ /* 0x010fc600078e024b */
[----:B------:R-:W4:Y:S01]  /*8a90*/  LDS.U16 R79, [R46] ;  /* 0x000000002e4f7984 */ /* 0x000f220000000400 */
[----:B-----5:R-:W-:-:S03]  /*8aa0*/  IMAD.IADD R81, R124, 0x1, R81 ;  /* 0x000000017c517824 */ /* 0x020fc600078e0251 */
[----:B------:R-:W5:Y:S01]  /*8ab0*/  LDS.U16 R52, [R52] ;  /* 0x0000000034347984 */ /* 0x000f620000000400 */
[----:B------:R-:W-:-:S03]  /*8ac0*/  IMAD.IADD R72, R123, 0x1, R72 ;  /* 0x000000017b487824 */ /* 0x000fc600078e0248 */
[----:B------:R-:W5:Y:S01]  /*8ad0*/  LDS.U16 R137, [R50] ;  /* 0x0000000032897984 */ /* 0x000f620000000400 */
[----:B------:R-:W-:Y:S01]  /*8ae0*/  IMAD.IADD R127, R122, 0x1, R127 ;  /* 0x000000017a7f7824 */ /* 0x000fe200078e027f */
[----:B------:R-:W-:Y:S02]  /*8af0*/  LEA R72, R72, UR4, 0x2 ;  /* 0x0000000448487c11 */ /* 0x000fe4000f8e10ff */
        /* <DEDUP_REMOVED lines=8> */
[----:B0-----:R-:W-:Y:S01]  /*8b80*/  IMAD.IADD R133, R118, 0x1, R133 ;  /* 0x0000000176857824 */ /* 0x001fe200078e0285 */
[----:B------:R-:W-:Y:S02]  /*8b90*/  LEA R56, R56, UR4, 0x2 ;  /* 0x0000000438387c11 */ /* 0x000fe4000f8e10ff */
[----:B------:R-:W0:Y:S01]  /*8ba0*/  LDS.U16 R34, [R34] ;  /* 0x0000000022227984 */ /* 0x000e220000000400 */
[----:B-1----:R-:W-:-:S03]  /*8bb0*/  IMAD.IADD R60, R117, 0x1, R60 ;  /* 0x00000001753c7824 */ /* 0x002fc600078e023c */
[----:B------:R-:W1:Y:S01]  /*8bc0*/  LDS.U16 R32, [R32] ;  /* 0x0000000020207984 */ /* 0x000e620000000400 */
[----:B--2---:R-:W-:Y:S01]  /*8bd0*/  IMAD.IADD R135, R116, 0x1, R135 ;  /* 0x0000000174877824 */ /* 0x004fe200078e0287 */
[----:B------:R-:W-:Y:S02]  /*8be0*/  LEA R60, R60, UR4, 0x2 ;  /* 0x000000043c3c7c11 */ /* 0x000fe4000f8e10ff */
[----:B------:R2:W1:Y:S01]  /*8bf0*/  LDS.U16 R147, [R30] ;  /* 0x000000001e937984 */ /* 0x0004620000000400 */
[----:B---3--:R-:W-:-:S03]  /*8c00*/  IMAD.IADD R54, R115, 0x1, R54 ;  /* 0x0000000173367824 */ /* 0x008fc600078e0236 */
[----:B------:R-:W3:Y:S01]  /*8c10*/  LDS.U16 R28, [R28] ;  /* 0x000000001c1c7984 */ /* 0x000ee20000000400 */
[----:B----4-:R-:W-:Y:S01]  /*8c20*/  IMAD.IADD R79, R114, 0x1, R79 ;  /* 0x00000001724f7824 */ /* 0x010fe200078e024f */
[----:B------:R-:W-:Y:S02]  /*8c30*/  LEA R54, R54, UR4, 0x2 ;  /* 0x0000000436367c11 */ /* 0x000fe4000f8e10ff */
[----:B------:R-:W4:Y:S01]  /*8c40*/  LDS.U16 R149, [R24] ;  /* 0x0000000018957984 */ /* 0x000f220000000400 */
[----:B-----5:R-:W-:Y:S01]  /*8c50*/  IMAD.IADD R52, R113, 0x1, R52 ;  /* 0x0000000171347824 */ /* 0x020fe200078e0234 */
[----:B--2---:R-:W-:Y:S02]  /*8c60*/  LEA R30, R133, UR4, 0x2 ;  /* 0x00000004851e7c11 */ /* 0x004fe4000f8e10ff */
[----:B------:R-:W2:Y:S01]  /*8c70*/  LDS.U16 R18, [R18] ;  /* 0x0000000012127984 */ /* 0x000ea20000000400 */
[----:B------:R-:W-:Y:S01]  /*8c80*/  IMAD.IADD R137, R112, 0x1, R137 ;  /* 0x0000000170897824 */ /* 0x000fe200078e0289 */
[----:B------:R-:W-:-:S02]  /*8c90*/  LEA R52, R52, UR4, 0x2 ;  /* 0x0000000434347c11 */ /* 0x000fc4000f8e10ff */
        /* <DEDUP_REMOVED lines=10> */
[----:B------:R1:W5:Y:S01]  /*8d40*/  LDS.U16 R155, [R4] ;  /* 0x00000000049b7984 */ /* 0x0003620000000400 */
[----:B0-----:R-:W-:Y:S01]  /*8d50*/  IMAD.IADD R34, R105, 0x1, R34 ;  /* 0x0000000169227824 */ /* 0x001fe200078e0222 */
[----:B------:R-:W-:Y:S02]  /*8d60*/  LEA R40, R40, UR4, 0x2 ;  /* 0x0000000428287c11 */ /* 0x000fe4000f8e10ff */
[----:B------:R-:W0:Y:S01]  /*8d70*/  LDS.U16 R38, [R7] ;  /* 0x0000000007267984 */ /* 0x000e220000000400 */
[----:B-1----:R-:W-:Y:S01]  /*8d80*/  IMAD.IADD R32, R103, 0x1, R32 ;  /* 0x0000000167207824 */ /* 0x002fe200078e0220 */
[----:B------:R-:W-:-:S02]  /*8d90*/  LEA R34, R34, UR4, 0x2 ;  /* 0x0000000422227c11 */ /* 0x000fc4000f8e10ff */
[----:B------:R-:W1:Y:S01]  /*8da0*/  LDS.U16 R159, [R159] ;  /* 0x000000009f9f7984 */ /* 0x000e620000000400 */
[----:B------:R-:W-:Y:S01]  /*8db0*/  @!P1 IMAD.IADD R4, R12, 0x1, -R14 ;  /* 0x000000010c049824 */ /* 0x000fe200078e0a0e */
[----:B------:R-:W-:Y:S01]  /*8dc0*/  LEA R32, R32, UR4, 0x2 ;  /* 0x0000000420207c11 */ /* 0x000fe2000f8e10ff */
[----:B------:R-:W-:Y:S01]  /*8dd0*/  IMAD.IADD R147, R102, 0x1, R147 ;  /* 0x0000000166937824 */ /* 0x000fe200078e0293 */
[----:B------:R-:W1:Y:S01]  /*8de0*/  LDS.U16 R26, [R13] ;  /* 0x000000000d1a7984 */ /* 0x000e620000000400 */
[----:B---3--:R-:W-:-:S03]  /*8df0*/  IMAD.IADD R28, R101, 0x1, R28 ;  /* 0x00000001651c7824 */ /* 0x008fc600078e021c */
[----:B------:R-:W3:Y:S01]  /*8e00*/  LDS.U16 R129, [R129] ;  /* 0x0000000081817984 */ /* 0x000ee20000000400 */
[----:B----4-:R-:W-:Y:S01]  /*8e10*/  IMAD.IADD R149, R100, 0x1, R149 ;  /* 0x0000000164957824 */ /* 0x010fe200078e0295 */
[----:B------:R-:W-:Y:S02]  /*8e20*/  LEA R28, R28, UR4, 0x2 ;  /* 0x000000041c1c7c11 */ /* 0x000fe4000f8e10ff */
[----:B------:R-:W4:Y:S01]  /*8e30*/  LDS.U16 R130, [R130] ;  /* 0x0000000082827984 */ /* 0x000f220000000400 */
[----:B--2---:R-:W-:Y:S01]  /*8e40*/  IMAD.IADD R18, R99, 0x1, R18 ;  /* 0x0000000163127824 */ /* 0x004fe200078e0212 */
[----:B------:R-:W-:Y:S02]  /*8e50*/  LEA R149, R149, UR4, 0x2 ;  /* 0x0000000495957c11 */ /* 0x000fe4000f8e10ff */
[----:B------:R-:W2:Y:S01]  /*8e60*/  LDS.U16 R161, [R86] ;  /* 0x0000000056a17984 */ /* 0x000ea20000000400 */
[----:B-----5:R-:W-:Y:S01]  /*8e70*/  IMAD.IADD R151, R98, 0x1, R151 ;  /* 0x0000000162977824 */ /* 0x020fe200078e0297 */
[----:B------:R-:W-:Y:S01]  /*8e80*/  LEA R18, R18, UR4, 0x2 ;  /* 0x0000000412127c11 */ /* 0x000fe2000f8e10ff */
[----:B------:R-:W-:Y:S01]  /*8e90*/  BAR.SYNC.DEFER_BLOCKING 0x0 ;  /* 0x0000000000007b1d */ /* 0x000fe20000010000 */
[----:B------:R-:W-:-:S02]  /*8ea0*/  IMAD.IADD R42, R97, 0x1, R42 ;  /* 0x00000001612a7824 */ /* 0x000fc400078e022a */
[----:B------:R-:W-:Y:S01]  /*8eb0*/  LEA R151, R151, UR4, 0x2 ;  /* 0x0000000497977c11 */ /* 0x000fe2000f8e10ff */
[----:B------:R-:W-:Y:S02]  /*8ec0*/  IMAD.IADD R153, R96, 0x1, R153 ;  /* 0x0000000160997824 */ /* 0x000fe400078e0299 */
[----:B------:R-:W-:Y:S01]  /*8ed0*/  LEA R42, R42, UR4, 0x2 ;  /* 0x000000042a2a7c11 */ /* 0x000fe2000f8e10ff */
[----:B------:R-:W-:Y:S02]  /*8ee0*/  IMAD.IADD R6, R95, 0x1, R6 ;  /* 0x000000015f067824 */ /* 0x000fe400078e0206 */
[----:B------:R-:W-:Y:S01]  /*8ef0*/  LEA R22, R153, UR4, 0x2 ;  /* 0x0000000499167c11 */ /* 0x000fe2000f8e10ff */
[----:B------:R-:W-:Y:S02]  /*8f00*/  IMAD.IADD R155, R94, 0x1, R155 ;  /* 0x000000015e9b7824 */ /* 0x000fe400078e029b */
[----:B------:R-:W-:Y:S01]  /*8f10*/  LEA R6, R6, UR4, 0x2 ;  /* 0x0000000406067c11 */ /* 0x000fe2000f8e10ff */
[----:B0-----:R-:W-:-:S02]  /*8f20*/  IMAD.IADD R38, R93, 0x1, R38 ;  /* 0x000000015d267824 */ /* 0x001fc400078e0226 */
[----:B------:R-:W-:Y:S01]  /*8f30*/  LEA R24, R155, UR4, 0x2 ;  /* 0x000000049b187c11 */ /* 0x000fe2000f8e10ff */
[----:B-1----:R-:W-:Y:S02]  /*8f40*/  IMAD.IADD R159, R92, 0x1, R159 ;  /* 0x000000015c9f7824 */ /* 0x002fe400078e029f */
[----:B------:R-:W-:Y:S01]  /*8f50*/  LEA R5, R38, UR4, 0x2 ;  /* 0x0000000426057c11 */ /* 0x000fe2000f8e10ff */
[----:B------:R-:W-:Y:S01]  /*8f60*/  @!P1 STS [R9], R14 ;  /* 0x0000000e09009388 */ /* 0x000fe20000000800 */
[----:B------:R-:W-:Y:S01]  /*8f70*/  IMAD.IADD R26, R91, 0x1, R26 ;  /* 0x000000015b1a7824 */ /* 0x000fe200078e021a */
[----:B------:R-:W-:Y:S01]  /*8f80*/  LEA R159, R159, UR4, 0x2 ;  /* 0x000000049f9f7c11 */ /* 0x000fe2000f8e10ff */
[----:B------:R-:W-:Y:S01]  /*8f90*/  BAR.SYNC.DEFER_BLOCKING 0x0 ;  /* 0x0000000000007b1d */ /* 0x000fe20000010000 */
[----:B---3--:R-:W-:Y:S02]  /*8fa0*/  IMAD.IADD R129, R90, 0x1, R129 ;  /* 0x000000015a817824 */ /* 0x008fe400078e0281 */
[----:B------:R-:W-:Y:S01]  /*8fb0*/  LEA R7, R26, UR4, 0x2 ;  /* 0x000000041a077c11 */ /* 0x000fe2000f8e10ff */
[----:B----4-:R-:W-:Y:S01]  /*8fc0*/  IMAD.IADD R130, R89, 0x1, R130 ;  /* 0x0000000159827824 */ /* 0x010fe200078e0282 */
[----:B------:R-:W-:-:S02]  /*8fd0*/  LEA R26, R131, UR4, 0x2 ;  /* 0x00000004831a7c11 */ /* 0x000fc4000f8e10ff */
[----:B------:R-:W-:Y:S01]  /*8fe0*/  LEA R129, R129, UR4, 0x2 ;  /* 0x0000000481817c11 */ /* 0x000fe2000f8e10ff */
[----:B--2---:R-:W-:Y:S01]  /*8ff0*/  IMAD.IADD R161, R88, 0x1, R161 ;  /* 0x0000000158a17824 */ /* 0x004fe200078e02a1 */
[----:B------:R-:W-:-:S04]  /*9000*/  LEA R13, R130, UR4, 0x2 ;  /* 0x00000004820d7c11 */ /* 0x000fc8000f8e10ff */
        /* <DEDUP_REMOVED lines=8> */
[----:B------:R1:W-:Y:S04]  /*9090*/  STS [R6], R87 ;  /* 0x0000005706007388 */ /* 0x0003e80000000800 */
[----:B------:R2:W-:Y:S01]  /*90a0*/  STS [R24], R85 ;  /* 0x0000005518007388 */ /* 0x0005e20000000800 */
[----:B0-----:R-:W-:-:S03]  /*90b0*/  LEA R22, R81, UR4, 0x2 ;  /* 0x0000000451167c11 */ /* 0x001fc6000f8e10ff */
[----:B------:R-:W-:Y:S01]  /*90c0*/  STS [R5], R84 ;  /* 0x0000005405007388 */ /* 0x000fe20000000800 */
[----:B-1----:R-:W-:-:S03]  /*90d0*/  LEA R6, R75, UR4, 0x2 ;  /* 0x000000044b067c11 */ /* 0x002fc6000f8e10ff */
[----:B------:R-:W-:Y:S01]  /*90e0*/  STS [R159], R82 ;  /* 0x000000529f007388 */ /* 0x000fe20000000800 */
[----:B--2---:R-:W-:-:S03]  /*90f0*/  LEA R24, R127, UR4, 0x2 ;  /* 0x000000047f187c11 */ /* 0x004fc6000f8e10ff */
[----:B------:R-:W-:Y:S04]  /*9100*/  STS [R7], R80 ;  /* 0x0000005007007388 */ /* 0x000fe80000000800 */
[----:B------:R-:W-:Y:S04]  /*9110*/  STS [R129], R78 ;  /* 0x0000004e81007388 */ /* 0x000fe80000000800 */
[----:B------:R-:W-:Y:S04]  /*9120*/  STS [R13], R76 ;  /* 0x0000004c0d007388 */ /* 0x000fe80000000800 */
[----:B------:R-:W-:Y:S04]  /*9130*/  STS [R161], R74 ;  /* 0x0000004aa1007388 */ /* 0x000fe80000000800 */
[----:B------:R-:W-:Y:S04]  /*9140*/  STS [R42], R73 ;  /* 0x000000492a007388 */ /* 0x000fe80000000800 */
[----:B------:R0:W-:Y:S04]  /*9150*/  STS [R6], R71 ;  /* 0x0000004706007388 */ /* 0x0001e80000000800 */
[----:B------:R-:W-:Y:S04]  /*9160*/  STS [R136], R69 ;  /* 0x0000004588007388 */ /* 0x000fe80000000800 */
[----:B------:R1:W-:Y:S01]  /*9170*/  STS [R22], R67 ;  /* 0x0000004316007388 */ /* 0x0003e20000000800 */
[----:B0-----:R-:W-:-:S03]  /*9180*/  LEA R6, R135, UR4, 0x2 ;  /* 0x0000000487067c11 */ /* 0x001fc6000f8e10ff */
[----:B------:R-:W-:Y:S04]  /*9190*/  STS [R72], R65 ;  /* 0x0000004148007388 */ /* 0x000fe80000000800 */
[----:B------:R0:W-:Y:S01]  /*91a0*/  STS [R24], R63 ;  /* 0x0000003f18007388 */ /* 0x0001e20000000800 */
[----:B-1----:R-:W-:-:S03]  /*91b0*/  LEA R22, R79, UR4, 0x2 ;  /* 0x000000044f167c11 */ /* 0x002fc6000f8e10ff */
        /* <DEDUP_REMOVED lines=16> */
[----:B------:R-:W-:Y:S01]  /*92c0*/  STS [R26], R39 ;  /* 0x000000271a007388 */ /* 0x000fe20000000800 */
[----:B-1----:R-:W-:-:S03]  /*92d0*/  LEA R24, R147, UR4, 0x2 ;  /* 0x0000000493187c11 */ /* 0x002fc6000f8e10ff */
[----:B------:R-:W-:Y:S04]  /*92e0*/  STS [R36], R37 ;  /* 0x0000002524007388 */ /* 0x000fe80000000800 */
        /* <DEDUP_REMOVED lines=10> */
[----:B------:R-:W-:Y:S01]  /*9390*/  STS [R151], R16 ;  /* 0x0000001097007388 */ /* 0x000fe20000000800 */
[----:B------:R-:W-:Y:S06]  /*93a0*/  BAR.SYNC.DEFER_BLOCKING 0x0 ;  /* 0x0000000000007b1d */ /* 0x000fec0000010000 */
[----:B------:R-:W0:Y:S04]  /*93b0*/  LDS R5, [R9] ;  /* 0x0000000009057984 */ /* 0x000e280000000800 */
        /* <DEDUP_REMOVED lines=8> */
[----:B------:R-:W-:Y:S01]  /*9440*/  LDS R53, [R9+0x1b00] ;  /* 0x001b000009357984 */ /* 0x000fe20000000800 */
[----:B0-----:R-:W-:-:S03]  /*9450*/  SHF.R.U32.HI R6, RZ, UR12, R5 ;  /* 0x0000000cff067c19 */ /* 0x001fc60008011605 */
[----:B------:R-:W-:Y:S01]  /*9460*/  LDS R55, [R9+0x1e00] ;  /* 0x001e000009377984 */ /* 0x000fe20000000800 */
[----:B-1----:R-:W-:-:S03]  /*9470*/  SHF.R.U32.HI R7, RZ, UR12, R31 ;  /* 0x0000000cff077c19 */ /* 0x002fc6000801161f */
[----:B------:R-:W0:Y:S01]  /*9480*/  LDS R57, [R9+0x2100] ;  /* 0x0021000009397984 */ /* 0x000e220000000800 */
[----:B------:R-:W-:Y:S02]  /*9490*/  LOP3.LUT R6, R6, UR6, RZ, 0xc0, !PT ;  /* 0x0000000606067c12 */ /* 0x000fe4000f8ec0ff */
[----:B--2---:R-:W-:Y:S01]  /*94a0*/  SHF.R.U32.HI R13, RZ, UR12, R33 ;  /* 0x0000000cff0d7c19 */ /* 0x004fe20008011621 */
[----:B------:R-:W-:Y:S01]  /*94b0*/  LDS R59, [R9+0x2400] ;  /* 0x00240000093b7984 */ /* 0x000fe20000000800 */
[----:B------:R-:W-:Y:S02]  /*94c0*/  LOP3.LUT R7, R7, UR6, RZ, 0xc0, !PT ;  /* 0x0000000607077c12 */ /* 0x000fe4000f8ec0ff */
[----:B---3--:R-:W-:Y:S01]  /*94d0*/  SHF.R.U32.HI R16, RZ, UR12, R35 ;  /* 0x0000000cff107c19 */ /* 0x008fe20008011623 */
[----:B------:R-:W-:Y:S01]  /*94e0*/  LDS R61, [R9+0x2700] ;  /* 0x00270000093d7984 */ /* 0x000fe20000000800 */
[----:B------:R-:W-:Y:S02]  /*94f0*/  LOP3.LUT R13, R13, UR6, RZ, 0xc0, !PT ;  /* 0x000000060d0d7c12 */ /* 0x000fe4000f8ec0ff */
[----:B----4-:R-:W-:Y:S01]  /*9500*/  SHF.R.U32.HI R18, RZ, UR12, R37 ;  /* 0x0000000cff127c19 */ /* 0x010fe20008011625 */
[----:B------:R-:W1:Y:S01]  /*9510*/  LDS R63, [R9+0x2a00] ;  /* 0x002a0000093f7984 */ /* 0x000e620000000800 */
[----:B------:R-:W-:-:S02]  /*9520*/  LOP3.LUT R16, R16, UR6, RZ, 0xc0, !PT ;  /* 0x0000000610107c12 */ /* 0x000fc4000f8ec0ff */
[----:B-----5:R-:W-:Y:S01]  /*9530*/  SHF.R.U32.HI R20, RZ, UR12, R39 ;  /* 0x0000000cff147c19 */ /* 0x020fe20008011627 */
[----:B------:R-:W-:Y:S01]  /*9540*/  LDS R65, [R9+0x2d00] ;  /* 0x002d000009417984 */ /* 0x000fe20000000800 */
[----:B------:R-:W-:Y:S02]  /*9550*/  LEA R24, R6, UR4, 0x2 ;  /* 0x0000000406187c11 */ /* 0x000fe4000f8e10ff */
[----:B------:R-:W-:Y:S01]  /*9560*/  SHF.R.U32.HI R21, RZ, UR12, R41 ;  /* 0x0000000cff157c19 */ /* 0x000fe20008011629 */
[----:B------:R-:W-:Y:S01]  /*9570*/  LDS R67, [R9+0x3000] ;  /* 0x0030000009437984 */ /* 0x000fe20000000800 */
[----:B------:R-:W-:Y:S02]  /*9580*/  LEA R7, R7, UR4, 0x2 ;  /* 0x0000000407077c11 */ /* 0x000fe4000f8e10ff */
[----:B------:R-:W-:Y:S01]  /*9590*/  LEA R23, R13, UR4, 0x2 ;  /* 0x000000040d177c11 */ /* 0x000fe2000f8e10ff */
[----:B------:R-:W-:Y:S01]  /*95a0*/  LDS R69, [R9+0x3300] ;  /* 0x0033000009457984 */ /* 0x000fe20000000800 */
[----:B------:R-:W-:-:S02]  /*95b0*/  LOP3.LUT R18, R18, UR6, RZ, 0xc0, !PT ;  /* 0x0000000612127c12 */ /* 0x000fc4000f8ec0ff */
[----:B------:R-:W-:Y:S01]  /*95c0*/  LEA R16, R16, UR4, 0x2 ;  /* 0x0000000410107c11 */ /* 0x000fe2000f8e10ff */
[----:B------:R-:W2:Y:S01]  /*95d0*/  LDS R13, [R24+0x7500] ;  /* 0x00750000180d7984 */ /* 0x000ea20000000800 */
[----:B------:R-:W-:Y:S02]  /*95e0*/  LOP3.LUT R20, R20, UR6, RZ, 0xc0, !PT ;  /* 0x0000000614147c12 */ /* 0x000fe4000f8ec0ff */
[----:B------:R-:W-:Y:S01]  /*95f0*/  LOP3.LUT R21, R21, UR6, RZ, 0xc0, !PT ;  /* 0x0000000615157c12 */ /* 0x000fe2000f8ec0ff */
[----:B------:R3:W4:Y:S01]  /*9600*/  LDS R19, [R7+0x7500] ;  /* 0x0075000007137984 */ /* 0x0007220000000800 */
[----:B------:R-:W-:Y:S02]  /*9610*/  LEA R18, R18, UR4, 0x2 ;  /* 0x0000000412127c11 */ /* 0x000fe4000f8e10ff */
[----:B------:R-:W-:Y:S01]  /*9620*/  LEA R20, R20, UR4, 0x2 ;  /* 0x0000000414147c11 */ /* 0x000fe2000f8e10ff */
[----:B------:R-:W5:Y:S01]  /*9630*/  LDS R23, [R23+0x7500] ;  /* 0x0075000017177984 */ /* 0x000f620000000800 */
[----:B------:R-:W-:-:S02]  /*9640*/  LEA R21, R21, UR4, 0x2 ;  /* 0x0000000415157c11 */ /* 0x000fc4000f8e10ff */
[----:B------:R-:W-:Y:S01]  /*9650*/  SHF.R.U32.HI R22, RZ, UR12, R45 ;  /* 0x0000000cff167c19 */ /* 0x000fe2000801162d */
[----:B------:R0:W5:Y:S01]  /*9660*/  LDS R25, [R16+0x7500] ;  /* 0x0075000010197984 */ /* 0x0001620000000800 */
[----:B------:R-:W-:Y:S02]  /*9670*/  SHF.R.U32.HI R6, RZ, UR12, R49 ;  /* 0x0000000cff067c19 */ /* 0x000fe40008011631 */
[----:B------:R-:W-:Y:S01]  /*9680*/  LOP3.LUT R22, R22, UR6, RZ, 0xc0, !PT ;  /* 0x0000000616167c12 */ /* 0x000fe2000f8ec0ff */
[----:B------:R-:W5:Y:S01]  /*9690*/  LDS R27, [R18+0x7500] ;  /* 0x00750000121b7984 */ /* 0x000f620000000800 */
[----:B------:R-:W-:Y:S02]  /*96a0*/  LOP3.LUT R6, R6, UR6, RZ, 0xc0, !PT ;  /* 0x0000000606067c12 */ /* 0x000fe4000f8ec0ff */
[----:B------:R-:W-:Y:S01]  /*96b0*/  LEA R22, R22, UR4, 0x2 ;  /* 0x0000000416167c11 */ /* 0x000fe2000f8e10ff */
[----:B------:R-:W5:Y:S01]  /*96c0*/  LDS R29, [R20+0x7500] ;  /* 0x00750000141d7984 */ /* 0x000f620000000800 */
[----:B------:R-:W-:-:S02]  /*96d0*/  LEA R51, R6, UR4, 0x2 ;  /* 0x0000000406337c11 */ /* 0x000fc4000f8e10ff */
[----:B---3--:R-:W3:Y:S01]  /*96e0*/  LDC.64 R6, c[0x0][0x388] ;  /* 0x0000e200ff067b82 */ /* 0x008ee20000000a00 */
[----:B------:R4:W5:Y:S01]  /*96f0*/  LDS R43, [R21+0x7500] ;  /* 0x00750000152b7984 */ /* 0x0009620000000800 */
[----:B0-----:R-:W-:Y:S02]  /*9700*/  SHF.R.U32.HI R16, RZ, UR12, R57 ;  /* 0x0000000cff107c19 */ /* 0x001fe40008011639 */
[----:B-1----:R-:W-:Y:S01]  /*9710*/  SHF.R.U32.HI R30, RZ, UR12, R63 ;  /* 0x0000000cff1e7c19 */ /* 0x002fe2000801163f */
[----:B------:R0:W1:Y:S01]  /*9720*/  LDS R47, [R22+0x7500] ;  /* 0x00750000162f7984 */ /* 0x0000620000000800 */
[----:B------:R-:W-:Y:S02]  /*9730*/  LOP3.LUT R16, R16, UR6, RZ, 0xc0, !PT ;  /* 0x0000000610107c12 */ /* 0x000fe4000f8ec0ff */
[----:B------:R-:W-:Y:S01]  /*9740*/  LOP3.LUT R30, R30, UR6, RZ, 0xc0, !PT ;  /* 0x000000061e1e7c12 */ /* 0x000fe2000f8ec0ff */
[----:B------:R-:W1:Y:S01]  /*9750*/  LDS R51, [R51+0x7500] ;  /* 0x0075000033337984 */ /* 0x000e620000000800 */
[----:B------:R-:W-:-:S03]  /*9760*/  LEA R16, R16, UR4, 0x2 ;  /* 0x0000000410107c11 */ /* 0x000fc6000f8e10ff */
[----:B------:R-:W1:Y:S01]  /*9770*/  LDS R73, [R9+0x3600] ;  /* 0x0036000009497984 */ /* 0x000e620000000800 */
[----:B--2---:R-:W-:-:S03]  /*9780*/  IMAD.IADD R13, R13, 0x1, R3 ;  /* 0x000000010d0d7824 */ /* 0x004fc600078e0203 */
[----:B------:R-:W-:Y:S01]  /*9790*/  LDS R34, [R9+0x3900] ;  /* 0x0039000009227984 */ /* 0x000fe20000000800 */
[----:B----4-:R-:W-:-:S03]  /*97a0*/  IADD3 R21, PT, PT, R3, 0xc0, R19 ;  /* 0x000000c003157810 */ /* 0x010fc60007ffe013 */
[----:B------:R-:W-:Y:S01]  /*97b0*/  LDS R32, [R9+0x3f00] ;  /* 0x003f000009207984 */ /* 0x000fe20000000800 */
[----:B---3--:R-:W-:Y:S01]  /*97c0*/  IMAD.WIDE.U32 R18, R13, 0x4, R6 ;  /* 0x000000040d127825 */ /* 0x008fe200078e0006 */
[----:B-----5:R-:W-:Y:S02]  /*97d0*/  IADD3 R23, PT, PT, R3, 0x180, R23 ;  /* 0x0000018003177810 */ /* 0x020fe40007ffe017 */
[----:B------:R-:W-:Y:S01]  /*97e0*/  SHF.R.U32.HI R13, RZ, UR12, R55 ;  /* 0x0000000cff0d7c19 */ /* 0x000fe20008011637 */
[----:B------:R-:W-:Y:S01]  /*97f0*/  IMAD.WIDE.U32 R20, R21, 0x4, R6 ;  /* 0x0000000415147825 */ /* 0x000fe200078e0006 */
[----:B------:R-:W-:Y:S01]  /*9800*/  IADD3 R25, PT, PT, R3, 0x240, R25 ;  /* 0x0000024003197810 */ /* 0x000fe20007ffe019 */
[----:B------:R2:W-:Y:S01]  /*9810*/  STG.E desc[UR10][R18.64], R5 ;  /* 0x0000000512007986 */ /* 0x0005e2000c10190a */
[----:B------:R-:W-:Y:S01]  /*9820*/  LOP3.LUT R13, R13, UR6, RZ, 0xc0, !PT ;  /* 0x000000060d0d7c12 */ /* 0x000fe2000f8ec0ff */
[----:B0-----:R-:W-:Y:S01]  /*9830*/  IMAD.WIDE.U32 R22, R23, 0x4, R6 ;  /* 0x0000000417167825 */ /* 0x001fe200078e0006 */
[----:B------:R-:W-:Y:S01]  /*9840*/  IADD3 R27, PT, PT, R3, 0x300, R27 ;  /* 0x00000300031b7810 */ /* 0x000fe20007ffe01b */
[----:B------:R0:W-:Y:S01]  /*9850*/  STG.E desc[UR10][R20.64], R31 ;  /* 0x0000001f14007986 */ /* 0x0001e2000c10190a */
[----:B------:R-:W-:Y:S01]  /*9860*/  LEA R13, R13, UR4, 0x2 ;  /* 0x000000040d0d7c11 */ /* 0x000fe2000f8e10ff */
[----:B------:R-:W-:Y:S01]  /*9870*/  IMAD.WIDE.U32 R24, R25, 0x4, R6 ;  /* 0x0000000419187825 */ /* 0x000fe200078e0006 */
[----:B------:R-:W-:Y:S01]  /*9880*/  IADD3 R29, PT, PT, R3, 0x3c0, R29 ;  /* 0x000003c0031d7810 */ /* 0x000fe20007ffe01d */
[----:B------:R-:W-:Y:S02]  /*9890*/  STG.E desc[UR10][R22.64], R33 ;  /* 0x0000002116007986 */ /* 0x000fe4000c10190a */
[----:B------:R-:W-:Y:S01]  /*98a0*/  IMAD.WIDE.U32 R26, R27, 0x4, R6 ;  /* 0x000000041b1a7825 */ /* 0x000fe200078e0006 */
[----:B------:R-:W-:Y:S01]  /*98b0*/  IADD3 R43, PT, PT, R3, 0x480, R43 ;  /* 0x00000480032b7810 */ /* 0x000fe20007ffe02b */
[----:B------:R3:W-:Y:S01]  /*98c0*/  STG.E desc[UR10][R24.64], R35 ;  /* 0x0000002318007986 */ /* 0x0007e2000c10190a */
[----:B--2---:R-:W-:Y:S01]  /*98d0*/  SHF.R.U32.HI R5, RZ, UR12, R53 ;  /* 0x0000000cff057c19 */ /* 0x004fe20008011635 */
[----:B------:R-:W-:Y:S01]  /*98e0*/  IMAD.WIDE.U32 R28, R29, 0x4, R6 ;  /* 0x000000041d1c7825 */ /* 0x000fe200078e0006 */
[----:B-1----:R-:W-:Y:S01]  /*98f0*/  IADD3 R47, PT, PT, R3, 0x540, R47 ;  /* 0x00000540032f7810 */ /* 0x002fe20007ffe02f */
[----:B------:R1:W-:Y:S01]  /*9900*/  STG.E desc[UR10][R26.64], R37 ;  /* 0x000000251a007986 */ /* 0x0003e2000c10190a */
[----:B------:R-:W-:Y:S01]  /*9910*/  LOP3.LUT R5, R5, UR6, RZ, 0xc0, !PT ;  /* 0x0000000605057c12 */ /* 0x000fe2000f8ec0ff */
[----:B------:R-:W-:Y:S01]  /*9920*/  IMAD.WIDE.U32 R18, R43, 0x4, R6 ;  /* 0x000000042b127825 */ /* 0x000fe200078e0006 */
[----:B------:R-:W-:Y:S01]  /*9930*/  IADD3 R51, PT, PT, R3, 0x600, R51 ;  /* 0x0000060003337810 */ /* 0x000fe20007ffe033 */
[----:B------:R-:W-:Y:S01]  /*9940*/  STG.E desc[UR10][R28.64], R39 ;  /* 0x000000271c007986 */ /* 0x000fe2000c10190a */
[----:B------:R-:W-:Y:S01]  /*9950*/  LEA R5, R5, UR4, 0x2 ;  /* 0x0000000405057c11 */ /* 0x000fe2000f8e10ff */
[----:B0-----:R-:W-:Y:S01]  /*9960*/  IMAD.WIDE.U32 R20, R47, 0x4, R6 ;  /* 0x000000042f147825 */ /* 0x001fe200078e0006 */
[----:B------:R-:W-:Y:S01]  /*9970*/  LEA R47, R30, UR4, 0x2 ;  /* 0x000000041e2f7c11 */ /* 0x000fe2000f8e10ff */
[----:B------:R0:W-:Y:S01]  /*9980*/  STG.E desc[UR10][R18.64], R41 ;  /* 0x0000002912007986 */ /* 0x0001e2000c10190a */
[----:B---3--:R-:W-:Y:S01]  /*9990*/  SHF.R.U32.HI R24, RZ, UR12, R59 ;  /* 0x0000000cff187c19 */ /* 0x008fe2000801163b */
[----:B------:R-:W-:Y:S01]  /*99a0*/  IMAD.WIDE.U32 R22, R51, 0x4, R6 ;  /* 0x0000000433167825 */ /* 0x000fe200078e0006 */
[----:B------:R-:W-:Y:S01]  /*99b0*/  SHF.R.U32.HI R25, RZ, UR12, R61 ;  /* 0x0000000cff197c19 */ /* 0x000fe2000801163d */
[----:B------:R-:W2:Y:S01]  /*99c0*/  LDS R35, [R5+0x7500] ;  /* 0x0075000005237984 */ /* 0x000ea20000000800 */
[----:B-1----:R-:W-:-:S02]  /*99d0*/  SHF.R.U32.HI R26, RZ, UR12, R65 ;  /* 0x0000000cff1a7c19 */ /* 0x002fc40008011641 */
[----:B------:R-:W-:Y:S01]  /*99e0*/  SHF.R.U32.HI R27, RZ, UR12, R67 ;  /* 0x0000000cff1b7c19 */ /* 0x000fe20008011643 */
[----:B------:R-:W1:Y:S01]  /*99f0*/  LDS R37, [R13+0x7500] ;  /* 0x007500000d257984 */ /* 0x000e620000000800 */
[----:B------:R-:W-:Y:S02]  /*9a00*/  LOP3.LUT R24, R24, UR6, RZ, 0xc0, !PT ;  /* 0x0000000618187c12 */ /* 0x000fe4000f8ec0ff */
[----:B------:R-:W-:Y:S01]  /*9a10*/  LOP3.LUT R25, R25, UR6, RZ, 0xc0, !PT ;  /* 0x0000000619197c12 */ /* 0x000fe2000f8ec0ff */
[----:B------:R-:W3:Y:S01]  /*9a20*/  LDS R41, [R16+0x7500] ;  /* 0x0075000010297984 */ /* 0x000ee20000000800 */
[----:B0-----:R-:W-:Y:S02]  /*9a30*/  SHF.R.U32.HI R18, RZ, UR12, R69 ;  /* 0x0000000cff127c19 */ /* 0x001fe40008011645 */
[----:B------:R-:W-:Y:S01]  /*9a40*/  SHF.R.U32.HI R19, RZ, UR12, R73 ;  /* 0x0000000cff137c19 */ /* 0x000fe20008011649 */
[----:B------:R-:W-:Y:S01]  /*9a50*/  STG.E desc[UR10][R20.64], R45 ;  /* 0x0000002d14007986 */ /* 0x000fe2000c10190a */
[----:B------:R-:W-:-:S02]  /*9a60*/  LOP3.LUT R26, R26, UR6, RZ, 0xc0, !PT ;  /* 0x000000061a1a7c12 */ /* 0x000fc4000f8ec0ff */
[----:B------:R-:W-:Y:S01]  /*9a70*/  LOP3.LUT R27, R27, UR6, RZ, 0xc0, !PT ;  /* 0x000000061b1b7c12 */ /* 0x000fe2000f8ec0ff */
[----:B------:R-:W-:Y:S01]  /*9a80*/  STG.E desc[UR10][R22.64], R49 ;  /* 0x0000003116007986 */ /* 0x000fe2000c10190a */
[----:B------:R-:W-:Y:S02]  /*9a90*/  LEA R24, R24, UR4, 0x2 ;  /* 0x0000000418187c11 */ /* 0x000fe4000f8e10ff */
[----:B------:R-:W-:Y:S01]  /*9aa0*/  LEA R25, R25, UR4, 0x2 ;  /* 0x0000000419197c11 */ /* 0x000fe2000f8e10ff */
[----:B------:R-:W0:Y:S01]  /*9ab0*/  LDS R47, [R47+0x7500] ;  /* 0x007500002f2f7984 */ /* 0x000e220000000800 */
[----:B------:R-:W-:Y:S02]  /*9ac0*/  LOP3.LUT R18, R18, UR6, RZ, 0xc0, !PT ;  /* 0x0000000612127c12 */ /* 0x000fe4000f8ec0ff */
[----:B------:R-:W-:Y:S01]  /*9ad0*/  LOP3.LUT R19, R19, UR6, RZ, 0xc0, !PT ;  /* 0x0000000613137c12 */ /* 0x000fe2000f8ec0ff */
[----:B------:R-:W4:Y:S01]  /*9ae0*/  LDS R43, [R24+0x7500] ;  /* 0x00750000182b7984 */ /* 0x000f220000000800 */
[----:B------:R-:W-:-:S02]  /*9af0*/  LEA R26, R26, UR4, 0x2 ;  /* 0x000000041a1a7c11 */ /* 0x000fc4000f8e10ff */
[----:B------:R-:W-:Y:S01]  /*9b00*/  LEA R51, R27, UR4, 0x2 ;  /* 0x000000041b337c11 */ /* 0x000fe2000f8e10ff */
[----:B------:R-:W5:Y:S01]  /*9b10*/  LDS R45, [R25+0x7500] ;  /* 0x00750000192d7984 */ /* 0x000f620000000800 */
[----:B------:R-:W-:Y:S02]  /*9b20*/  LEA R18, R18, UR4, 0x2 ;  /* 0x0000000412127c11 */ /* 0x000fe4000f8e10ff */
[----:B------:R-:W-:Y:S01]  /*9b30*/  LEA R19, R19, UR4, 0x2 ;  /* 0x0000000413137c11 */ /* 0x000fe2000f8e10ff */
[----:B------:R-:W5:Y:S04]  /*9b40*/  LDS R49, [R26+0x7500] ;  /* 0x007500001a317984 */ /* 0x000f680000000800 */
[----:B------:R-:W5:Y:S04]  /*9b50*/  LDS R51, [R51+0x7500] ;  /* 0x0075000033337984 */ /* 0x000f680000000800 */
[----:B------:R-:W5:Y:S01]  /*9b60*/  LDS R71, [R18+0x7500] ;  /* 0x0075000012477984 */ /* 0x000f620000000800 */
[----:B--2---:R-:W-:-:S03]  /*9b70*/  IADD3 R35, PT, PT, R3, 0x6c0, R35 ;  /* 0x000006c003237810 */ /* 0x004fc60007ffe023 */
[----:B------:R-:W2:Y:S01]  /*9b80*/  LDS R75, [R19+0x7500] ;  /* 0x00750000134b7984 */ /* 0x000ea20000000800 */
[----:B-1----:R-:W-:Y:S01]  /*9b90*/  IADD3 R39, PT, PT, R3, 0x780, R37 ;  /* 0x0000078003277810 */ /* 0x002fe20007ffe025 */
[----:B------:R-:W-:Y:S01]  /*9ba0*/  IMAD.WIDE.U32 R36, R35, 0x4, R6 ;  /* 0x0000000423247825 */ /* 0x000fe200078e0006 */
[----:B------:R-:W-:Y:S01]  /*9bb0*/  SHF.R.U32.HI R35, RZ, UR12, R34 ;  /* 0x0000000cff237c19 */ /* 0x000fe20008011622 */
[----:B------:R-:W-:Y:S01]  /*9bc0*/  LDS R33, [R9+0x3c00] ;  /* 0x003c000009217984 */ /* 0x000fe20000000800 */
[----:B---3--:R-:W-:Y:S01]  /*9bd0*/  IADD3 R41, PT, PT, R3, 0x840, R41 ;  /* 0x0000084003297810 */ /* 0x008fe20007ffe029 */
[--C-:B------:R-:W-:Y:S01]  /*9be0*/  IMAD.WIDE.U32 R38, R39, 0x4, R6.reuse ;  /* 0x0000000427267825 */ /* 0x100fe200078e0006 */
[----:B------:R-:W-:Y:S01]  /*9bf0*/  LOP3.LUT R35, R35, UR6, RZ, 0xc0, !PT ;  /* 0x0000000623237c12 */ /* 0x000fe2000f8ec0ff */
[----:B------:R-:W1:Y:S02]  /*9c00*/  LDS R31, [R9+0x4200] ;  /* 0x00420000091f7984 */ /* 0x000e640000000800 */
[----:B------:R-:W-:Y:S01]  /*9c10*/  IMAD.WIDE.U32 R40, R41, 0x4, R6 ;  /* 0x0000000429287825 */ /* 0x000fe200078e0006 */
[----:B------:R-:W-:Y:S01]  /*9c20*/  LEA R35, R35, UR4, 0x2 ;  /* 0x0000000423237c11 */ /* 0x000fe2000f8e10ff */
[----:B------:R-:W-:Y:S04]  /*9c30*/  LDS R30, [R9+0x4500] ;  /* 0x00450000091e7984 */ /* 0x000fe80000000800 */
[----:B------:R-:W-:Y:S01]  /*9c40*/  LDS R26, [R9+0x5100] ;  /* 0x00510000091a7984 */ /* 0x000fe20000000800 */
[----:B0-----:R-:W-:-:S03]  /*9c50*/  IADD3 R47, PT, PT, R3, 0xa80, R47 ;  /* 0x00000a80032f7810 */ /* 0x001fc60007ffe02f */
[----:B------:R-:W0:Y:S01]  /*9c60*/  LDS R29, [R9+0x4800] ;  /* 0x00480000091d7984 */ /* 0x000e220000000800 */
[----:B----4-:R-:W-:Y:S01]  /*9c70*/  IADD3 R43, PT, PT, R3, 0x900, R43 ;  /* 0x00000900032b7810 */ /* 0x010fe20007ffe02b */
[----:B------:R-:W-:Y:S02]  /*9c80*/  IMAD.WIDE.U32 R46, R47, 0x4, R6 ;  /* 0x000000042f2e7825 */ /* 0x000fe400078e0006 */
[----:B------:R-:W-:Y:S01]  /*9c90*/  LDS R23, [R9+0x5a00] ;  /* 0x005a000009177984 */ /* 0x000fe20000000800 */
[----:B-----5:R-:W-:Y:S01]  /*9ca0*/  IADD3 R45, PT, PT, R3, 0x9c0, R45 ;  /* 0x000009c0032d7810 */ /* 0x020fe20007ffe02d */
[----:B------:R-:W-:Y:S02]  /*9cb0*/  IMAD.WIDE.U32 R42, R43, 0x4, R6 ;  /* 0x000000042b2a7825 */ /* 0x000fe400078e0006 */
[----:B------:R-:W-:Y:S01]  /*9cc0*/  LDS R22, [R9+0x5d00] ;  /* 0x005d000009167984 */ /* 0x000fe20000000800 */
[----:B------:R-:W-:Y:S01]  /*9cd0*/  IADD3 R49, PT, PT, R3, 0xb40, R49 ;  /* 0x00000b4003317810 */ /* 0x000fe20007ffe031 */
[----:B------:R-:W-:-:S02]  /*9ce0*/  IMAD.WIDE.U32 R44, R45, 0x4, R6 ;  /* 0x000000042d2c7825 */ /* 0x000fc400078e0006 */
[----:B------:R-:W-:Y:S01]  /*9cf0*/  LDS R28, [R9+0x4b00] ;  /* 0x004b0000091c7984 */ /* 0x000fe20000000800 */
[----:B------:R-:W-:-:S03]  /*9d00*/  IADD3 R51, PT, PT, R3, 0xc00, R51 ;  /* 0x00000c0003337810 */ /* 0x000fc60007ffe033 */
[----:B------:R-:W-:Y:S01]  /*9d10*/  LDS R27, [R9+0x4e00] ;  /* 0x004e0000091b7984 */ /* 0x000fe20000000800 */
[----:B------:R-:W-:-:S03]  /*9d20*/  IADD3 R71, PT, PT, R3, 0xcc0, R71 ;  /* 0x00000cc003477810 */ /* 0x000fc60007ffe047 */
[----:B------:R-:W-:Y:S01]  /*9d30*/  LDS R21, [R9+0x6000] ;  /* 0x0060000009157984 */ /* 0x000fe20000000800 */
[----:B--2---:R-:W-:-:S03]  /*9d40*/  IADD3 R75, PT, PT, R3, 0xd80, R75 ;  /* 0x00000d80034b7810 */ /* 0x004fc60007ffe04b */
[----:B------:R-:W-:Y:S04]  /*9d50*/  LDS R25, [R9+0x5400] ;  /* 0x0054000009197984 */ /* 0x000fe80000000800 */
[----:B------:R-:W-:Y:S01]  /*9d60*/  LDS R24, [R9+0x5700] ;  /* 0x0057000009187984 */ /* 0x000fe20000000800 */
[----:B-1----:R-:W-:-:S03]  /*9d70*/  SHF.R.U32.HI R48, RZ, UR12, R31 ;  /* 0x0000000cff307c19 */ /* 0x002fc6000801161f */
[----:B------:R-:W1:Y:S01]  /*9d80*/  LDS R20, [R9+0x6300] ;  /* 0x0063000009147984 */ /* 0x000e620000000800 */
[----:B------:R-:W-:-:S03]  /*9d90*/  LOP3.LUT R48, R48, UR6, RZ, 0xc0, !PT ;  /* 0x0000000630307c12 */ /* 0x000fc6000f8ec0ff */
[----:B------:R-:W2:Y:S04]  /*9da0*/  LDS R19, [R9+0x6600] ;  /* 0x0066000009137984 */ /* 0x000ea80000000800 */
[----:B------:R-:W3:Y:S01]  /*9db0*/  LDS R18, [R9+0x6900] ;  /* 0x0069000009127984 */ /* 0x000ee20000000800 */
[----:B0-----:R-:W-:-:S03]  /*9dc0*/  SHF.R.U32.HI R50, RZ, UR12, R29 ;  /* 0x0000000cff327c19 */ /* 0x001fc6000801161d */
[----:B------:R-:W0:Y:S01]  /*9dd0*/  LDS R16, [R9+0x6c00] ;  /* 0x006c000009107984 */ /* 0x000e220000000800 */
[----:B------:R-:W-:-:S03]  /*9de0*/  LOP3.LUT R50, R50, UR6, RZ, 0xc0, !PT ;  /* 0x0000000632327c12 */ /* 0x000fc6000f8ec0ff */
[----:B------:R-:W4:Y:S04]  /*9df0*/  LDS R5, [R9+0x7200] ;  /* 0x0072000009057984 */ /* 0x000f280000000800 */
[----:B------:R-:W5:Y:S04]  /*9e00*/  LDS R13, [R9+0x6f00] ;  /* 0x006f0000090d7984 */ /* 0x000f680000000800 */
[----:B------:R1:W-:Y:S04]  /*9e10*/  STG.E desc[UR10][R36.64], R53 ;  /* 0x0000003524007986 */ /* 0x0003e8000c10190a */
[----:B------:R2:W-:Y:S04]  /*9e20*/  STG.E desc[UR10][R38.64], R55 ;  /* 0x0000003726007986 */ /* 0x0005e8000c10190a */
[----:B------:R2:W-:Y:S01]  /*9e30*/  STG.E desc[UR10][R40.64], R57 ;  /* 0x0000003928007986 */ /* 0x0005e2000c10190a */
[----:B-1----:R-:W-:-:S03]  /*9e40*/  IMAD.WIDE.U32 R36, R49, 0x4, R6 ;  /* 0x0000000431247825 */ /* 0x002fc600078e0006 */
[----:B------:R1:W-:Y:S01]  /*9e50*/  STG.E desc[UR10][R42.64], R59 ;  /* 0x0000003b2a007986 */ /* 0x0003e2000c10190a */
[----:B------:R-:W-:Y:S01]  /*9e60*/  SHF.R.U32.HI R49, RZ, UR12, R30 ;  /* 0x0000000cff317c19 */ /* 0x000fe2000801161e */
[--C-:B--2---:R-:W-:Y:S02]  /*9e70*/  IMAD.WIDE.U32 R38, R51, 0x4, R6.reuse ;  /* 0x0000000433267825 */ /* 0x104fe400078e0006 */
[----:B------:R2:W-:Y:S01]  /*9e80*/  STG.E desc[UR10][R44.64], R61 ;  /* 0x0000003d2c007986 */ /* 0x0005e2000c10190a */
[----:B------:R-:W-:Y:S01]  /*9e90*/  LOP3.LUT R49, R49, UR6, RZ, 0xc0, !PT ;  /* 0x0000000631317c12 */ /* 0x000fe2000f8ec0ff */
[----:B------:R-:W-:Y:S02]  /*9ea0*/  IMAD.WIDE.U32 R40, R71, 0x4, R6 ;  /* 0x0000000447287825 */ /* 0x000fe400078e0006 */
[----:B------:R0:W-:Y:S01]  /*9eb0*/  STG.E desc[UR10][R46.64], R63 ;  /* 0x0000003f2e007986 */ /* 0x0001e2000c10190a */
[----:B------:R-:W-:Y:S02]  /*9ec0*/  SHF.R.U32.HI R51, RZ, UR12, R20 ;  /* 0x0000000cff337c19 */ /* 0x000fe40008011614 */
[----:B------:R-:W-:Y:S01]  /*9ed0*/  SHF.R.U32.HI R53, RZ, UR12, R19 ;  /* 0x0000000cff357c19 */ /* 0x000fe20008011613 */
[----:B-1----:R-:W-:Y:S01]  /*9ee0*/  IMAD.WIDE.U32 R42, R75, 0x4, R6 ;  /* 0x000000044b2a7825 */ /* 0x002fe200078e0006 */
[----:B------:R1:W-:Y:S01]  /*9ef0*/  STG.E desc[UR10][R36.64], R65 ;  /* 0x0000004124007986 */ /* 0x0003e2000c10190a */
[----:B---3--:R-:W-:-:S02]  /*9f00*/  SHF.R.U32.HI R55, RZ, UR12, R18 ;  /* 0x0000000cff377c19 */ /* 0x008fc40008011612 */
[----:B--2---:R-:W-:Y:S01]  /*9f10*/  SHF.R.U32.HI R44, RZ, UR12, R33 ;  /* 0x0000000cff2c7c19 */ /* 0x004fe20008011621 */
[----:B------:R2:W-:Y:S01]  /*9f20*/  STG.E desc[UR10][R38.64], R67 ;  /* 0x0000004326007986 */ /* 0x0005e2000c10190a */
[----:B------:R-:W-:Y:S02]  /*9f30*/  SHF.R.U32.HI R45, RZ, UR12, R32 ;  /* 0x0000000cff2d7c19 */ /* 0x000fe40008011620 */
[----:B------:R-:W-:Y:S01]  /*9f40*/  LOP3.LUT R44, R44, UR6, RZ, 0xc0, !PT ;  /* 0x000000062c2c7c12 */ /* 0x000fe2000f8ec0ff */
[----:B------:R3:W-:Y:S01]  /*9f50*/  STG.E desc[UR10][R40.64], R69 ;  /* 0x0000004528007986 */ /* 0x0007e2000c10190a */
[----:B------:R-:W-:Y:S02]  /*9f60*/  LOP3.LUT R45, R45, UR6, RZ, 0xc0, !PT ;  /* 0x000000062d2d7c12 */ /* 0x000fe4000f8ec0ff */
[----:B0-----:R-:W-:Y:S01]  /*9f70*/  SHF.R.U32.HI R46, RZ, UR12, R28 ;  /* 0x0000000cff2e7c19 */ /* 0x001fe2000801161c */
[----:B------:R0:W-:Y:S01]  /*9f80*/  STG.E desc[UR10][R42.64], R73 ;  /* 0x000000492a007986 */ /* 0x0001e2000c10190a */
[----:B-1----:R-:W-:-:S02]  /*9f90*/  SHF.R.U32.HI R37, RZ, UR12, R26 ;  /* 0x0000000cff257c19 */ /* 0x002fc4000801161a */
[----:B------:R-:W-:Y:S01]  /*9fa0*/  SHF.R.U32.HI R36, RZ, UR12, R27 ;  /* 0x0000000cff247c19 */ /* 0x000fe2000801161b */
[----:B------:R-:W1:Y:S01]  /*9fb0*/  LDS R35, [R35+0x7500] ;  /* 0x0075000023237984 */ /* 0x000e620000000800 */
[----:B------:R-:W-:Y:S02]  /*9fc0*/  SHF.R.U32.HI R47, RZ, UR12, R21 ;  /* 0x0000000cff2f7c19 */ /* 0x000fe40008011615 */
[----:B--2---:R-:W-:Y:S02]  /*9fd0*/  LOP3.LUT R38, R37, UR6, RZ, 0xc0, !PT ;  /* 0x0000000625267c12 */ /* 0x004fe4000f8ec0ff */
[----:B---3--:R-:W-:Y:S02]  /*9fe0*/  SHF.R.U32.HI R41, RZ, UR12, R23 ;  /* 0x0000000cff297c19 */ /* 0x008fe40008011617 */
[----:B------:R-:W-:Y:S02]  /*9ff0*/  LEA R37, R44, UR4, 0x2 ;  /* 0x000000042c257c11 */ /* 0x000fe4000f8e10ff */
[----:B0-----:R-:W-:-:S02]  /*a000*/  SHF.R.U32.HI R43, RZ, UR12, R22 ;  /* 0x0000000cff2b7c19 */ /* 0x001fc40008011616 */
[----:B------:R-:W-:Y:S02]  /*a010*/  LOP3.LUT R42, R41, UR6, RZ, 0xc0, !PT ;  /* 0x00000006292a7c12 */ /* 0x000fe4000f8ec0ff */
[----:B------:R-:W-:Y:S01]  /*a020*/  SHF.R.U32.HI R39, RZ, UR12, R25 ;  /* 0x0000000cff277c19 */ /* 0x000fe20008011619 */
[----:B------:R-:W0:Y:S01]  /*a030*/  LDS R37, [R37+0x7500] ;  /* 0x0075000025257984 */ /* 0x000e220000000800 */
[----:B------:R-:W-:Y:S02]  /*a040*/  LOP3.LUT R52, R43, UR6, RZ, 0xc0, !PT ;  /* 0x000000062b347c12 */ /* 0x000fe4000f8ec0ff */
[----:B------:R-:W-:Y:S02]  /*a050*/  LEA R41, R45, UR4, 0x2 ;  /* 0x000000042d297c11 */ /* 0x000fe4000f8e10ff */
[----:B------:R-:W-:Y:S02]  /*a060*/  LOP3.LUT R46, R46, UR6, RZ, 0xc0, !PT ;  /* 0x000000062e2e7c12 */ /* 0x000fe4000f8ec0ff */
[----:B------:R-:W-:-:S02]  /*a070*/  LEA R43, R48, UR4, 0x2 ;  /* 0x00000004302b7c11 */ /* 0x000fc4000f8e10ff */
[----:B------:R-:W-:Y:S01]  /*a080*/  LOP3.LUT R36, R36, UR6, RZ, 0xc0, !PT ;  /* 0x0000000624247c12 */ /* 0x000fe2000f8ec0ff */
[----:B------:R-:W2:Y:S01]  /*a090*/  LDS R41, [R41+0x7500] ;  /* 0x0075000029297984 */ /* 0x000ea20000000800 */
[----:B------:R-:W-:Y:S02]  /*a0a0*/  LOP3.LUT R54, R47, UR6, RZ, 0xc0, !PT ;  /* 0x000000062f367c12 */ /* 0x000fe4000f8ec0ff */
[----:B------:R-:W-:Y:S01]  /*a0b0*/  LEA R45, R49, UR4, 0x2 ;  /* 0x00000004312d7c11 */ /* 0x000fe2000f8e10ff */
[----:B------:R-:W3:Y:S01]  /*a0c0*/  LDS R43, [R43+0x7500] ;  /* 0x007500002b2b7984 */ /* 0x000ee20000000800 */
[----:B------:R-:W-:Y:S02]  /*a0d0*/  LEA R47, R50, UR4, 0x2 ;  /* 0x00000004322f7c11 */ /* 0x000fe4000f8e10ff */
[----:B------:R-:W-:Y:S02]  /*a0e0*/  LOP3.LUT R39, R39, UR6, RZ, 0xc0, !PT ;  /* 0x0000000627277c12 */ /* 0x000fe4000f8ec0ff */
[----:B------:R-:W-:Y:S01]  /*a0f0*/  SHF.R.U32.HI R40, RZ, UR12, R24 ;  /* 0x0000000cff287c19 */ /* 0x000fe20008011618 */
[----:B------:R-:W3:Y:S01]  /*a100*/  LDS R45, [R45+0x7500] ;  /* 0x007500002d2d7984 */ /* 0x000ee20000000800 */
[----:B------:R-:W-:-:S02]  /*a110*/  LEA R46, R46, UR4, 0x2 ;  /* 0x000000042e2e7c11 */ /* 0x000fc4000f8e10ff */
[----:B------:R-:W-:Y:S01]  /*a120*/  LEA R36, R36, UR4, 0x2 ;  /* 0x0000000424247c11 */ /* 0x000fe2000f8e10ff */
[----:B------:R-:W3:Y:S01]  /*a130*/  LDS R47, [R47+0x7500] ;  /* 0x007500002f2f7984 */ /* 0x000ee20000000800 */
[----:B------:R-:W-:Y:S02]  /*a140*/  LEA R38, R38, UR4, 0x2 ;  /* 0x0000000426267c11 */ /* 0x000fe4000f8e10ff */
[----:B------:R-:W-:Y:S01]  /*a150*/  SHF.R.U32.HI R57, RZ, UR12, R16 ;  /* 0x0000000cff397c19 */ /* 0x000fe20008011610 */
[----:B------:R-:W3:Y:S01]  /*a160*/  LDS R49, [R46+0x7500] ;  /* 0x007500002e317984 */ /* 0x000ee20000000800 */
[----:B------:R-:W-:Y:S02]  /*a170*/  LEA R39, R39, UR4, 0x2 ;  /* 0x0000000427277c11 */ /* 0x000fe4000f8e10ff */
[----:B----4-:R-:W-:Y:S02]  /*a180*/  SHF.R.U32.HI R59, RZ, UR12, R5 ;  /* 0x0000000cff3b7c19 */ /* 0x010fe40008011605 */
[----:B------:R-:W-:-:S02]  /*a190*/  LOP3.LUT R40, R40, UR6, RZ, 0xc0, !PT ;  /* 0x0000000628287c12 */ /* 0x000fc4000f8ec0ff */
[----:B------:R-:W-:Y:S02]  /*a1a0*/  LOP3.LUT R56, R51, UR6, RZ, 0xc0, !PT ;  /* 0x0000000633387c12 */ /* 0x000fe4000f8ec0ff */
[----:B------:R-:W-:Y:S01]  /*a1b0*/  LOP3.LUT R44, R53, UR6, RZ, 0xc0, !PT ;  /* 0x00000006352c7c12 */ /* 0x000fe2000f8ec0ff */
[----:B------:R-:W4:Y:S01]  /*a1c0*/  LDS R51, [R36+0x7500] ;  /* 0x0075000024337984 */ /* 0x000f220000000800 */
[----:B------:R-:W-:Y:S02]  /*a1d0*/  LOP3.LUT R48, R55, UR6, RZ, 0xc0, !PT ;  /* 0x0000000637307c12 */ /* 0x000fe4000f8ec0ff */
[----:B------:R-:W-:Y:S01]  /*a1e0*/  LOP3.LUT R57, R57, UR6, RZ, 0xc0, !PT ;  /* 0x0000000639397c12 */ /* 0x000fe2000f8ec0ff */
[----:B------:R-:W4:Y:S01]  /*a1f0*/  LDS R53, [R38+0x7500] ;  /* 0x0075000026357984 */ /* 0x000f220000000800 */
[----:B-----5:R-:W-:Y:S02]  /*a200*/  SHF.R.U32.HI R58, RZ, UR12, R13 ;  /* 0x0000000cff3a7c19 */ /* 0x020fe4000801160d */
[----:B------:R-:W-:Y:S01]  /*a210*/  LOP3.LUT R59, R59, UR6, RZ, 0xc0, !PT ;  /* 0x000000063b3b7c12 */ /* 0x000fe2000f8ec0ff */
[----:B------:R0:W5:Y:S01]  /*a220*/  LDS R55, [R39+0x7500] ;  /* 0x0075000027377984 */ /* 0x0001620000000800 */
[----:B------:R-:W-:-:S02]  /*a230*/  LEA R40, R40, UR4, 0x2 ;  /* 0x0000000428287c11 */ /* 0x000fc4000f8e10ff */
[----:B------:R-:W-:Y:S02]  /*a240*/  LEA R42, R42, UR4, 0x2 ;  /* 0x000000042a2a7c11 */ /* 0x000fe4000f8e10ff */
[----:B------:R-:W-:Y:S02]  /*a250*/  LEA R52, R52, UR4, 0x2 ;  /* 0x0000000434347c11 */ /* 0x000fe4000f8e10ff */
[----:B------:R-:W-:Y:S02]  /*a260*/  LEA R54, R54, UR4, 0x2 ;  /* 0x0000000436367c11 */ /* 0x000fe4000f8e10ff */
[----:B------:R-:W-:Y:S01]  /*a270*/  LOP3.LUT R58, R58, UR6, RZ, 0xc0, !PT ;  /* 0x000000063a3a7c12 */ /* 0x000fe2000f8ec0ff */
[----:B------:R-:W5:Y:S01]  /*a280*/  LDS R61, [R52+0x7500] ;  /* 0x00750000343d7984 */ /* 0x000f620000000800 */
[----:B------:R-:W-:Y:S02]  /*a290*/  LEA R56, R56, UR4, 0x2 ;  /* 0x0000000438387c11 */ /* 0x000fe4000f8e10ff */
[----:B------:R-:W-:Y:S01]  /*a2a0*/  LEA R71, R57, UR4, 0x2 ;  /* 0x0000000439477c11 */ /* 0x000fe2000f8e10ff */
[----:B------:R-:W5:Y:S01]  /*a2b0*/  LDS R63, [R54+0x7500] ;  /* 0x00750000363f7984 */ /* 0x000f620000000800 */
[----:B------:R-:W-:-:S02]  /*a2c0*/  LEA R44, R44, UR4, 0x2 ;  /* 0x000000042c2c7c11 */ /* 0x000fc4000f8e10ff */
[----:B------:R-:W-:Y:S01]  /*a2d0*/  LEA R75, R59, UR4, 0x2 ;  /* 0x000000043b4b7c11 */ /* 0x000fe2000f8e10ff */
[----:B------:R3:W-:Y:S01]  /*a2e0*/  LDS R57, [R40+0x7500] ;  /* 0x0075000028397984 */ /* 0x0007e20000000800 */
[----:B------:R-:W-:Y:S02]  /*a2f0*/  LEA R48, R48, UR4, 0x2 ;  /* 0x0000000430307c11 */ /* 0x000fe4000f8e10ff */
[----:B------:R-:W-:Y:S01]  /*a300*/  LEA R58, R58, UR4, 0x2 ;  /* 0x000000043a3a7c11 */ /* 0x000fe2000f8e10ff */
[----:B------:R4:W-:Y:S01]  /*a310*/  LDS R59, [R42+0x7500] ;  /* 0x007500002a3b7984 */ /* 0x0009e20000000800 */
[C---:B-1----:R-:W-:Y:S02]  /*a320*/  IADD3 R35, PT, PT, R3.reuse, 0xe40, R35 ;  /* 0x00000e4003237810 */ /* 0x042fe40007ffe023 */
[C---:B0-----:R-:W-:Y:S01]  /*a330*/  IADD3 R39, PT, PT, R3.reuse, 0xf00, R37 ;  /* 0x00000f0003277810 */ /* 0x041fe20007ffe025 */
[----:B------:R-:W0:Y:S01]  /*a340*/  LDS R65, [R56+0x7500] ;  /* 0x0075000038417984 */ /* 0x000e220000000800 */
[----:B--2---:R-:W-:Y:S01]  /*a350*/  IADD3 R41, PT, PT, R3, 0xfc0, R41 ;  /* 0x00000fc003297810 */ /* 0x004fe20007ffe029 */
[----:B------:R-:W-:Y:S01]  /*a360*/  IMAD.WIDE.U32 R36, R35, 0x4, R6 ;  /* 0x0000000423247825 */ /* 0x000fe200078e0006 */
[C---:B---3--:R-:W-:Y:S01]  /*a370*/  IADD3 R43, PT, PT, R3.reuse, 0x1080, R43 ;  /* 0x00001080032b7810 */ /* 0x048fe20007ffe02b */
[----:B------:R1:W-:Y:S01]  /*a380*/  LDS R67, [R44+0x7500] ;  /* 0x007500002c437984 */ /* 0x0003e20000000800 */
[----:B------:R-:W-:Y:S01]  /*a390*/  IADD3 R45, PT, PT, R3, 0x1140, R45 ;  /* 0x00001140032d7810 */ /* 0x000fe20007ffe02d */
[----:B------:R-:W-:Y:S01]  /*a3a0*/  IMAD.WIDE.U32 R38, R39, 0x4, R6 ;  /* 0x0000000427267825 */ /* 0x000fe200078e0006 */
[C---:B------:R-:W-:Y:S01]  /*a3b0*/  IADD3 R47, PT, PT, R3.reuse, 0x1200, R47 ;  /* 0x00001200032f7810 */ /* 0x040fe20007ffe02f */
[----:B------:R-:W-:Y:S01]  /*a3c0*/  LDS R69, [R48+0x7500] ;  /* 0x0075000030457984 */ /* 0x000fe20000000800 */
[----:B------:R-:W-:Y:S01]  /*a3d0*/  IADD3 R35, PT, PT, R3, 0x12c0, R49 ;  /* 0x000012c003237810 */ /* 0x000fe20007ffe031 */
[----:B------:R-:W-:Y:S01]  /*a3e0*/  IMAD.WIDE.U32 R40, R41, 0x4, R6 ;  /* 0x0000000429287825 */ /* 0x000fe200078e0006 */
[C---:B----4-:R-:W-:Y:S01]  /*a3f0*/  IADD3 R51, PT, PT, R3.reuse, 0x1380, R51 ;  /* 0x0000138003337810 */ /* 0x050fe20007ffe033 */
[----:B------:R-:W2:Y:S01]  /*a400*/  LDS R71, [R71+0x7500] ;  /* 0x0075000047477984 */ /* 0x000ea20000000800 */
[----:B------:R-:W-:Y:S01]  /*a410*/  IADD3 R53, PT, PT, R3, 0x1440, R53 ;  /* 0x0000144003357810 */ /* 0x000fe20007ffe035 */
[----:B------:R-:W-:Y:S01]  /*a420*/  IMAD.WIDE.U32 R42, R43, 0x4, R6 ;  /* 0x000000042b2a7825 */ /* 0x000fe200078e0006 */
[----:B-----5:R-:W-:Y:S01]  /*a430*/  IADD3 R55, PT, PT, R3, 0x1500, R55 ;  /* 0x0000150003377810 */ /* 0x020fe20007ffe037 */
[----:B------:R-:W3:Y:S02]  /*a440*/  LDS R73, [R58+0x7500] ;  /* 0x007500003a497984 */ /* 0x000ee40000000800 */
[----:B-1----:R-:W-:-:S02]  /*a450*/  IMAD.WIDE.U32 R44, R45, 0x4, R6 ;  /* 0x000000042d2c7825 */ /* 0x002fc400078e0006 */
[----:B------:R-:W1:Y:S02]  /*a460*/  LDS R75, [R75+0x7500] ;  /* 0x007500004b4b7984 */ /* 0x000e640000000800 */
[----:B------:R-:W-:Y:S02]  /*a470*/  IMAD.WIDE.U32 R46, R47, 0x4, R6 ;  /* 0x000000042f2e7825 */ /* 0x000fe400078e0006 */
[----:B------:R4:W-:Y:S01]  /*a480*/  STG.E desc[UR10][R36.64], R34 ;  /* 0x0000002224007986 */ /* 0x0009e2000c10190a */
[----:B------:R-:W-:-:S03]  /*a490*/  IADD3 R61, PT, PT, R3, 0x1740, R61 ;  /* 0x00001740033d7810 */ /* 0x000fc60007ffe03d */
[----:B------:R-:W-:Y:S01]  /*a4a0*/  STG.E desc[UR10][R38.64], R33 ;  /* 0x0000002126007986 */ /* 0x000fe2000c10190a */
[----:B------:R-:W-:-:S03]  /*a4b0*/  IADD3 R63, PT, PT, R3, 0x1800, R63 ;  /* 0x00001800033f7810 */ /* 0x000fc60007ffe03f */
[----:B------:R5:W-:Y:S01]  /*a4c0*/  STG.E desc[UR10][R40.64], R32 ;  /* 0x0000002028007986 */ /* 0x000be2000c10190a */
[----:B----4-:R-:W-:-:S03]  /*a4d0*/  IMAD.WIDE.U32 R34, R35, 0x4, R6 ;  /* 0x0000000423227825 */ /* 0x010fc600078e0006 */
[----:B------:R4:W-:Y:S01]  /*a4e0*/  STG.E desc[UR10][R42.64], R31 ;  /* 0x0000001f2a007986 */ /* 0x0009e2000c10190a */
[----:B------:R-:W-:-:S03]  /*a4f0*/  IMAD.WIDE.U32 R36, R51, 0x4, R6 ;  /* 0x0000000433247825 */ /* 0x000fc600078e0006 */
[----:B------:R3:W-:Y:S01]  /*a500*/  STG.E desc[UR10][R44.64], R30 ;  /* 0x0000001e2c007986 */ /* 0x0007e2000c10190a */
[----:B0-----:R-:W-:Y:S01]  /*a510*/  IADD3 R65, PT, PT, R3, 0x18c0, R65 ;  /* 0x000018c003417810 */ /* 0x001fe20007ffe041 */
[----:B-----5:R-:W-:Y:S02]  /*a520*/  IMAD.WIDE.U32 R32, R53, 0x4, R6 ;  /* 0x0000000435207825 */ /* 0x020fe400078e0006 */
[----:B------:R-:W-:Y:S01]  /*a530*/  STG.E desc[UR10][R46.64], R29 ;  /* 0x0000001d2e007986 */ /* 0x000fe2000c10190a */
[----:B------:R-:W-:Y:S01]  /*a540*/  IADD3 R41, PT, PT, R3, 0x1680, R59 ;  /* 0x0000168003297810 */ /* 0x000fe20007ffe03b */
[----:B------:R-:W-:Y:S01]  /*a550*/  IMAD.WIDE.U32 R38, R55, 0x4, R6 ;  /* 0x0000000437267825 */ /* 0x000fe200078e0006 */
[----:B----4-:R-:W-:Y:S01]  /*a560*/  IADD3 R31, PT, PT, R3, 0x15c0, R57 ;  /* 0x000015c0031f7810 */ /* 0x010fe20007ffe039 */
[----:B------:R0:W-:Y:S02]  /*a570*/  STG.E desc[UR10][R34.64], R28 ;  /* 0x0000001c22007986 */ /* 0x0001e4000c10190a */
[----:B------:R-:W-:Y:S01]  /*a580*/  IMAD.WIDE.U32 R40, R41, 0x4, R6 ;  /* 0x0000000429287825 */ /* 0x000fe200078e0006 */
[----:B--2---:R-:W-:Y:S01]  /*a590*/  IADD3 R71, PT, PT, R3, 0x1b00, R71 ;  /* 0x00001b0003477810 */ /* 0x004fe20007ffe047 */
[----:B------:R-:W-:Y:S02]  /*a5a0*/  STG.E desc[UR10][R36.64], R27 ;  /* 0x0000001b24007986 */ /* 0x000fe4000c10190a */
[----:B---3--:R-:W-:Y:S01]  /*a5b0*/  IMAD.WIDE.U32 R30, R31, 0x4, R6 ;  /* 0x000000041f1e7825 */ /* 0x008fe200078e0006 */
[C---:B------:R-:W-:Y:S01]  /*a5c0*/  IADD3 R73, PT, PT, R3.reuse, 0x1bc0, R73 ;  /* 0x00001bc003497810 */ /* 0x040fe20007ffe049 */
[----:B------:R2:W-:Y:S01]  /*a5d0*/  STG.E desc[UR10][R32.64], R26 ;  /* 0x0000001a20007986 */ /* 0x0005e2000c10190a */
[----:B-1----:R-:W-:-:S03]  /*a5e0*/  IADD3 R75, PT, PT, R3, 0x1c80, R75 ;  /* 0x00001c80034b7810 */ /* 0x002fc60007ffe04b */
[----:B------:R1:W-:Y:S01]  /*a5f0*/  STG.E desc[UR10][R38.64], R25 ;  /* 0x0000001926007986 */ /* 0x0003e2000c10190a */
[----:B0-----:R-:W-:-:S03]  /*a600*/  IMAD.WIDE.U32 R28, R61, 0x4, R6 ;  /* 0x000000043d1c7825 */ /* 0x001fc600078e0006 */
[----:B------:R0:W-:Y:S01]  /*a610*/  STG.E desc[UR10][R30.64], R24 ;  /* 0x000000181e007986 */ /* 0x0001e2000c10190a */
[----:B------:R-:W-:Y:S01]  /*a620*/  IMAD.WIDE.U32 R34, R63, 0x4, R6 ;  /* 0x000000043f227825 */ /* 0x000fe200078e0006 */
[----:B--2---:R-:W-:-:S03]  /*a630*/  IADD3 R33, PT, PT, R3, 0x1980, R67 ;  /* 0x0000198003217810 */ /* 0x004fc60007ffe043 */
[----:B------:R-:W-:Y:S01]  /*a640*/  IMAD.WIDE.U32 R26, R65, 0x4, R6 ;  /* 0x00000004411a7825 */ /* 0x000fe200078e0006 */
[----:B------:R-:W-:Y:S01]  /*a650*/  STG.E desc[UR10][R40.64], R23 ;  /* 0x0000001728007986 */ /* 0x000fe2000c10190a */
[----:B-1----:R-:W-:Y:S02]  /*a660*/  IADD3 R25, PT, PT, R3, 0x1a40, R69 ;  /* 0x00001a4003197810 */ /* 0x002fe40007ffe045 */
[--C-:B------:R-:W-:Y:S01]  /*a670*/  IMAD.WIDE.U32 R32, R33, 0x4, R6.reuse ;  /* 0x0000000421207825 */ /* 0x100fe200078e0006 */
[----:B------:R1:W-:Y:S03]  /*a680*/  STG.E desc[UR10][R28.64], R22 ;  /* 0x000000161c007986 */ /* 0x0003e6000c10190a */
[--C-:B0-----:R-:W-:Y:S01]  /*a690*/  IMAD.WIDE.U32 R24, R25, 0x4, R6.reuse ;  /* 0x0000000419187825 */ /* 0x101fe200078e0006 */
[----:B------:R0:W-:Y:S03]  /*a6a0*/  STG.E desc[UR10][R34.64], R21 ;  /* 0x0000001522007986 */ /* 0x0001e6000c10190a */
[--C-:B------:R-:W-:Y:S01]  /*a6b0*/  IMAD.WIDE.U32 R30, R71, 0x4, R6.reuse ;  /* 0x00000004471e7825 */ /* 0x100fe200078e0006 */
[----:B------:R0:W-:Y:S03]  /*a6c0*/  STG.E desc[UR10][R26.64], R20 ;  /* 0x000000141a007986 */ /* 0x0001e6000c10190a */
[--C-:B-1----:R-:W-:Y:S01]  /*a6d0*/  IMAD.WIDE.U32 R22, R73, 0x4, R6.reuse ;  /* 0x0000000449167825 */ /* 0x102fe200078e0006 */
        /* <DEDUP_REMOVED lines=8> */
.L_x_205:
[----:B------:R-:W-:-:S13]  /*a760*/  ISETP.GE.AND P0, PT, R15, R0, PT ;  /* 0x000000000f00720c */ /* 0x000fda0003f06270 */
[----:B--2-4-:R-:W-:Y:S05]  /*a770*/  @P0 EXIT ;  /* 0x000000000000094d */ /* 0x014fea0003800000 */
[----:B------:R-:W-:Y:S05]  /*a780*/  WARPSYNC.ALL ;  /* 0x0000000000007948 */ /* 0x000fea0003800000 */
[----:B------:R-:W1:Y:S01]  /*a790*/  SHFL.IDX PT, R2, R17, RZ, 0x1f ;  /* 0x00001fff11027589 */ /* 0x000e6200000e0000 */
[----:B------:R-:W2:Y:S01]  /*a7a0*/  LDCU.64 UR4, c[0x0][0x380] ;  /* 0x00007000ff0477ac */ /* 0x000ea20008000a00 */
[C---:B------:R-:W-:Y:S01]  /*a7b0*/  IADD3 R0, P0, PT, R3.reuse, R15, RZ ;  /* 0x0000000f03007210 */ /* 0x040fe20007f1e0ff */
[C---:B0-----:R-:W-:Y:S02]  /*a7c0*/  VIADD R7, R3.reuse, 0x180 ;  /* 0x0000018003077836 */ /* 0x041fe40000000000 */
[----:B------:R-:W-:Y:S01]  /*a7d0*/  VIADD R5, R3, 0xc0 ;  /* 0x000000c003057836 */ /* 0x000fe20000000000 */
[----:B------:R-:W-:Y:S01]  /*a7e0*/  LEA.HI.X.SX32 R15, R15, RZ, 0x1, P0 ;  /* 0x000000ff0f0f7211 */ /* 0x000fe200000f0eff */
[C---:B------:R-:W-:Y:S01]  /*a7f0*/  VIADD R13, R3.reuse, 0x300 ;  /* 0x00000300030d7836 */ /* 0x040fe20000000000 */
[----:B------:R-:W0:Y:S01]  /*a800*/  LDCU UR13, c[0x0][0x3b4] ;  /* 0x00007680ff0d77ac */ /* 0x000e220008000800 */
[----:B--2---:R-:W-:Y:S01]  /*a810*/  LEA R4, P3, R0, UR4, 0x2 ;  /* 0x0000000400047c11 */ /* 0x004fe2000f8610ff */
[----:B------:R-:W-:Y:S01]  /*a820*/  IMAD.MOV.U32 R6, RZ, RZ, -0x1 ;  /* 0xffffffffff067424 */ /* 0x000fe200078e00ff */
[----:B------:R-:W2:Y:S01]  /*a830*/  LDCU UR4, c[0x0][0x3b8] ;  /* 0x00007700ff0477ac */ /* 0x000ea20008000800 */
[----:B-1----:R-:W-:-:S02]  /*a840*/  ISETP.GE.AND P5, PT, R3, R2, PT ;  /* 0x000000020300720c */ /* 0x002fc40003fa6270 */
[-C--:B------:R-:W-:Y:S01]  /*a850*/  ISETP.GE.AND P0, PT, R7, R2.reuse, PT ;  /* 0x000000020700720c */ /* 0x080fe20003f06270 */
[----:B------:R-:W-:Y:S01]  /*a860*/  VIADD R7, R3, 0x240 ;  /* 0x0000024003077836 */ /* 0x000fe20000000000 */
[-C--:B------:R-:W-:Y:S02]  /*a870*/  ISETP.GE.AND P6, PT, R5, R2.reuse, PT ;  /* 0x000000020500720c */ /* 0x080fe40003fc6270 */
[----:B------:R-:W-:Y:S01]  /*a880*/  LEA.HI.X R5, R0, UR5, R15, 0x2, P3 ;  /* 0x0000000500057c11 */ /* 0x000fe200098f140f */
[----:B------:R-:W-:Y:S01]  /*a890*/  IMAD.MOV.U32 R0, RZ, RZ, -0x1 ;  /* 0xffffffffff007424 */ /* 0x000fe200078e00ff */
[-C--:B------:R-:W-:Y:S01]  /*a8a0*/  ISETP.GE.AND P3, PT, R7, R2.reuse, PT ;  /* 0x000000020700720c */ /* 0x080fe20003f66270 */
[----:B------:R-:W-:Y:S01]  /*a8b0*/  VIADD R7, R3, 0x3c0 ;  /* 0x000003c003077836 */ /* 0x000fe20000000000 */
[----:B------:R-:W-:-:S03]  /*a8c0*/  ISETP.GE.AND P4, PT, R13, R2, PT ;  /* 0x000000020d00720c */ /* 0x000fc60003f86270 */
[----:B------:R-:W4:Y:S01]  /*a8d0*/  @!P5 LDG.E R0, desc[UR10][R4.64] ;  /* 0x0000000a0400d981 */ /* 0x000f22000c1e1900 */
[-C--:B------:R-:W-:Y:S01]  /*a8e0*/  ISETP.GE.AND P5, PT, R7, R2.reuse, PT ;  /* 0x000000020700720c */ /* 0x080fe20003fa6270 */
[----:B------:R-:W-:Y:S02]  /*a8f0*/  VIADD R7, R3, 0x480 ;  /* 0x0000048003077836 */ /* 0x000fe40000000000 */
[----:B------:R-:W-:Y:S01]  /*a900*/  IMAD.MOV.U32 R14, RZ, RZ, -0x1 ;  /* 0xffffffffff0e7424 */ /* 0x000fe200078e00ff */
[----:B------:R-:W5:Y:S01]  /*a910*/  @!P6 LDG.E R6, desc[UR10][R4.64+0x300] ;  /* 0x0003000a0406e981 */ /* 0x000f62000c1e1900 */
[----:B------:R-:W-:Y:S01]  /*a920*/  IMAD.MOV.U32 R8, RZ, RZ, -0x1 ;  /* 0xffffffffff087424 */ /* 0x000fe200078e00ff */
[-C--:B------:R-:W-:Y:S01]  /*a930*/  ISETP.GE.AND P6, PT, R7, R2.reuse, PT ;  /* 0x000000020700720c */ /* 0x080fe20003fc6270 */
[C---:B------:R-:W-:Y:S02]  /*a940*/  VIADD R7, R3.reuse, 0x600 ;  /* 0x0000060003077836 */ /* 0x040fe40000000000 */
[----:B------:R-:W-:Y:S01]  /*a950*/  VIADD R13, R3, 0x540 ;  /* 0x00000540030d7836 */ /* 0x000fe20000000000 */
[----:B------:R-:W5:Y:S01]  /*a960*/  @!P3 LDG.E R14, desc[UR10][R4.64+0x900] ;  /* 0x0009000a040eb981 */ /* 0x000f62000c1e1900 */
[----:B---3--:R-:W-:Y:S01]  /*a970*/  IMAD.MOV.U32 R16, RZ, RZ, -0x1 ;  /* 0xffffffffff107424 */ /* 0x008fe200078e00ff */
[-C--:B------:R-:W-:Y:S01]  /*a980*/  ISETP.GE.AND P3, PT, R7, R2.reuse, PT ;  /* 0x000000020700720c */ /* 0x080fe20003f66270 */
[----:B------:R-:W-:Y:S01]  /*a990*/  VIADD R7, R3, 0x6c0 ;  /* 0x000006c003077836 */ /* 0x000fe20000000000 */
[----:B------:R-:W3:Y:S01]  /*a9a0*/  @!P0 LDG.E R8, desc[UR10][R4.64+0x600] ;  /* 0x0006000a04088981 */ /* 0x000ee2000c1e1900 */
[----:B------:R-:W-:Y:S01]  /*a9b0*/  ISETP.GE.AND P0, PT, R13, R2, PT ;  /* 0x000000020d00720c */ /* 0x000fe20003f06270 */
[----:B------:R-:W-:-:S02]  /*a9c0*/  IMAD.MOV.U32 R20, RZ, RZ, -0x1 ;  /* 0xffffffffff147424 */ /* 0x000fc400078e00ff */
[----:B------:R-:W3:Y:S01]  /*a9d0*/  @!P4 LDG.E R16, desc[UR10][R4.64+0xc00] ;  /* 0x000c000a0410c981 */ /* 0x000ee2000c1e1900 */
[-C--:B------:R-:W-:Y:S01]  /*a9e0*/  ISETP.GE.AND P4, PT, R7, R2.reuse, PT ;  /* 0x000000020700720c */ /* 0x080fe20003f86270 */
[C---:B------:R-:W-:Y:S02]  /*a9f0*/  VIADD R7, R3.reuse, 0x840 ;  /* 0x0000084003077836 */ /* 0x040fe40000000000 */
[----:B------:R-:W-:Y:S01]  /*aa00*/  IMAD.MOV.U32 R18, RZ, RZ, -0x1 ;  /* 0xffffffffff127424 */ /* 0x000fe200078e00ff */
[----:B------:R-:W3:Y:S01]  /*aa10*/  @!P6 LDG.E R20, desc[UR10][R4.64+0x1200] ;  /* 0x0012000a0414e981 */ /* 0x000ee2000c1e1900 */
[----:B------:R-:W-:Y:S01]  /*aa20*/  VIADD R13, R3, 0x780 ;  /* 0x00000780030d7836 */ /* 0x000fe20000000000 */
[-C--:B------:R-:W-:Y:S01]  /*aa30*/  ISETP.GE.AND P6, PT, R7, R2.reuse, PT ;  /* 0x000000020700720c */ /* 0x080fe20003fc6270 */
[----:B------:R-:W-:Y:S02]  /*aa40*/  IMAD.MOV.U32 R22, RZ, RZ, -0x1 ;  /* 0xffffffffff167424 */ /* 0x000fe400078e00ff */
        /* <DEDUP_REMOVED lines=21> */
[----:B------:R-:W-:Y:S01]  /*aba0*/  IMAD.MOV.U32 R34, RZ, RZ, -0x1 ;  /* 0xffffffffff227424 */ /* 0x000fe200078e00ff */
[----:B------:R-:W-:Y:S02]  /*abb0*/  LOP3.LUT R13, R3, 0xc00, RZ, 0xfc, !PT ;  /* 0x00000c00030d7812 */ /* 0x000fe400078efcff */
        /* <DEDUP_REMOVED lines=55> */
[----:B------:R-:W-:Y:S01]  /*af30*/  IMAD.MOV.U32 R60, RZ, RZ, -0x1 ;  /* 0xffffffffff3c7424 */ /* 0x000fe200078e00ff */
[C---:B------:R-:W-:Y:S01]  /*af40*/  LOP3.LUT R7, R3.reuse, 0x1800, RZ, 0xfc, !PT ;  /* 0x0000180003077812 */ /* 0x040fe200078efcff */
[----:B------:R-:W-:Y:S01]  /*af50*/  VIADD R13, R3, 0x1740 ;  /* 0x00001740030d7836 */ /* 0x000fe20000000000 */
[----:B------:R-:W3:Y:S01]  /*af60*/  @!P0 LDG.E R62, desc[UR10][R4.64+0x5100] ;  /* 0x0051000a043e8981 */ /* 0x000ee2000c1e1900 */
[----:B------:R-:W-:Y:S01]  /*af70*/  IMAD.MOV.U32 R64, RZ, RZ, -0x1 ;  /* 0xffffffffff407424 */ /* 0x000fe200078e00ff */
[-C--:B------:R-:W-:Y:S01]  /*af80*/  ISETP.GE.AND P0, PT, R7, R2.reuse, PT ;  /* 0x000000020700720c */ /* 0x080fe20003f06270 */
[----:B------:R-:W-:Y:S01]  /*af90*/  VIADD R7, R3, 0x18c0 ;  /* 0x000018c003077836 */ /* 0x000fe20000000000 */
[----:B------:R-:W3:Y:S01]  /*afa0*/  @!P6 LDG.E R60, desc[UR10][R4.64+0x4e00] ;  /* 0x004e000a043ce981 */ /* 0x000ee2000c1e1900 */
[----:B------:R-:W-:Y:S01]  /*afb0*/  ISETP.GE.AND P6, PT, R13, R2, PT ;  /* 0x000000020d00720c */ /* 0x000fe20003fc6270 */
[----:B------:R-:W-:-:S02]  /*afc0*/  IMAD.MOV.U32 R68, RZ, RZ, -0x1 ;  /* 0xffffffffff447424 */ /* 0x000fc400078e00ff */
[----:B------:R-:W3:Y:S01]  /*afd0*/  @!P3 LDG.E R64, desc[UR10][R4.64+0x5400] ;  /* 0x0054000a0440b981 */ /* 0x000ee2000c1e1900 */
[-C--:B------:R-:W-:Y:S01]  /*afe0*/  ISETP.GE.AND P3, PT, R7, R2.reuse, PT ;  /* 0x000000020700720c */ /* 0x080fe20003f66270 */
[----:B------:R-:W-:Y:S02]  /*aff0*/  VIADD R7, R3, 0x1a40 ;  /* 0x00001a4003077836 */ /* 0x000fe40000000000 */
[----:B------:R-:W-:Y:S01]  /*b000*/  IMAD.MOV.U32 R66, RZ, RZ, -0x1 ;  /* 0xffffffffff427424 */ /* 0x000fe200078e00ff */
[----:B------:R-:W3:Y:S01]  /*b010*/  @!P5 LDG.E R68, desc[UR10][R4.64+0x5a00] ;  /* 0x005a000a0444d981 */ /* 0x000ee2000c1e1900 */
[----:B------:R-:W-:Y:S01]  /*b020*/  IMAD.MOV.U32 R70, RZ, RZ, -0x1 ;  /* 0xffffffffff467424 */ /* 0x000fe200078e00ff */
[-C--:B------:R-:W-:Y:S01]  /*b030*/  ISETP.GE.AND P5, PT, R7, R2.reuse, PT ;  /* 0x000000020700720c */ /* 0x080fe20003fa6270 */
[C---:B------:R-:W-:Y:S02]  /*b040*/  VIADD R13, R3.reuse, 0x1980 ;  /* 0x00001980030d7836 */ /* 0x040fe40000000000 */
[----:B------:R-:W-:Y:S01]  /*b050*/  VIADD R7, R3, 0x1b00 ;  /* 0x00001b0003077836 */ /* 0x000fe20000000000 */
[----:B------:R-:W3:Y:S01]  /*b060*/  @!P4 LDG.E R66, desc[UR10][R4.64+0x5700] ;  /* 0x0057000a0442c981 */ /* 0x000ee2000c1e1900 */
[----:B------:R-:W-:Y:S01]  /*b070*/  IMAD.MOV.U32 R72, RZ, RZ, -0x1 ;  /* 0xffffffffff487424 */ /* 0x000fe200078e00ff */
[-C--:B------:R-:W-:Y:S01]  /*b080*/  ISETP.GE.AND P4, PT, R13, R2.reuse, PT ;  /* 0x000000020d00720c */ /* 0x080fe20003f86270 */
[----:B------:R-:W-:Y:S01]  /*b090*/  IMAD.MOV.U32 R74, RZ, RZ, -0x1 ;  /* 0xffffffffff4a7424 */ /* 0x000fe200078e00ff */
[----:B------:R-:W3:Y:S01]  /*b0a0*/  @!P6 LDG.E R70, desc[UR10][R4.64+0x5d00] ;  /* 0x005d000a0446e981 */ /* 0x000ee2000c1e1900 */
[----:B------:R-:W-:Y:S01]  /*b0b0*/  ISETP.GE.AND P6, PT, R7, R2, PT ;  /* 0x000000020700720c */ /* 0x000fe20003fc6270 */
[----:B------:R-:W-:-:S02]  /*b0c0*/  VIADD R13, R3, 0x1bc0 ;  /* 0x00001bc0030d7836 */ /* 0x000fc40000000000 */
[----:B------:R-:W-:Y:S01]  /*b0d0*/  VIADD R7, R3, 0x1c80 ;  /* 0x00001c8003077836 */ /* 0x000fe20000000000 */
[----:B------:R-:W3:Y:S02]  /*b0e0*/  @!P0 LDG.E R72, desc[UR10][R4.64+0x6000] ;  /* 0x0060000a04488981 */ /* 0x000ee4000c1e1900 */
[-C--:B------:R-:W-:Y:S02]  /*b0f0*/  ISETP.GE.AND P0, PT, R13, R2.reuse, PT ;  /* 0x000000020d00720c */ /* 0x080fe40003f06270 */
[----:B------:R-:W3:Y:S01]  /*b100*/  @!P3 LDG.E R74, desc[UR10][R4.64+0x6300] ;  /* 0x0063000a044ab981 */ /* 0x000ee2000c1e1900 */
[----:B------:R-:W-:Y:S01]  /*b110*/  ISETP.GE.AND P3, PT, R7, R2, PT ;  /* 0x000000020700720c */ /* 0x000fe20003f66270 */
[----:B------:R-:W-:Y:S02]  /*b120*/  IMAD.MOV.U32 R2, RZ, RZ, -0x1 ;  /* 0xffffffffff027424 */ /* 0x000fe400078e00ff */
[----:B------:R-:W-:Y:S02]  /*b130*/  IMAD.MOV.U32 R76, RZ, RZ, -0x1 ;  /* 0xffffffffff4c7424 */ /* 0x000fe400078e00ff */
[----:B------:R-:W-:-:S02]  /*b140*/  IMAD.MOV.U32 R78, RZ, RZ, -0x1 ;  /* 0xffffffffff4e7424 */ /* 0x000fc400078e00ff */
[----:B------:R-:W-:Y:S01]  /*b150*/  IMAD.MOV.U32 R80, RZ, RZ, -0x1 ;  /* 0xffffffffff507424 */ /* 0x000fe200078e00ff */
[----:B------:R-:W3:Y:S01]  /*b160*/  @!P4 LDG.E R2, desc[UR10][R4.64+0x6600] ;  /* 0x0066000a0402c981 */ /* 0x000ee2000c1e1900 */
[----:B------:R-:W-:-:S03]  /*b170*/  IMAD.MOV.U32 R82, RZ, RZ, -0x1 ;  /* 0xffffffffff527424 */ /* 0x000fc600078e00ff */
[----:B------:R-:W3:Y:S04]  /*b180*/  @!P5 LDG.E R76, desc[UR10][R4.64+0x6900] ;  /* 0x0069000a044cd981 */ /* 0x000ee8000c1e1900 */
[----:B------:R-:W3:Y:S04]  /*b190*/  @!P6 LDG.E R78, desc[UR10][R4.64+0x6c00] ;  /* 0x006c000a044ee981 */ /* 0x000ee8000c1e1900 */
[----:B------:R-:W3:Y:S04]  /*b1a0*/  @!P0 LDG.E R80, desc[UR10][R4.64+0x6f00] ;  /* 0x006f000a04508981 */ /* 0x000ee8000c1e1900 */
[----:B------:R-:W3:Y:S01]  /*b1b0*/  @!P3 LDG.E R82, desc[UR10][R4.64+0x7200] ;  /* 0x0072000a0452b981 */ /* 0x000ee2000c1e1900 */
[----:B--2---:R-:W-:-:S03]  /*b1c0*/  UBMSK UR4, URZ, UR4 ;  /* 0x00000004ff04729b */ /* 0x004fc60008000000 */
[----:B----4-:R-:W-:Y:S04]  /*b1d0*/  STS [R9], R0 ;  /* 0x0000000009007388 */ /* 0x010fe80000000800 */
[----:B-----5:R1:W-:Y:S04]  /*b1e0*/  STS [R9+0x300], R6 ;  /* 0x0003000609007388 */ /* 0x0203e80000000800 */
        /* <DEDUP_REMOVED lines=37> */
[----:B-1----:R-:W-:Y:S01]  /*b440*/  IMAD R6, R3, 0x98, R9 ;  /* 0x0000009803067824 */ /* 0x002fe200078e0209 */
[----:B------:R-:W-:Y:S06]  /*b450*/  BAR.SYNC.DEFER_BLOCKING 0x0 ;  /* 0x0000000000007b1d */ /* 0x000fec0000010000 */
[----:B------:R-:W0:Y:S04]  /*b460*/  LDS R84, [R6] ;  /* 0x0000000006547984 */ /* 0x000e280000000800 */
[----:B------:R-:W1:Y:S04]  /*b470*/  LDS R83, [R6+0x4] ;  /* 0x0000040006537984 */ /* 0x000e680000000800 */
        /* <DEDUP_REMOVED lines=12> */
[----:B------:R-:W-:-:S03]  /*b540*/  LOP3.LUT R2, R0, 0x1f, RZ, 0xc0, !PT ;  /* 0x0000001f00027812 */ /* 0x000fc600078ec0ff */
[----:B------:R-:W-:Y:S01]  /*b550*/  LDS R62, [R6+0x30] ;  /* 0x00003000063e7984 */ /* 0x000fe20000000800 */
[----:B------:R-:W-:-:S03]  /*b560*/  SHF.R.U32.HI R4, RZ, 0x4, R0 ;  /* 0x00000004ff047819 */ /* 0x000fc60000011600 */
        /* <DEDUP_REMOVED lines=26> */
[----:B------:R-:W-:Y:S01]  /*b710*/  BAR.SYNC.DEFER_BLOCKING 0x0 ;  /* 0x0000000000007b1d */ /* 0x000fe20000010000 */
[----:B------:R-:W-:Y:S01]  /*b720*/  LOP3.LUT R5, R4, 0xffffffe, RZ, 0xc0, !PT ;  /* 0x0ffffffe04057812 */ /* 0x000fe200078ec0ff */
[----:B------:R-:W-:-:S04]  /*b730*/  IMAD R2, R2, 0x300, R9 ;  /* 0x0000030002027824 */ /* 0x000fc800078e0209 */
        /* <DEDUP_REMOVED lines=34> */
[----:B------:R-:W0:Y:S01]  /*b960*/  LDS.U16 R124, [R126] ;  /* 0x000000007e7c7984 */ /* 0x000e220000000400 */
[----:B-1----:R-:W-:-:S04]  /*b970*/  SHF.R.U32.HI R2, RZ, UR13, R83 ;  /* 0x0000000dff027c19 */ /* 0x002fc80008011653 */
        /* <DEDUP_REMOVED lines=8> */
[----:B------:R-:W0:Y:S01]  /*ba00*/  LDS.U16 R123, [R125] ;  /* 0x000000007d7b7984 */ /* 0x000e220000000400 */
[----:B------:R-:W-:-:S04]  /*ba10*/  SHF.R.U32.HI R2, RZ, UR13, R81 ;  /* 0x0000000dff027c19 */ /* 0x000fc80008011651 */
        /* <DEDUP_REMOVED lines=369> */
[----:B------:R-:W-:Y:S02]  /*d130*/  IMAD R127, R3, 0x80, R9 ;  /* 0x00000080037f7824 */ /* 0x000fe400078e0209 */
        /* <DEDUP_REMOVED lines=71> */
[----:B0-----:R-:W-:-:S05]  /*d5b0*/  @P0 IMAD.IADD R4, R5, 0x1, R4 ;  /* 0x0000000105040824 */ /* 0x001fca00078e0204 */
[----:B------:R-:W0:Y:S02]  /*d5c0*/  SHFL.UP P0, R7, R4, 0x4, RZ ;  /* 0x0480000004077989 */ /* 0x000e2400000000ff */
[----:B0-----:R-:W-:-:S05]  /*d5d0*/  @P0 IMAD.IADD R7, R4, 0x1, R7 ;  /* 0x0000000104070824 */ /* 0x001fca00078e0207 */
[----:B------:R-:W0:Y:S01]  /*d5e0*/  SHFL.UP P0, R160, R7, 0x8, RZ ;  /* 0x0500000007a07989 */ /* 0x000e2200000000ff */
[----:B------:R-:W1:Y:S01]  /*d5f0*/  S2UR UR6, SR_CgaCtaId ;  /* 0x00000000000679c3 */ /* 0x000e620000008800 */
[----:B------:R-:W-:Y:S01]  /*d600*/  ISETP.NE.AND P3, PT, R10, 0x1f, PT ;  /* 0x0000001f0a00780c */ /* 0x000fe20003f65270 */
[----:B0-----:R-:W-:-:S05]  /*d610*/  @P0 IMAD.IADD R160, R7, 0x1, R160 ;  /* 0x0000000107a00824 */ /* 0x001fca00078e02a0 */
[----:B------:R-:W0:Y:S01]  /*d620*/  SHFL.UP P0, R159, R160, 0x10, RZ ;  /* 0x06000000a09f7989 */ /* 0x000e2200000000ff */
[----:B------:R-:W-:-:S06]  /*d630*/  UMOV UR5, 0x400 ;  /* 0x0000040000057882 */ /* 0x000fcc0000000000 */
[----:B------:R-:W-:Y:S01]  /*d640*/  @!P3 SHF.R.U32.HI R5, RZ, 0x3, R3 ;  /* 0x00000003ff05b819 */ /* 0x000fe20000011603 */
[----:B-1----:R-:W-:-:S03]  /*d650*/  ULEA UR5, UR6, UR5, 0x18 ;  /* 0x0000000506057291 */ /* 0x002fc6000f8ec0ff */
[----:B------:R-:W-:Y:S01]  /*d660*/  @!P3 LOP3.LUT R162, R5, 0x7c, RZ, 0xc0, !PT ;  /* 0x0000007c05a2b812 */ /* 0x000fe200078ec0ff */
[----:B0-----:R-:W-:-:S05]  /*d670*/  @P0 IMAD.IADD R159, R160, 0x1, R159 ;  /* 0x00000001a09f0824 */ /* 0x001fca00078e029f */
[----:B------:R-:W-:Y:S01]  /*d680*/  @!P3 STS [R162+UR5+0x6300], R159 ;  /* 0x0063009fa200b988 */ /* 0x000fe20008000805 */
[----:B------:R-:W-:Y:S06]  /*d690*/  BAR.SYNC.DEFER_BLOCKING 0x0 ;  /* 0x0000000000007b1d */ /* 0x000fec0000010000 */
[----:B------:R-:W0:Y:S01]  /*d6a0*/  LDS.128 R4, [UR5+0x6300] ;  /* 0x00630005ff047984 */ /* 0x000e220008000c00 */
[----:B------:R-:W-:Y:S01]  /*d6b0*/  ISETP.NE.AND P3, PT, R11, 0x2, PT ;  /* 0x000000020b00780c */ /* 0x000fe20003f65270 */
[----:B0-----:R-:W-:-:S04]  /*d6c0*/  IMAD.IADD R5, R4, 0x1, R5 ;  /* 0x0000000104057824 */ /* 0x001fc800078e0205 */
[----:B------:R-:W-:Y:S01]  /*d6d0*/  IMAD.IADD R6, R6, 0x1, R5 ;  /* 0x0000000106067824 */ /* 0x000fe200078e0205 */
[----:B------:R-:W-:Y:S02]  /*d6e0*/  SEL R160, R5, R4, !P3 ;  /* 0x0000000405a07207 */ /* 0x000fe40005800000 */
[----:B------:R-:W0:Y:S01]  /*d6f0*/  LDS.64 R4, [UR5+0x6310] ;  /* 0x00631005ff047984 */ /* 0x000e220008000a00 */
[----:B------:R-:W-:Y:S01]  /*d700*/  ISETP.NE.AND P3, PT, R11, 0x3, PT ;  /* 0x000000030b00780c */ /* 0x000fe20003f65270 */
[----:B------:R-:W-:Y:S01]  /*d710*/  IMAD.IADD R7, R7, 0x1, R6 ;  /* 0x0000000107077824 */ /* 0x000fe200078e0206 */
[----:B------:R-:W-:Y:S02]  /*d720*/  ISETP.NE.AND P0, PT, R10, RZ, PT ;  /* 0x000000ff0a00720c */ /* 0x000fe40003f05270 */
[----:B------:R-:W-:Y:S02]  /*d730*/  SEL R160, R6, R160, !P3 ;  /* 0x000000a006a07207 */ /* 0x000fe40005800000 */
[----:B------:R-:W-:-:S04]  /*d740*/  ISETP.NE.AND P3, PT, R11, 0x4, PT ;  /* 0x000000040b00780c */ /* 0x000fc80003f65270 */
[----:B------:R-:W-:Y:S02]  /*d750*/  SEL R160, R7, R160, !P3 ;  /* 0x000000a007a07207 */ /* 0x000fe40005800000 */
[----:B------:R-:W-:Y:S02]  /*d760*/  ISETP.GT.U32.OR P3, PT, R3, 0x1f, P0 ;  /* 0x0000001f0300780c */ /* 0x000fe40000764470 */
[----:B------:R-:W-:Y:S01]  /*d770*/  ISETP.NE.AND P4, PT, R11, 0x5, PT ;  /* 0x000000050b00780c */ /* 0x000fe20003f85270 */
[----:B0-----:R-:W-:Y:S02]  /*d780*/  IMAD.IADD R4, R7, 0x1, R4 ;  /* 0x0000000107047824 */ /* 0x001fe400078e0204 */
[----:B------:R-:W-:-:S03]  /*d790*/  IMAD.IADD R7, R159, 0x1, -R158 ;  /* 0x000000019f077824 */ /* 0x000fc600078e0a9e */
[----:B------:R-:W-:Y:S02]  /*d7a0*/  SEL R160, R4, R160, !P4 ;  /* 0x000000a004a07207 */ /* 0x000fe40006000000 */
[----:B------:R-:W-:Y:S01]  /*d7b0*/  SEL R11, R7, RZ, P0 ;  /* 0x000000ff070b7207 */ /* 0x000fe20000000000 */
[----:B------:R-:W-:-:S04]  /*d7c0*/  IMAD.IADD R5, R5, 0x1, R4 ;  /* 0x0000000105057824 */ /* 0x000fc800078e0204 */
[----:B------:R-:W-:Y:S02]  /*d7d0*/  @P2 IMAD.IADD R7, R160, 0x1, R11 ;  /* 0x00000001a0072824 */ /* 0x000fe400078e020b */
[----:B------:R-:W-:-:S05]  /*d7e0*/  @!P3 IMAD.U32 R7, R5, 0x10000, RZ ;  /* 0x000100000507b824 */ /* 0x000fca00078e00ff */
[----:B------:R-:W-:Y:S01]  /*d7f0*/  @!P3 STS [UR5+0x6320], R7 ;  /* 0x00632007ff00b988 */ /* 0x000fe20008000805 */
[----:B------:R-:W-:Y:S01]  /*d800*/  BAR.SYNC.DEFER_BLOCKING 0x0 ;  /* 0x0000000000007b1d */ /* 0x000fe20000010000 */
[----:B------:R-:W-:-:S13]  /*d810*/  ISETP.NE.AND P0, PT, R3, RZ, PT ;  /* 0x000000ff0300720c */ /* 0x000fda0003f05270 */
[----:B------:R-:W0:Y:S01]  /*d820*/  @P0 LDS R6, [UR5+0x6320] ;  /* 0x00632005ff060984 */ /* 0x000e220008000800 */
[----:B------:R-:W-:Y:S01]  /*d830*/  SHF.R.U32.HI R5, RZ, UR13, R81 ;  /* 0x0000000dff057c19 */ /* 0x000fe20008011651 */
[----:B------:R-:W-:Y:S01]  /*d840*/  IMAD.U32 R159, RZ, RZ, UR5 ;  /* 0x00000005ff9f7e24 */ /* 0x000fe2000f8e00ff */
[----:B------:R-:W-:Y:S02]  /*d850*/  @!P1 LOP3.LUT R4, R3, 0x1f, RZ, 0xc0, !PT ;  /* 0x0000001f03049812 */ /* 0x000fe400078ec0ff */
[----:B------:R-:W-:Y:S02]  /*d860*/  LOP3.LUT R11, R5, UR4, RZ, 0xc0, !PT ;  /* 0x00000004050b7c12 */ /* 0x000fe4000f8ec0ff */
[----:B------:R-:W-:Y:S02]  /*d870*/  @!P1 SHF.R.U32.HI R5, RZ, 0x4, R3 ;  /* 0x00000004ff059819 */ /* 0x000fe40000011603 */
[----:B------:R-:W-:Y:S01]  /*d880*/  LOP3.LUT R158, R11, 0x1f, RZ, 0xc0, !PT ;  /* 0x0000001f0b9e7812 */ /* 0x000fe200078ec0ff */
[----:B------:R-:W-:Y:S01]  /*d890*/  @!P1 IMAD R4, R4, 0x300, R159 ;  /* 0x0000030004049824 */ /* 0x000fe200078e029f */
[----:B------:R-:W-:-:S02]  /*d8a0*/  SHF.R.U32.HI R11, RZ, 0x4, R11 ;  /* 0x00000004ff0b7819 */ /* 0x000fc4000001160b */
[----:B------:R-:W-:Y:S02]  /*d8b0*/  @!P1 LOP3.LUT R5, R5, 0x3e, RZ, 0xc0, !PT ;  /* 0x0000003e05059812 */ /* 0x000fe400078ec0ff */
[----:B------:R-:W-:-:S03]  /*d8c0*/  LOP3.LUT R159, R11, 0xffffffe, RZ, 0xc0, !PT ;  /* 0x0ffffffe0b9f7812 */ /* 0x000fc600078ec0ff */
[----:B------:R-:W-:Y:S01]  /*d8d0*/  @!P1 IMAD.IADD R11, R4, 0x1, R5 ;  /* 0x00000001040b9824 */ /* 0x000fe200078e0205 */
[----:B------:R-:W-:Y:S01]  /*d8e0*/  SHF.R.U32.HI R5, RZ, UR13, R77 ;  /* 0x0000000dff057c19 */ /* 0x000fe2000801164d */
[----:B------:R-:W-:-:S03]  /*d8f0*/  IMAD R158, R158, 0x300, R9 ;  /* 0x000003009e9e7824 */ /* 0x000fc600078e0209 */
[----:B------:R-:W-:Y:S01]  /*d900*/  LOP3.LUT R5, R5, UR4, RZ, 0xc0, !PT ;  /* 0x0000000405057c12 */ /* 0x000fe2000f8ec0ff */
[----:B------:R-:W-:-:S03]  /*d910*/  IMAD.IADD R4, R158, 0x1, R159 ;  /* 0x000000019e047824 */ /* 0x000fc600078e029f */
[----:B------:R-:W-:Y:S01]  /*d920*/  SHF.R.U32.HI R158, RZ, 0x4, R5 ;  /* 0x00000004ff9e7819 */ /* 0x000fe20000011605 */
[----:B0-----:R-:W-:Y:S01]  /*d930*/  @P0 IMAD.IADD R7, R7, 0x1, R6 ;  /* 0x0000000107070824 */ /* 0x001fe200078e0206 */
[----:B------:R-:W-:-:S04]  /*d940*/  SHF.R.U32.HI R6, RZ, UR13, R79 ;  /* 0x0000000dff067c19 */ /* 0x000fc8000801164f */
[----:B------:R-:W-:-:S04]  /*d950*/  LOP3.LUT R6, R6, UR4, RZ, 0xc0, !PT ;  /* 0x0000000406067c12 */ /* 0x000fc8000f8ec0ff */
[----:B------:R-:W-:Y:S02]  /*d960*/  LOP3.LUT R160, R6, 0x1f, RZ, 0xc0, !PT ;  /* 0x0000001f06a07812 */ /* 0x000fe400078ec0ff */
[----:B------:R-:W-:Y:S02]  /*d970*/  SHF.R.U32.HI R159, RZ, 0x4, R6 ;  /* 0x00000004ff9f7819 */ /* 0x000fe40000011606 */
[----:B------:R-:W-:Y:S01]  /*d980*/  LOP3.LUT R6, R5, 0x1f, RZ, 0xc0, !PT ;  /* 0x0000001f05067812 */ /* 0x000fe200078ec0ff */
[--C-:B------:R-:W-:Y:S01]  /*d990*/  IMAD R160, R160, 0x300, R9.reuse ;  /* 0x00000300a0a07824 */ /* 0x100fe200078e0209 */
[----:B------:R-:W-:Y:S02]  /*d9a0*/  LOP3.LUT R159, R159, 0xffffffe, RZ, 0xc0, !PT ;  /* 0x0ffffffe9f9f7812 */ /* 0x000fe400078ec0ff */
[----:B------:R-:W-:Y:S01]  /*d9b0*/  LOP3.LUT R158, R158, 0xffffffe, RZ, 0xc0, !PT ;  /* 0x0ffffffe9e9e7812 */ /* 0x000fe200078ec0ff */
[----:B------:R-:W-:Y:S02]  /*d9c0*/  IMAD R5, R6, 0x300, R9 ;  /* 0x0000030006057824 */ /* 0x000fe400078e0209 */
[----:B------:R-:W-:-:S02]  /*d9d0*/  IMAD.IADD R6, R160, 0x1, R159 ;  /* 0x00000001a0067824 */ /* 0x000fc400078e029f */
[----:B------:R-:W-:Y:S02]  /*d9e0*/  IMAD.IADD R5, R5, 0x1, R158 ;  /* 0x0000000105057824 */ /* 0x000fe400078e029e */
        /* <DEDUP_REMOVED lines=67> */
[----:B------:R-:W-:Y:S04]  /*de20*/  LDS.U16 R131, [R76] ;  /* 0x000000004c837984 */ /* 0x000fe80000000400 */
[----:B------:R-:W1:Y:S04]  /*de30*/  LDS.U16 R7, [R126] ;  /* 0x000000007e077984 */ /* 0x000e680000000400 */
[----:B------:R-:W-:Y:S04]  /*de40*/  LDS.U16 R133, [R78] ;  /* 0x000000004e857984 */ /* 0x000fe80000000400 */
[----:B------:R-:W-:Y:S04]  /*de50*/  LDS.U16 R76, [R45] ;  /* 0x000000002d4c7984 */ /* 0x000fe80000000400 */
[----:B------:R-:W-:Y:S04]  /*de60*/  LDS.U16 R142, [R25] ;  /* 0x00000000198e7984 */ /* 0x000fe80000000400 */
[----:B------:R-:W2:Y:S04]  /*de70*/  LDS.U16 R16, [R125] ;  /* 0x000000007d107984 */ /* 0x000ea80000000400 */
[----:B------:R-:W-:Y:S04]  /*de80*/  LDS.U16 R85, [R85] ;  /* 0x0000000055557984 */ /* 0x000fe80000000400 */
        /* <DEDUP_REMOVED lines=30> */
[----:B------:R-:W3:Y:S04]  /*e070*/  LDS.U16 R4, [R4] ;  /* 0x0000000004047984 */ /* 0x000ee80000000400 */
[----:B------:R-:W4:Y:S01]  /*e080*/  LDS.U16 R25, [R6] ;  /* 0x0000000006197984 */ /* 0x000f220000000400 */
[----:B------:R-:W-:Y:S06]  /*e090*/  BAR.SYNC.DEFER_BLOCKING 0x0 ;  /* 0x0000000000007b1d */ /* 0x000fec0000010000 */
[----:B0-----:R0:W-:Y:S01]  /*e0a0*/  @!P1 STS [R9], R10 ;  /* 0x0000000a09009388 */ /* 0x0011e20000000800 */
[----:B------:R-:W-:Y:S01]  /*e0b0*/  @!P1 IMAD.IADD R12, R12, 0x1, -R10 ;  /* 0x000000010c0c9824 */ /* 0x000fe200078e0a0a */
[----:B------:R-:W-:Y:S08]  /*e0c0*/  BAR.SYNC.DEFER_BLOCKING 0x0 ;  /* 0x0000000000007b1d */ /* 0x000ff00000010000 */
[----:B------:R-:W-:Y:S01]  /*e0d0*/  BAR.SYNC.DEFER_BLOCKING 0x0 ;  /* 0x0000000000007b1d */ /* 0x000fe20000010000 */
[----:B-1----:R-:W-:-:S02]  /*e0e0*/  IMAD.IADD R7, R124, 0x1, R7 ;  /* 0x000000017c077824 */ /* 0x002fc400078e0207 */
[----:B--2---:R-:W-:Y:S02]  /*e0f0*/  IMAD.IADD R16, R123, 0x1, R16 ;  /* 0x000000017b107824 */ /* 0x004fe400078e0210 */
[----:B---3--:R-:W-:Y:S01]  /*e100*/  IMAD.IADD R4, R87, 0x1, R4 ;  /* 0x0000000157047824 */ /* 0x008fe200078e0204 */
[----:B------:R1:W-:Y:S01]  /*e110*/  @!P1 STS [R9+0x7500], R12 ;  /* 0x0075000c09009388 */ /* 0x0003e20000000800 */
[----:B----4-:R-:W-:Y:S01]  /*e120*/  IMAD.IADD R25, R86, 0x1, R25 ;  /* 0x0000000156197824 */ /* 0x010fe200078e0219 */
[----:B------:R-:W-:Y:S01]  /*e130*/  LEA R7, R7, UR5, 0x2 ;  /* 0x0000000507077c11 */ /* 0x000fe2000f8e10ff */
[----:B------:R-:W-:Y:S01]  /*e140*/  BAR.SYNC.DEFER_BLOCKING 0x0 ;  /* 0x0000000000007b1d */ /* 0x000fe20000010000 */
[----:B------:R-:W-:Y:S01]  /*e150*/  IMAD.IADD R5, R88, 0x1, R5 ;  /* 0x0000000158057824 */ /* 0x000fe200078e0205 */
[----:B------:R-:W-:Y:S01]  /*e160*/  LEA R16, R16, UR5, 0x2 ;  /* 0x0000000510107c11 */ /* 0x000fe2000f8e10ff */
[----:B------:R-:W-:Y:S01]  /*e170*/  IMAD.IADD R85, R122, 0x1, R85 ;  /* 0x000000017a557824 */ /* 0x000fe200078e0255 */
[----:B------:R-:W-:Y:S01]  /*e180*/  LEA R4, R4, UR5, 0x2 ;  /* 0x0000000504047c11 */ /* 0x000fe2000f8e10ff */
[----:B------:R-:W-:Y:S01]  /*e190*/  IMAD.IADD R80, R121, 0x1, R80 ;  /* 0x0000000179507824 */ /* 0x000fe200078e0250 */
[----:B------:R-:W-:Y:S01]  /*e1a0*/  LEA R6, R25, UR5, 0x2 ;  /* 0x0000000519067c11 */ /* 0x000fe2000f8e10ff */
[----:B------:R-:W-:Y:S01]  /*e1b0*/  IMAD.IADD R133, R120, 0x1, R133 ;  /* 0x0000000178857824 */ /* 0x000fe200078e0285 */
[----:B0-----:R-:W-:Y:S01]  /*e1c0*/  LEA R10, R5, UR5, 0x2 ;  /* 0x00000005050a7c11 */ /* 0x001fe2000f8e10ff */
[----:B------:R-:W-:Y:S01]  /*e1d0*/  IMAD.IADD R82, R119, 0x1, R82 ;  /* 0x0000000177527824 */ /* 0x000fe200078e0252 */
[----:B-1----:R-:W-:Y:S01]  /*e1e0*/  LEA R12, R85, UR5, 0x2 ;  /* 0x00000005550c7c11 */ /* 0x002fe2000f8e10ff */
        /* <DEDUP_REMOVED lines=9> */
[----:B------:R0:W-:Y:S01]  /*e280*/  STS [R7], R84 ;  /* 0x0000005407007388 */ /* 0x0001e20000000800 */
[----:B------:R-:W-:-:S03]  /*e290*/  IMAD.IADD R126, R113, 0x1, R126 ;  /* 0x00000001717e7824 */ /* 0x000fc600078e027e */
[----:B------:R-:W-:Y:S01]  /*e2a0*/  STS [R16], R83 ;  /* 0x0000005310007388 */ /* 0x000fe20000000800 */
[----:B------:R-:W-:-:S03]  /*e2b0*/  IMAD.IADD R55, R112, 0x1, R55 ;  /* 0x0000000170377824 */ /* 0x000fc600078e0237 */
[----:B------:R-:W-:Y:S01]  /*e2c0*/  STS [R4], R81 ;  /* 0x0000005104007388 */ /* 0x000fe20000000800 */
[----:B------:R-:W-:Y:S01]  /*e2d0*/  IMAD.IADD R132, R111, 0x1, R132 ;  /* 0x000000016f847824 */ /* 0x000fe200078e0284 */
[----:B0-----:R-:W-:Y:S02]  /*e2e0*/  LEA R7, R130, UR5, 0x2 ;  /* 0x0000000582077c11 */ /* 0x001fe4000f8e10ff */
[----:B------:R-:W-:Y:S01]  /*e2f0*/  STS [R6], R79 ;  /* 0x0000004f06007388 */ /* 0x000fe20000000800 */
[----:B------:R-:W-:-:S03]  /*e300*/  LEA R73, R73, UR5, 0x2 ;  /* 0x0000000549497c11 */ /* 0x000fc6000f8e10ff */
[----:B------:R-:W-:Y:S01]  /*e310*/  STS [R10], R77 ;  /* 0x0000004d0a007388 */ /* 0x000fe20000000800 */
[----:B------:R-:W-:Y:S01]  /*e320*/  IMAD.IADD R59, R110, 0x1, R59 ;  /* 0x000000016e3b7824 */ /* 0x000fe200078e023b */
[----:B------:R-:W-:Y:S02]  /*e330*/  LEA R23, R128, UR5, 0x2 ;  /* 0x0000000580177c11 */ /* 0x000fe4000f8e10ff */
[----:B------:R-:W-:Y:S01]  /*e340*/  STS [R12], R75 ;  /* 0x0000004b0c007388 */ /* 0x000fe20000000800 */
[----:B------:R-:W-:Y:S01]  /*e350*/  IMAD.IADD R78, R109, 0x1, R78 ;  /* 0x000000016d4e7824 */ /* 0x000fe200078e024e */
[----:B------:R-:W-:Y:S02]  /*e360*/  LEA R61, R61, UR5, 0x2 ;  /* 0x000000053d3d7c11 */ /* 0x000fe4000f8e10ff */
[----:B------:R0:W-:Y:S01]  /*e370*/  STS [R5], R74 ;  /* 0x0000004a05007388 */ /* 0x0001e20000000800 */
[----:B------:R-:W-:-:S03]  /*e380*/  IMAD.IADD R57, R108, 0x1, R57 ;  /* 0x000000016c397824 */ /* 0x000fc600078e0239 */
[----:B------:R-:W-:Y:S01]  /*e390*/  STS [R133], R72 ;  /* 0x0000004885007388 */ /* 0x000fe20000000800 */
[----:B------:R-:W-:Y:S01]  /*e3a0*/  IMAD.IADD R76, R107, 0x1, R76 ;  /* 0x000000016b4c7824 */ /* 0x000fe200078e024c */
[----:B------:R-:W-:Y:S02]  /*e3b0*/  LEA R55, R55, UR5, 0x2 ;  /* 0x0000000537377c11 */ /* 0x000fe4000f8e10ff */
[----:B------:R1:W-:Y:S01]  /*e3c0*/  STS [R11], R70 ;  /* 0x000000460b007388 */ /* 0x0003e20000000800 */
[----:B0-----:R-:W-:-:S03]  /*e3d0*/  LEA R5, R126, UR5, 0x2 ;  /* 0x000000057e057c11 */ /* 0x001fc6000f8e10ff */
[----:B------:R-:W-:Y:S01]  /*e3e0*/  STS [R131], R68 ;  /* 0x0000004483007388 */ /* 0x000fe20000000800 */
[----:B------:R-:W-:Y:S01]  /*e3f0*/  IMAD.IADD R53, R106, 0x1, R53 ;  /* 0x000000016a357824 */ /* 0x000fe200078e0235 */
[----:B------:R-:W-:Y:S02]  /*e400*/  LEA R59, R59, UR5, 0x2 ;  /* 0x000000053b3b7c11 */ /* 0x000fe4000f8e10ff */
[----:B------:R0:W-:Y:S01]  /*e410*/  STS [R7], R66 ;  /* 0x0000004207007388 */ /* 0x0001e20000000800 */
[----:B------:R-:W-:Y:S01]  /*e420*/  IMAD.IADD R134, R105, 0x1, R134 ;  /* 0x0000000169867824 */ /* 0x000fe200078e0286 */
[----:B-1----:R-:W-:Y:S02]  /*e430*/  LEA R11, R132, UR5, 0x2 ;  /* 0x00000005840b7c11 */ /* 0x002fe4000f8e10ff */
[----:B------:R-:W-:Y:S01]  /*e440*/  STS [R73], R64 ;  /* 0x0000004049007388 */ /* 0x000fe20000000800 */
[----:B------:R-:W-:Y:S01]  /*e450*/  IMAD.IADD R41, R104, 0x1, R41 ;  /* 0x0000000168297824 */ /* 0x000fe200078e0229 */
[----:B------:R-:W-:-:S02]  /*e460*/  LEA R25, R78, UR5, 0x2 ;  /* 0x000000054e197c11 */ /* 0x000fc4000f8e10ff */
[----:B------:R-:W-:Y:S01]  /*e470*/  STS [R23], R62 ;  /* 0x0000003e17007388 */ /* 0x000fe20000000800 */
[----:B------:R-:W-:Y:S01]  /*e480*/  IMAD.IADD R136, R103, 0x1, R136 ;  /* 0x0000000167887824 */ /* 0x000fe200078e0288 */
[----:B------:R-:W-:Y:S02]  /*e490*/  LEA R57, R57, UR5, 0x2 ;  /* 0x0000000539397c11 */ /* 0x000fe4000f8e10ff */
[----:B------:R-:W-:Y:S01]  /*e4a0*/  STS [R61], R60 ;  /* 0x0000003c3d007388 */ /* 0x000fe20000000800 */
[----:B------:R-:W-:Y:S01]  /*e4b0*/  IMAD.IADD R35, R102, 0x1, R35 ;  /* 0x0000000166237824 */ /* 0x000fe200078e0223 */
[----:B0-----:R-:W-:Y:S02]  /*e4c0*/  LEA R7, R76, UR5, 0x2 ;  /* 0x000000054c077c11 */ /* 0x001fe4000f8e10ff */
[----:B------:R0:W-:Y:S01]  /*e4d0*/  STS [R5], R58 ;  /* 0x0000003a05007388 */ /* 0x0001e20000000800 */
[----:B------:R-:W-:Y:S01]  /*e4e0*/  IMAD.IADD R138, R101, 0x1, R138 ;  /* 0x00000001658a7824 */ /* 0x000fe200078e028a */
[----:B------:R-:W-:-:S02]  /*e4f0*/  LEA R53, R53, UR5, 0x2 ;  /* 0x0000000535357c11 */ /* 0x000fc4000f8e10ff */
[----:B------:R-:W-:Y:S01]  /*e500*/  STS [R55], R56 ;  /* 0x0000003837007388 */ /* 0x000fe20000000800 */
[----:B------:R-:W-:Y:S01]  /*e510*/  IMAD.IADD R39, R100, 0x1, R39 ;  /* 0x0000000164277824 */ /* 0x000fe200078e0227 */
[----:B------:R-:W-:Y:S02]  /*e520*/  LEA R41, R41, UR5, 0x2 ;  /* 0x0000000529297c11 */ /* 0x000fe4000f8e10ff */
[----:B------:R1:W-:Y:S01]  /*e530*/  STS [R11], R54 ;  /* 0x000000360b007388 */ /* 0x0003e20000000800 */
[----:B------:R-:W-:Y:S01]  /*e540*/  IMAD.IADD R140, R99, 0x1, R140 ;  /* 0x00000001638c7824 */ /* 0x000fe200078e028c */
[----:B0-----:R-:W-:Y:S02]  /*e550*/  LEA R5, R134, UR5, 0x2 ;  /* 0x0000000586057c11 */ /* 0x001fe4000f8e10ff */
[----:B------:R-:W-:Y:S01]  /*e560*/  STS [R59], R52 ;  /* 0x000000343b007388 */ /* 0x000fe20000000800 */
[----:B------:R-:W-:Y:S01]  /*e570*/  IMAD.IADD R37, R98, 0x1, R37 ;  /* 0x0000000162257824 */ /* 0x000fe200078e0225 */
[----:B------:R-:W-:-:S02]  /*e580*/  LEA R35, R35, UR5, 0x2 ;  /* 0x0000000523237c11 */ /* 0x000fc4000f8e10ff */
[----:B------:R0:W-:Y:S01]  /*e590*/  STS [R25], R50 ;  /* 0x0000003219007388 */ /* 0x0001e20000000800 */
[----:B------:R-:W-:Y:S01]  /*e5a0*/  IMAD.IADD R142, R97, 0x1, R142 ;  /* 0x00000001618e7824 */ /* 0x000fe200078e028e */
[----:B-1----:R-:W-:Y:S02]  /*e5b0*/  LEA R11, R136, UR5, 0x2 ;  /* 0x00000005880b7c11 */ /* 0x002fe4000f8e10ff */
[----:B------:R-:W-:Y:S01]  /*e5c0*/  STS [R57], R48 ;  /* 0x0000003039007388 */ /* 0x000fe20000000800 */
[----:B------:R-:W-:Y:S01]  /*e5d0*/  IMAD.IADD R33, R96, 0x1, R33 ;  /* 0x0000000160217824 */ /* 0x000fe200078e0221 */
[----:B------:R-:W-:Y:S02]  /*e5e0*/  LEA R23, R138, UR5, 0x2 ;  /* 0x000000058a177c11 */ /* 0x000fe4000f8e10ff */
[----:B------:R-:W-:Y:S01]  /*e5f0*/  STS [R7], R46 ;  /* 0x0000002e07007388 */ /* 0x000fe20000000800 */
[----:B------:R-:W-:Y:S01]  /*e600*/  IMAD.IADD R144, R95, 0x1, R144 ;  /* 0x000000015f907824 */ /* 0x000fe200078e0290 */
[----:B------:R-:W-:-:S02]  /*e610*/  LEA R39, R39, UR5, 0x2 ;  /* 0x0000000527277c11 */ /* 0x000fc4000f8e10ff */
[----:B------:R-:W-:Y:S01]  /*e620*/  STS [R53], R44 ;  /* 0x0000002c35007388 */ /* 0x000fe20000000800 */
[----:B------:R-:W-:Y:S01]  /*e630*/  IMAD.IADD R21, R94, 0x1, R21 ;  /* 0x000000015e157824 */ /* 0x000fe200078e0215 */
[----:B0-----:R-:W-:Y:S02]  /*e640*/  LEA R25, R140, UR5, 0x2 ;  /* 0x000000058c197c11 */ /* 0x001fe4000f8e10ff */
[----:B------:R0:W-:Y:S01]  /*e650*/  STS [R5], R42 ;  /* 0x0000002a05007388 */ /* 0x0001e20000000800 */
[----:B------:R-:W-:Y:S01]  /*e660*/  IMAD.IADD R146, R93, 0x1, R146 ;  /* 0x000000015d927824 */ /* 0x000fe200078e0292 */
[----:B------:R-:W-:Y:S02]  /*e670*/  LEA R37, R37, UR5, 0x2 ;  /* 0x0000000525257c11 */ /* 0x000fe4000f8e10ff */
[----:B------:R-:W-:Y:S01]  /*e680*/  STS [R41], R40 ;  /* 0x0000002829007388 */ /* 0x000fe20000000800 */
[----:B------:R-:W-:Y:S01]  /*e690*/  IMAD.IADD R45, R92, 0x1, R45 ;  /* 0x000000015c2d7824 */ /* 0x000fe200078e022d */
[----:B------:R-:W-:-:S02]  /*e6a0*/  LEA R33, R33, UR5, 0x2 ;  /* 0x0000000521217c11 */ /* 0x000fc4000f8e10ff */
[----:B------:R1:W-:Y:S01]  /*e6b0*/  STS [R11], R38 ;  /* 0x000000260b007388 */ /* 0x0003e20000000800 */
[----:B------:R-:W-:Y:S01]  /*e6c0*/  IMAD.IADD R148, R91, 0x1, R148 ;  /* 0x000000015b947824 */ /* 0x000fe200078e0294 */
[----:B0-----:R-:W-:Y:S02]  /*e6d0*/  LEA R5, R142, UR5, 0x2 ;  /* 0x000000058e057c11 */ /* 0x001fe4000f8e10ff */
[----:B------:R-:W-:Y:S01]  /*e6e0*/  STS [R35], R36 ;  /* 0x0000002423007388 */ /* 0x000fe20000000800 */
[----:B------:R-:W-:Y:S01]  /*e6f0*/  IMAD.IADD R19, R90, 0x1, R19 ;  /* 0x000000015a137824 */ /* 0x000fe200078e0213 */
[----:B------:R-:W-:Y:S02]  /*e700*/  LEA R7, R144, UR5, 0x2 ;  /* 0x0000000590077c11 */ /* 0x000fe4000f8e10ff */
[----:B------:R0:W-:Y:S01]  /*e710*/  STS [R23], R34 ;  /* 0x0000002217007388 */ /* 0x0001e20000000800 */
[----:B------:R-:W-:Y:S01]  /*e720*/  IMAD.IADD R2, R89, 0x1, R2 ;  /* 0x0000000159027824 */ /* 0x000fe200078e0202 */
[----:B------:R-:W-:-:S02]  /*e730*/  LEA R21, R21, UR5, 0x2 ;  /* 0x0000000515157c11 */ /* 0x000fc4000f8e10ff */
[----:B------:R-:W-:Y:S01]  /*e740*/  STS [R39], R32 ;  /* 0x0000002027007388 */ /* 0x000fe20000000800 */
[----:B-1----:R-:W-:-:S03]  /*e750*/  LEA R11, R146, UR5, 0x2 ;  /* 0x00000005920b7c11 */ /* 0x002fc6000f8e10ff */
[----:B------:R-:W-:Y:S01]  /*e760*/  STS [R25], R30 ;  /* 0x0000001e19007388 */ /* 0x000fe20000000800 */
[----:B------:R-:W-:-:S03]  /*e770*/  LEA R4, R45, UR5, 0x2 ;  /* 0x000000052d047c11 */ /* 0x000fc6000f8e10ff */
[----:B------:R-:W-:Y:S01]  /*e780*/  STS [R37], R28 ;  /* 0x0000001c25007388 */ /* 0x000fe20000000800 */
[----:B------:R-:W-:-:S03]  /*e790*/  LEA R148, R148, UR5, 0x2 ;  /* 0x0000000594947c11 */ /* 0x000fc6000f8e10ff */
        /* <DEDUP_REMOVED lines=12> */
[----:B------:R-:W0:Y:S01]  /*e860*/  S2R R2, SR_TID.X ;  /* 0x0000000000027919 */ /* 0x000e220000002100 */
[----:B------:R-:W1:Y:S04]  /*e870*/  LDS R21, [R9] ;  /* 0x0000000009157984 */ /* 0x000e680000000800 */
[----:B------:R-:W2:Y:S04]  /*e880*/  LDS R25, [R9+0x300] ;  /* 0x0003000009197984 */ /* 0x000ea80000000800 */
[----:B------:R-:W3:Y:S01]  /*e890*/  LDS R27, [R9+0x600] ;  /* 0x00060000091b7984 */ /* 0x000ee20000000800 */
[----:B------:R-:W-:-:S03]  /*e8a0*/  ISETP.GE.AND P1, PT, R3, R17, PT ;  /* 0x000000110300720c */ /* 0x000fc60003f26270 */
[----:B------:R-:W4:Y:S01]  /*e8b0*/  LDS R23, [R9+0x900] ;  /* 0x0009000009177984 */ /* 0x000f220000000800 */
[----:B0-----:R-:W-:-:S03]  /*e8c0*/  VIADD R14, R2, 0xc0 ;  /* 0x000000c0020e7836 */ /* 0x001fc60000000000 */
[----:B------:R-:W-:Y:S02]  /*e8d0*/  LDS R29, [R9+0xc00] ;  /* 0x000c0000091d7984 */ /* 0x000fe40000000800 */
[-C--:B------:R-:W-:Y:S01]  /*e8e0*/  ISETP.GE.AND P2, PT, R14, R17.reuse, PT ;  /* 0x000000110e00720c */ /* 0x080fe20003f46270 */
[----:B------:R-:W-:Y:S01]  /*e8f0*/  VIADD R16, R2, 0x180 ;  /* 0x0000018002107836 */ /* 0x000fe20000000000 */
[----:B------:R-:W-:Y:S04]  /*e900*/  LDS R31, [R9+0xf00] ;  /* 0x000f0000091f7984 */ /* 0x000fe80000000800 */
[----:B------:R-:W-:Y:S01]  /*e910*/  ISETP.GE.AND P3, PT, R16, R17, PT ;  /* 0x000000111000720c */ /* 0x000fe20003f66270 */
[----:B------:R-:W-:Y:S04]  /*e920*/  LDS R33, [R9+0x1200] ;  /* 0x0012000009217984 */ /* 0x000fe80000000800 */
[----:B------:R-:W-:Y:S04]  /*e930*/  LDS R35, [R9+0x1500] ;  /* 0x0015000009237984 */ /* 0x000fe80000000800 */
[----:B------:R-:W-:Y:S01]  /*e940*/  LDS R37, [R9+0x1800] ;  /* 0x0018000009257984 */ /* 0x000fe20000000800 */
[----:B-1----:R-:W-:-:S03]  /*e950*/  SHF.R.U32.HI R4, RZ, UR13, R21 ;  /* 0x0000000dff047c19 */ /* 0x002fc60008011615 */
[----:B------:R-:W0:Y:S01]  /*e960*/  @!P3 LDC.64 R10, c[0x0][0x388] ;  /* 0x0000e200ff0abb82 */ /* 0x000e220000000a00 */
[----:B------:R-:W-:Y:S01]  /*e970*/  LDS R39, [R9+0x1b00] ;  /* 0x001b000009277984 */ /* 0x000fe20000000800 */
[----:B--2---:R-:W-:Y:S02]  /*e980*/  SHF.R.U32.HI R0, RZ, UR13, R25 ;  /* 0x0000000dff007c19 */ /* 0x004fe40008011619 */
[----:B------:R-:W-:Y:S01]  /*e990*/  @!P1 LOP3.LUT R4, R4, UR4, RZ, 0xc0, !PT ;  /* 0x0000000404049c12 */ /* 0x000fe2000f8ec0ff */
[----:B------:R-:W-:Y:S01]  /*e9a0*/  LDS R45, [R9+0x2400] ;  /* 0x00240000092d7984 */ /* 0x000fe20000000800 */
[----:B------:R-:W-:Y:S02]  /*e9b0*/  @!P2 LOP3.LUT R5, R0, UR4, RZ, 0xc0, !PT ;  /* 0x000000040005ac12 */ /* 0x000fe4000f8ec0ff */
[----:B------:R-:W-:Y:S01]  /*e9c0*/  @!P1 LEA R0, R4, UR5, 0x2 ;  /* 0x0000000504009c11 */ /* 0x000fe2000f8e10ff */
[----:B------:R-:W-:Y:S01]  /*e9d0*/  LDS R41, [R9+0x1e00] ;  /* 0x001e000009297984 */ /* 0x000fe20000000800 */
[----:B------:R-:W-:-:S02]  /*e9e0*/  @!P2 LEA R8, R5, UR5, 0x2 ;  /* 0x000000050508ac11 */ /* 0x000fc4000f8e10ff */
[----:B---3--:R-:W-:Y:S01]  /*e9f0*/  SHF.R.U32.HI R6, RZ, UR13, R27 ;  /* 0x0000000dff067c19 */ /* 0x008fe2000801161b */
[----:B------:R4:W1:Y:S01]  /*ea00*/  @!P1 LDS R13, [R0+0x7500] ;  /* 0x00750000000d9984 */ /* 0x0008620000000800 */
[----:B------:R-:W2:Y:S03]  /*ea10*/  @!P1 LDC.64 R4, c[0x0][0x388] ;  /* 0x0000e200ff049b82 */ /* 0x000ea60000000a00 */
[----:B------:R-:W3:Y:S01]  /*ea20*/  @!P2 LDS R8, [R8+0x7500] ;  /* 0x007500000808a984 */ /* 0x000ee20000000800 */
[----:B------:R-:W-:-:S03]  /*ea30*/  @!P3 LOP3.LUT R6, R6, UR4, RZ, 0xc0, !PT ;  /* 0x000000040606bc12 */ /* 0x000fc6000f8ec0ff */
[----:B------:R-:W-:Y:S01]  /*ea40*/  LDS R47, [R9+0x2700] ;  /* 0x00270000092f7984 */ /* 0x000fe20000000800 */
[----:B------:R-:W-:Y:S02]  /*ea50*/  @!P3 LEA R12, R6, UR5, 0x2 ;  /* 0x00000005060cbc11 */ /* 0x000fe4000f8e10ff */
[----:B------:R-:W5:Y:S01]  /*ea60*/  @!P2 LDC.64 R6, c[0x0][0x388] ;  /* 0x0000e200ff06ab82 */ /* 0x000f620000000a00 */
[----:B------:R-:W-:Y:S04]  /*ea70*/  LDS R43, [R9+0x2100] ;  /* 0x00210000092b7984 */ /* 0x000fe80000000800 */
[----:B------:R-:W0:Y:S01]  /*ea80*/  @!P3 LDS R12, [R12+0x7500] ;  /* 0x007500000c0cb984 */ /* 0x000e220000000800 */
[C---:B------:R-:W-:Y:S01]  /*ea90*/  VIADD R30, R2.reuse, 0x300 ;  /* 0x00000300021e7836 */ /* 0x040fe20000000000 */
[----:B----4-:R-:W-:Y:S01]  /*eaa0*/  SHF.R.U32.HI R0, RZ, UR13, R23 ;  /* 0x0000000dff007c19 */ /* 0x010fe20008011617 */
[----:B------:R-:W-:Y:S01]  /*eab0*/  VIADD R32, R2, 0x3c0 ;  /* 0x000003c002207836 */ /* 0x000fe20000000000 */
[----:B------:R-:W-:Y:S04]  /*eac0*/  LDS R49, [R9+0x2a00] ;  /* 0x002a000009317984 */ /* 0x000fe80000000800 */
[----:B------:R-:W-:Y:S04]  /*ead0*/  LDS R53, [R9+0x3000] ;  /* 0x0030000009357984 */ /* 0x000fe80000000800 */
[----:B------:R-:W-:Y:S04]  /*eae0*/  LDS R51, [R9+0x2d00] ;  /* 0x002d000009337984 */ /* 0x000fe80000000800 */
[----:B------:R-:W-:Y:S01]  /*eaf0*/  LDS R55, [R9+0x6f00] ;  /* 0x006f000009377984 */ /* 0x000fe20000000800 */
[----:B-1----:R-:W-:-:S02]  /*eb00*/  @!P1 IMAD.IADD R13, R13, 0x1, R3 ;  /* 0x000000010d0d9824 */ /* 0x002fc400078e0203 */
[----:B---3--:R-:W-:Y:S02]  /*eb10*/  @!P2 IMAD.IADD R3, R14, 0x1, R8 ;  /* 0x000000010e03a824 */ /* 0x008fe400078e0208 */
[----:B------:R-:W-:-:S05]  /*eb20*/  VIADD R14, R2, 0x240 ;  /* 0x00000240020e7836 */ /* 0x000fca0000000000 */
[----:B------:R-:W-:Y:S01]  /*eb30*/  ISETP.GE.AND P0, PT, R14, R17, PT ;  /* 0x000000110e00720c */ /* 0x000fe20003f06270 */
[----:B--2---:R-:W-:-:S04]  /*eb40*/  @!P1 IMAD.WIDE.U32 R4, R13, 0x4, R4 ;  /* 0x000000040d049825 */ /* 0x004fc800078e0004 */
[----:B0-----:R-:W-:Y:S02]  /*eb50*/  @!P3 IMAD.IADD R15, R16, 0x1, R12 ;  /* 0x00000001100fb824 */ /* 0x001fe400078e020c */
[----:B-----5:R-:W-:Y:S01]  /*eb60*/  @!P2 IMAD.WIDE.U32 R6, R3, 0x4, R6 ;  /* 0x000000040306a825 */ /* 0x020fe200078e0006 */
[----:B------:R0:W-:Y:S01]  /*eb70*/  @!P1 STG.E desc[UR10][R4.64], R21 ;  /* 0x0000001504009986 */ /* 0x0001e2000c10190a */
[----:B------:R-:W-:Y:S02]  /*eb80*/  ISETP.GE.AND P1, PT, R30, R17, PT ;  /* 0x000000111e00720c */ /* 0x000fe40003f26270 */
[----:B------:R-:W-:Y:S02]  /*eb90*/  @!P3 IMAD.WIDE.U32 R10, R15, 0x4, R10 ;  /* 0x000000040f0ab825 */ /* 0x000fe400078e000a */
[----:B------:R-:W-:Y:S01]  /*eba0*/  @!P0 LOP3.LUT R0, R0, UR4, RZ, 0xc0, !PT ;  /* 0x0000000400008c12 */ /* 0x000fe2000f8ec0ff */
[----:B------:R1:W-:Y:S01]  /*ebb0*/  @!P2 STG.E desc[UR10][R6.64], R25 ;  /* 0x000000190600a986 */ /* 0x0003e2000c10190a */
[----:B------:R-:W-:-:S02]  /*ebc0*/  VIADD R34, R2, 0x480 ;  /* 0x0000048002227836 */ /* 0x000fc40000000000 */
[----:B------:R-:W-:Y:S01]  /*ebd0*/  VIADD R36, R2, 0x540 ;  /* 0x0000054002247836 */ /* 0x000fe20000000000 */
[----:B------:R2:W-:Y:S01]  /*ebe0*/  @!P3 STG.E desc[UR10][R10.64], R27 ;  /* 0x0000001b0a00b986 */ /* 0x0005e2000c10190a */
[----:B------:R-:W-:Y:S01]  /*ebf0*/  @!P0 LEA R0, R0, UR5, 0x2 ;  /* 0x0000000500008c11 */ /* 0x000fe2000f8e10ff */
[----:B------:R-:W-:Y:S01]  /*ec00*/  VIADD R38, R2, 0x600 ;  /* 0x0000060002267836 */ /* 0x000fe20000000000 */
[-C--:B------:R-:W-:Y:S01]  /*ec10*/  ISETP.GE.AND P3, PT, R32, R17.reuse, PT ;  /* 0x000000112000720c */ /* 0x080fe20003f66270 */
[----:B------:R-:W-:Y:S01]  /*ec20*/  VIADD R40, R2, 0x6c0 ;  /* 0x000006c002287836 */ /* 0x000fe20000000000 */
[-C--:B------:R-:W-:Y:S01]  /*ec30*/  ISETP.GE.AND P4, PT, R34, R17.reuse, PT ;  /* 0x000000112200720c */ /* 0x080fe20003f86270 */
[----:B0-----:R-:W0:Y:S01]  /*ec40*/  @!P0 LDC.64 R4, c[0x0][0x388] ;  /* 0x0000e200ff048b82 */ /* 0x001e220000000a00 */
[----:B------:R-:W-:Y:S01]  /*ec50*/  SHF.R.U32.HI R3, RZ, UR13, R29 ;  /* 0x0000000dff037c19 */ /* 0x000fe2000801161d */
[----:B------:R-:W3:Y:S01]  /*ec60*/  @!P0 LDS R0, [R0+0x7500] ;  /* 0x0075000000008984 */ /* 0x000ee20000000800 */
[----:B------:R-:W-:-:S02]  /*ec70*/  ISETP.GE.AND P5, PT, R36, R17, PT ;  /* 0x000000112400720c */ /* 0x000fc40003fa6270 */
[----:B------:R-:W-:Y:S02]  /*ec80*/  ISETP.GE.AND P6, PT, R38, R17, PT ;  /* 0x000000112600720c */ /* 0x000fe40003fc6270 */
[----:B------:R-:W-:Y:S02]  /*ec90*/  @!P1 LOP3.LUT R3, R3, UR4, RZ, 0xc0, !PT ;  /* 0x0000000403039c12 */ /* 0x000fe4000f8ec0ff */
[----:B-1----:R-:W-:Y:S02]  /*eca0*/  SHF.R.U32.HI R6, RZ, UR13, R31 ;  /* 0x0000000dff067c19 */ /* 0x002fe4000801161f */
[----:B------:R-:W-:Y:S02]  /*ecb0*/  @!P1 LEA R3, R3, UR5, 0x2 ;  /* 0x0000000503039c11 */ /* 0x000fe4000f8e10ff */
[----:B------:R-:W-:Y:S02]  /*ecc0*/  SHF.R.U32.HI R7, RZ, UR13, R33 ;  /* 0x0000000dff077c19 */ /* 0x000fe40008011621 */
[----:B------:R-:W-:Y:S01]  /*ecd0*/  @!P3 LOP3.LUT R6, R6, UR4, RZ, 0xc0, !PT ;  /* 0x000000040606bc12 */ /* 0x000fe2000f8ec0ff */
[----:B------:R3:W1:Y:S01]  /*ece0*/  @!P1 LDS R8, [R3+0x7500] ;  /* 0x0075000003089984 */ /* 0x0006620000000800 */
[----:B--2---:R-:W-:-:S02]  /*ecf0*/  SHF.R.U32.HI R10, RZ, UR13, R35 ;  /* 0x0000000dff0a7c19 */ /* 0x004fc40008011623 */
[----:B------:R-:W-:Y:S02]  /*ed00*/  SHF.R.U32.HI R11, RZ, UR13, R37 ;  /* 0x0000000dff0b7c19 */ /* 0x000fe40008011625 */
[----:B------:R-:W-:Y:S02]  /*ed10*/  @!P4 LOP3.LUT R7, R7, UR4, RZ, 0xc0, !PT ;  /* 0x000000040707cc12 */ /* 0x000fe4000f8ec0ff */
[----:B------:R-:W-:Y:S02]  /*ed20*/  @!P3 LEA R16, R6, UR5, 0x2 ;  /* 0x000000050610bc11 */ /* 0x000fe4000f8e10ff */
[----:B------:R-:W-:Y:S02]  /*ed30*/  @!P5 LOP3.LUT R10, R10, UR4, RZ, 0xc0, !PT ;  /* 0x000000040a0adc12 */ /* 0x000fe4000f8ec0ff */
[----:B------:R-:W-:Y:S02]  /*ed40*/  @!P6 LOP3.LUT R11, R11, UR4, RZ, 0xc0, !PT ;  /* 0x000000040b0bec12 */ /* 0x000fe4000f8ec0ff */
[----:B------:R-:W-:Y:S01]  /*ed50*/  ISETP.GE.AND P2, PT, R40, R17, PT ;  /* 0x000000112800720c */ /* 0x000fe20003f46270 */
[----:B------:R-:W2:Y:S01]  /*ed60*/  @!P3 LDS R16, [R16+0x7500] ;  /* 0x007500001010b984 */ /* 0x000ea20000000800 */
[----:B------:R-:W-:-:S02]  /*ed70*/  @!P4 LEA R18, R7, UR5, 0x2 ;  /* 0x000000050712cc11 */ /* 0x000fc4000f8e10ff */
[----:B------:R-:W-:Y:S01]  /*ed80*/  @!P5 LEA R19, R10, UR5, 0x2 ;  /* 0x000000050a13dc11 */ /* 0x000fe2000f8e10ff */
[----:B------:R-:W4:Y:S01]  /*ed90*/  @!P1 LDC.64 R6, c[0x0][0x388] ;  /* 0x0000e200ff069b82 */ /* 0x000f220000000a00 */
[----:B------:R-:W-:Y:S01]  /*eda0*/  @!P6 LEA R20, R11, UR5, 0x2 ;  /* 0x000000050b14ec11 */ /* 0x000fe2000f8e10ff */
[----:B------:R-:W5:Y:S01]  /*edb0*/  @!P4 LDS R22, [R18+0x7500] ;  /* 0x007500001216c984 */ /* 0x000f620000000800 */
[----:B------:R-:W-:-:S03]  /*edc0*/  SHF.R.U32.HI R12, RZ, UR13, R39 ;  /* 0x0000000dff0c7c19 */ /* 0x000fc60008011627 */
[----:B------:R0:W5:Y:S02]  /*edd0*/  @!P5 LDS R24, [R19+0x7500] ;  /* 0x007500001318d984 */ /* 0x0001640000000800 */
[----:B------:R-:W5:Y:S02]  /*ede0*/  @!P3 LDC.64 R10, c[0x0][0x388] ;  /* 0x0000e200ff0abb82 */ /* 0x000f640000000a00 */
[----:B------:R1:W5:Y:S01]  /*edf0*/  @!P6 LDS R26, [R20+0x7500] ;  /* 0x00750000141ae984 */ /* 0x0003620000000800 */
[----:B------:R-:W-:-:S04]  /*ee00*/  @!P2 LOP3.LUT R12, R12, UR4, RZ, 0xc0, !PT ;  /* 0x000000040c0cac12 */ /* 0x000fc8000f8ec0ff */
[----:B------:R-:W-:Y:S01]  /*ee10*/  @!P2 LEA R25, R12, UR5, 0x2 ;  /* 0x000000050c19ac11 */ /* 0x000fe2000f8e10ff */
[----:B---3--:R-:W-:Y:S01]  /*ee20*/  @!P0 IMAD.IADD R3, R14, 0x1, R0 ;  /* 0x000000010e038824 */ /* 0x008fe200078e0200 */
[----:B------:R-:W3:Y:S03]  /*ee30*/  @!P4 LDC.64 R12, c[0x0][0x388] ;  /* 0x0000e200ff0ccb82 */ /* 0x000ee60000000a00 */
[----:B------:R5:W3:Y:S05]  /*ee40*/  @!P2 LDS R28, [R25+0x7500] ;  /* 0x00750000191ca984 */ /* 0x000aea0000000800 */
[----:B------:R-:W3:Y:S08]  /*ee50*/  @!P5 LDC.64 R14, c[0x0][0x388] ;  /* 0x0000e200ff0edb82 */ /* 0x000ef00000000a00 */
[----:B0-----:R-:W0:Y:S01]  /*ee60*/  @!P6 LDC.64 R18, c[0x0][0x388] ;  /* 0x0000e200ff12eb82 */ /* 0x001e220000000a00 */
[----:B------:R-:W-:-:S04]  /*ee70*/  @!P0 IMAD.WIDE.U32 R4, R3, 0x4, R4 ;  /* 0x0000000403048825 */ /* 0x000fc800078e0004 */
[----:B-1----:R-:W-:-:S03]  /*ee80*/  @!P1 IMAD.IADD R3, R30, 0x1, R8 ;  /* 0x000000011e039824 */ /* 0x002fc600078e0208 */
[----:B------:R-:W1:Y:S01]  /*ee90*/  @!P2 LDC.64 R20, c[0x0][0x388] ;  /* 0x0000e200ff14ab82 */ /* 0x000e620000000a00 */
[----:B----4-:R-:W-:-:S04]  /*eea0*/  @!P1 IMAD.WIDE.U32 R6, R3, 0x4, R6 ;  /* 0x0000000403069825 */ /* 0x010fc800078e0006 */
[----:B--2---:R-:W-:Y:S02]  /*eeb0*/  @!P3 IMAD.IADD R3, R32, 0x1, R16 ;  /* 0x000000012003b824 */ /* 0x004fe400078e0210 */
[----:B-----5:R-:W-:Y:S02]  /*eec0*/  @!P4 IMAD.IADD R25, R34, 0x1, R22 ;  /* 0x000000012219c824 */ /* 0x020fe400078e0216 */
[----:B------:R-:W-:Y:S02]  /*eed0*/  @!P5 IMAD.IADD R27, R36, 0x1, R24 ;  /* 0x00000001241bd824 */ /* 0x000fe400078e0218 */
[----:B------:R-:W-:Y:S01]  /*eee0*/  @!P3 IMAD.WIDE.U32 R10, R3, 0x4, R10 ;  /* 0x00000004030ab825 */ /* 0x000fe200078e000a */
[----:B------:R2:W-:Y:S03]  /*eef0*/  @!P0 STG.E desc[UR10][R4.64], R23 ;  /* 0x0000001704008986 */ /* 0x0005e6000c10190a */
[----:B------:R-:W-:Y:S01]  /*ef00*/  @!P6 IMAD.IADD R3, R38, 0x1, R26 ;  /* 0x000000012603e824 */ /* 0x000fe200078e021a */
[----:B------:R0:W-:Y:S01]  /*ef10*/  @!P1 STG.E desc[UR10][R6.64], R29 ;  /* 0x0000001d06009986 */ /* 0x0001e2000c10190a */
[----:B---3--:R-:W-:-:S03]  /*ef20*/  @!P4 IMAD.WIDE.U32 R12, R25, 0x4, R12 ;  /* 0x00000004190cc825 */ /* 0x008fc600078e000c */
[----:B------:R-:W-:Y:S01]  /*ef30*/  @!P3 STG.E desc[UR10][R10.64], R31 ;  /* 0x0000001f0a00b986 */ /* 0x000fe2000c10190a */
[C---:B------:R-:W-:Y:S02]  /*ef40*/  VIADD R25, R2.reuse, 0x900 ;  /* 0x0000090002197836 */ /* 0x040fe40000000000 */
[----:B--2---:R-:W-:Y:S01]  /*ef50*/  @!P5 IMAD.WIDE.U32 R4, R27, 0x4, R14 ;  /* 0x000000041b04d825 */ /* 0x004fe200078e000e */
[----:B------:R-:W-:Y:S03]  /*ef60*/  @!P4 STG.E desc[UR10][R12.64], R33 ;  /* 0x000000210c00c986 */ /* 0x000fe6000c10190a */
[----:B0-----:R-:W-:Y:S01]  /*ef70*/  @!P6 IMAD.WIDE.U32 R6, R3, 0x4, R18 ;  /* 0x000000040306e825 */ /* 0x001fe200078e0012 */
[----:B------:R0:W-:Y:S03]  /*ef80*/  @!P5 STG.E desc[UR10][R4.64], R35 ;  /* 0x000000230400d986 */ /* 0x0001e6000c10190a */
[----:B------:R-:W-:Y:S01]  /*ef90*/  VIADD R19, R2, 0x780 ;  /* 0x0000078002137836 */ /* 0x000fe20000000000 */
[----:B------:R2:W-:Y:S01]  /*efa0*/  @!P6 STG.E desc[UR10][R6.64], R37 ;  /* 0x000000250600e986 */ /* 0x0005e2000c10190a */
[----:B------:R-:W-:Y:S01]  /*efb0*/  ISETP.GE.AND P6, PT, R25, R17, PT ;  /* 0x000000111900720c */ /* 0x000fe20003fc6270 */
[----:B------:R-:W-:-:S02]  /*efc0*/  @!P2 IMAD.IADD R15, R40, 0x1, R28 ;  /* 0x00000001280fa824 */ /* 0x000fc400078e021c */
[-C--:B------:R-:W-:Y:S01]  /*efd0*/  ISETP.GE.AND P0, PT, R19, R17.reuse, PT ;  /* 0x000000111300720c */ /* 0x080fe20003f06270 */
[C---:B------:R-:W-:Y:S02]  /*efe0*/  VIADD R28, R2.reuse, 0x9c0 ;  /* 0x000009c0021c7836 */ /* 0x040fe40000000000 */
[C---:B------:R-:W-:Y:S01]  /*eff0*/  VIADD R23, R2.reuse, 0x840 ;  /* 0x0000084002177836 */ /* 0x040fe20000000000 */
[----:B0-----:R-:W-:Y:S01]  /*f000*/  SHF.R.U32.HI R4, RZ, UR13, R45 ;  /* 0x0000000dff047c19 */ /* 0x001fe2000801162d */
[----:B------:R-:W-:Y:S01]  /*f010*/  VIADD R30, R2, 0xa80 ;  /* 0x00000a80021e7836 */ /* 0x000fe20000000000 */
[-C--:B------:R-:W-:Y:S02]  /*f020*/  ISETP.GE.AND P3, PT, R28, R17.reuse, PT ;  /* 0x000000111c00720c */ /* 0x080fe40003f66270 */
[----:B------:R-:W-:Y:S01]  /*f030*/  SHF.R.U32.HI R0, RZ, UR13, R41 ;  /* 0x0000000dff007c19 */ /* 0x000fe20008011629 */
[----:B------:R-:W-:Y:S01]  /*f040*/  VIADD R32, R2, 0xb40 ;  /* 0x00000b4002207836 */ /* 0x000fe20000000000 */
[----:B------:R-:W-:Y:S01]  /*f050*/  ISETP.GE.AND P5, PT, R23, R17, PT ;  /* 0x000000111700720c */ /* 0x000fe20003fa6270 */
[----:B------:R-:W-:Y:S01]  /*f060*/  LDS R29, [R9+0x3300] ;  /* 0x00330000091d7984 */ /* 0x000fe20000000800 */
[----:B------:R-:W-:-:S02]  /*f070*/  @!P6 LOP3.LUT R4, R4, UR4, RZ, 0xc0, !PT ;  /* 0x000000040404ec12 */ /* 0x000fc4000f8ec0ff */
[----:B------:R-:W-:Y:S01]  /*f080*/  ISETP.GE.AND P4, PT, R30, R17, PT ;  /* 0x000000111e00720c */ /* 0x000fe20003f86270 */
[----:B-1----:R-:W-:Y:S01]  /*f090*/  @!P2 IMAD.WIDE.U32 R14, R15, 0x4, R20 ;  /* 0x000000040f0ea825 */ /* 0x002fe200078e0014 */
[----:B------:R-:W-:Y:S01]  /*f0a0*/  @!P0 LOP3.LUT R0, R0, UR4, RZ, 0xc0, !PT ;  /* 0x0000000400008c12 */ /* 0x000fe2000f8ec0ff */
[----:B------:R-:W-:Y:S01]  /*f0b0*/  LDS R31, [R9+0x3600] ;  /* 0x00360000091f7984 */ /* 0x000fe20000000800 */
[----:B------:R-:W-:Y:S01]  /*f0c0*/  @!P6 LEA R4, R4, UR5, 0x2 ;  /* 0x000000050404ec11 */ /* 0x000fe2000f8e10ff */
[----:B------:R-:W0:Y:S01]  /*f0d0*/  @!P3 LDC.64 R12, c[0x0][0x388] ;  /* 0x0000e200ff0cbb82 */ /* 0x000e220000000a00 */
[----:B------:R-:W-:Y:S01]  /*f0e0*/  SHF.R.U32.HI R5, RZ, UR13, R47 ;  /* 0x0000000dff057c19 */ /* 0x000fe2000801162f */
[----:B------:R-:W-:Y:S01]  /*f0f0*/  LDS R33, [R9+0x3c00] ;  /* 0x003c000009217984 */ /* 0x000fe20000000800 */
[----:B------:R-:W-:Y:S02]  /*f100*/  LOP3.LUT R34, R2, 0xc00, RZ, 0xfc, !PT ;  /* 0x00000c0002227812 */ /* 0x000fe400078efcff */
[----:B------:R-:W-:Y:S01]  /*f110*/  @!P0 LEA R0, R0, UR5, 0x2 ;  /* 0x0000000500008c11 */ /* 0x000fe2000f8e10ff */
[----:B------:R-:W1:Y:S01]  /*f120*/  @!P6 LDS R16, [R4+0x7500] ;  /* 0x007500000410e984 */ /* 0x000e620000000800 */
[----:B------:R-:W-:-:S02]  /*f130*/  SHF.R.U32.HI R3, RZ, UR13, R43 ;  /* 0x0000000dff037c19 */ /* 0x000fc4000801162b */
[----:B------:R-:W-:Y:S01]  /*f140*/  @!P3 LOP3.LUT R5, R5, UR4, RZ, 0xc0, !PT ;  /* 0x000000040505bc12 */ /* 0x000fe2000f8ec0ff */
[----:B------:R3:W-:Y:S01]  /*f150*/  @!P2 STG.E desc[UR10][R14.64], R39 ;  /* 0x000000270e00a986 */ /* 0x0007e2000c10190a */
[----:B------:R-:W-:Y:S02]  /*f160*/  ISETP.GE.AND P2, PT, R34, R17, PT ;  /* 0x000000112200720c */ /* 0x000fe40003f46270 */
[----:B--2---:R-:W-:Y:S01]  /*f170*/  SHF.R.U32.HI R6, RZ, UR13, R49 ;  /* 0x0000000dff067c19 */ /* 0x004fe20008011631 */
[----:B------:R-:W2:Y:S01]  /*f180*/  @!P0 LDS R0, [R0+0x7500] ;  /* 0x0075000000008984 */ /* 0x000ea20000000800 */
[----:B------:R-:W-:Y:S02]  /*f190*/  @!P5 LOP3.LUT R3, R3, UR4, RZ, 0xc0, !PT ;  /* 0x000000040303dc12 */ /* 0x000fe4000f8ec0ff */
[----:B------:R-:W-:Y:S01]  /*f1a0*/  @!P4 LOP3.LUT R6, R6, UR4, RZ, 0xc0, !PT ;  /* 0x000000040606cc12 */ /* 0x000fe2000f8ec0ff */
[----:B------:R-:W-:Y:S01]  /*f1b0*/  LDS R35, [R9+0x3f00] ;  /* 0x003f000009237984 */ /* 0x000fe20000000800 */
[----:B------:R-:W-:-:S02]  /*f1c0*/  @!P5 LEA R3, R3, UR5, 0x2 ;  /* 0x000000050303dc11 */ /* 0x000fc4000f8e10ff */
[----:B---3--:R-:W-:Y:S01]  /*f1d0*/  @!P3 LEA R14, R5, UR5, 0x2 ;  /* 0x00000005050ebc11 */ /* 0x008fe2000f8e10ff */
[----:B------:R-:W-:Y:S01]  /*f1e0*/  LDS R37, [R9+0x4200] ;  /* 0x0042000009257984 */ /* 0x000fe20000000800 */
[----:B------:R-:W-:Y:S01]  /*f1f0*/  @!P4 LEA R18, R6, UR5, 0x2 ;  /* 0x000000050612cc11 */ /* 0x000fe2000f8e10ff */
[----:B------:R-:W3:Y:S01]  /*f200*/  @!P0 LDC.64 R4, c[0x0][0x388] ;  /* 0x0000e200ff048b82 */ /* 0x000ee20000000a00 */
[----:B------:R-:W-:Y:S01]  /*f210*/  SHF.R.U32.HI R10, RZ, UR13, R53 ;  /* 0x0000000dff0a7c19 */ /* 0x000fe20008011635 */
[----:B------:R4:W5:Y:S01]  /*f220*/  @!P3 LDS R22, [R14+0x7500] ;  /* 0x007500000e16b984 */ /* 0x0009620000000800 */
[----:B------:R-:W-:-:S03]  /*f230*/  ISETP.GE.AND P1, PT, R32, R17, PT ;  /* 0x000000112000720c */ /* 0x000fc60003f26270 */
[----:B------:R2:W0:Y:S01]  /*f240*/  @!P5 LDS R8, [R3+0x7500] ;  /* 0x007500000308d984 */ /* 0x0004220000000800 */
[----:B------:R-:W-:-:S03]  /*f250*/  @!P2 LOP3.LUT R10, R10, UR4, RZ, 0xc0, !PT ;  /* 0x000000040a0aac12 */ /* 0x000fc6000f8ec0ff */
[----:B------:R2:W0:Y:S01]  /*f260*/  @!P4 LDS R24, [R18+0x7500] ;  /* 0x007500001218c984 */ /* 0x0004220000000800 */
[----:B------:R-:W-:Y:S01]  /*f270*/  @!P2 LEA R21, R10, UR5, 0x2 ;  /* 0x000000050a15ac11 */ /* 0x000fe2000f8e10ff */
[----:B----4-:R-:W4:Y:S01]  /*f280*/  @!P4 LDC.64 R14, c[0x0][0x388] ;  /* 0x0000e200ff0ecb82 */ /* 0x010f220000000a00 */
[----:B------:R-:W-:Y:S01]  /*f290*/  SHF.R.U32.HI R7, RZ, UR13, R51 ;  /* 0x0000000dff077c19 */ /* 0x000fe20008011633 */
[----:B------:R-:W-:Y:S06]  /*f2a0*/  LDS R39, [R9+0x4500] ;  /* 0x0045000009277984 */ /* 0x000fec0000000800 */
[----:B------:R-:W5:Y:S01]  /*f2b0*/  @!P6 LDC.64 R10, c[0x0][0x388] ;  /* 0x0000e200ff0aeb82 */ /* 0x000f620000000a00 */
[----:B------:R-:W-:Y:S01]  /*f2c0*/  @!P1 LOP3.LUT R7, R7, UR4, RZ, 0xc0, !PT ;  /* 0x0000000407079c12 */ /* 0x000fe2000f8ec0ff */
[----:B------:R-:W4:Y:S03]  /*f2d0*/  @!P2 LDS R27, [R21+0x7500] ;  /* 0x00750000151ba984 */ /* 0x000f260000000800 */
[----:B------:R-:W-:-:S03]  /*f2e0*/  @!P1 LEA R20, R7, UR5, 0x2 ;  /* 0x0000000507149c11 */ /* 0x000fc6000f8e10ff */
[----:B------:R-:W4:Y:S02]  /*f2f0*/  @!P5 LDC.64 R6, c[0x0][0x388] ;  /* 0x0000e200ff06db82 */ /* 0x000f240000000a00 */
[----:B------:R5:W4:Y:S01]  /*f300*/  @!P1 LDS R26, [R20+0x7500] ;  /* 0x00750000141a9984 */ /* 0x000b220000000800 */
[----:B-1----:R-:W-:Y:S02]  /*f310*/  @!P6 IMAD.IADD R25, R25, 0x1, R16 ;  /* 0x000000011919e824 */ /* 0x002fe400078e0210 */
[----:B--2---:R-:W-:-:S03]  /*f320*/  @!P0 IMAD.IADD R3, R19, 0x1, R0 ;  /* 0x0000000113038824 */ /* 0x004fc600078e0200 */
[----:B------:R-:W1:Y:S01]  /*f330*/  @!P1 LDC.64 R18, c[0x0][0x388] ;  /* 0x0000e200ff129b82 */ /* 0x000e620000000a00 */
[----:B---3--:R-:W-:-:S04]  /*f340*/  @!P0 IMAD.WIDE.U32 R4, R3, 0x4, R4 ;  /* 0x0000000403048825 */ /* 0x008fc800078e0004 */
[----:B-----5:R-:W-:-:S03]  /*f350*/  @!P6 IMAD.WIDE.U32 R10, R25, 0x4, R10 ;  /* 0x00000004190ae825 */ /* 0x020fc600078e000a */
[----:B------:R-:W2:Y:S01]  /*f360*/  @!P2 LDC.64 R20, c[0x0][0x388] ;  /* 0x0000e200ff14ab82 */ /* 0x000ea20000000a00 */
[----:B------:R-:W3:Y:S01]  /*f370*/  LDS R25, [R9+0x3900] ;  /* 0x0039000009197984 */ /* 0x000ee20000000800 */
[----:B------:R-:W-:Y:S02]  /*f380*/  @!P3 IMAD.IADD R3, R28, 0x1, R22 ;  /* 0x000000011c03b824 */ /* 0x000fe400078e0216 */
[----:B0-----:R-:W-:Y:S02]  /*f390*/  @!P5 IMAD.IADD R23, R23, 0x1, R8 ;  /* 0x000000011717d824 */ /* 0x001fe400078e0208 */
[----:B------:R-:W-:-:S04]  /*f3a0*/  @!P3 IMAD.WIDE.U32 R12, R3, 0x4, R12 ;  /* 0x00000004030cb825 */ /* 0x000fc800078e000c */
[----:B------:R-:W-:Y:S02]  /*f3b0*/  VIADD R28, R2, 0xcc0 ;  /* 0x00000cc0021c7836 */ /* 0x000fe40000000000 */
[----:B------:R-:W-:Y:S01]  /*f3c0*/  @!P4 IMAD.IADD R3, R30, 0x1, R24 ;  /* 0x000000011e03c824 */ /* 0x000fe200078e0218 */
[----:B------:R0:W-:Y:S01]  /*f3d0*/  @!P0 STG.E desc[UR10][R4.64], R41 ;  /* 0x0000002904008986 */ /* 0x0001e2000c10190a */
[----:B----4-:R-:W-:Y:S01]  /*f3e0*/  @!P5 IMAD.WIDE.U32 R6, R23, 0x4, R6 ;  /* 0x000000041706d825 */ /* 0x010fe200078e0006 */
[----:B------:R-:W-:Y:S02]  /*f3f0*/  ISETP.GE.AND P0, PT, R28, R17, PT ;  /* 0x000000111c00720c */ /* 0x000fe40003f06270 */
[----:B------:R-:W-:Y:S01]  /*f400*/  SHF.R.U32.HI R0, RZ, UR13, R29 ;  /* 0x0000000dff007c19 */ /* 0x000fe2000801161d */
[----:B------:R-:W-:Y:S01]  /*f410*/  VIADD R30, R2, 0xe40 ;  /* 0x00000e40021e7836 */ /* 0x000fe20000000000 */
[----:B------:R-:W-:Y:S01]  /*f420*/  @!P5 STG.E desc[UR10][R6.64], R43 ;  /* 0x0000002b0600d986 */ /* 0x000fe2000c10190a */
[----:B------:R-:W-:-:S02]  /*f430*/  @!P2 IMAD.IADD R27, R34, 0x1, R27 ;  /* 0x00000001221ba824 */ /* 0x000fc400078e021b */
[----:B------:R-:W-:Y:S01]  /*f440*/  VIADD R36, R2, 0x1080 ;  /* 0x0000108002247836 */ /* 0x000fe20000000000 */
[----:B------:R-:W-:Y:S01]  /*f450*/  LDS R41, [R9+0x4800] ;  /* 0x0048000009297984 */ /* 0x000fe20000000800 */
[----:B0-----:R-:W-:-:S03]  /*f460*/  @!P4 IMAD.WIDE.U32 R4, R3, 0x4, R14 ;  /* 0x000000040304c825 */ /* 0x001fc600078e000e */
[----:B------:R-:W-:Y:S01]  /*f470*/  LDS R43, [R9+0x4b00] ;  /* 0x004b0000092b7984 */ /* 0x000fe20000000800 */
[----:B------:R-:W-:-:S03]  /*f480*/  VIADD R14, R2, 0xd80 ;  /* 0x00000d80020e7836 */ /* 0x000fc60000000000 */
[----:B------:R2:W-:Y:S04]  /*f490*/  @!P6 STG.E desc[UR10][R10.64], R45 ;  /* 0x0000002d0a00e986 */ /* 0x0005e8000c10190a */
[----:B------:R-:W-:Y:S01]  /*f4a0*/  @!P3 STG.E desc[UR10][R12.64], R47 ;  /* 0x0000002f0c00b986 */ /* 0x000fe2000c10190a */
[-C--:B------:R-:W-:Y:S02]  /*f4b0*/  ISETP.GE.AND P3, PT, R14, R17.reuse, PT ;  /* 0x000000110e00720c */ /* 0x080fe40003f66270 */
[----:B------:R-:W-:Y:S01]  /*f4c0*/  @!P0 LOP3.LUT R0, R0, UR4, RZ, 0xc0, !PT ;  /* 0x0000000400008c12 */ /* 0x000fe2000f8ec0ff */
[----:B------:R-:W-:Y:S01]  /*f4d0*/  @!P1 IMAD.IADD R23, R32, 0x1, R26 ;  /* 0x0000000120179824 */ /* 0x000fe200078e021a */
[----:B------:R-:W-:Y:S02]  /*f4e0*/  SHF.R.U32.HI R3, RZ, UR13, R31 ;  /* 0x0000000dff037c19 */ /* 0x000fe4000801161f */
[----:B------:R-:W-:Y:S01]  /*f4f0*/  ISETP.GE.AND P5, PT, R30, R17, PT ;  /* 0x000000111e00720c */ /* 0x000fe20003fa6270 */
[----:B--2---:R-:W-:Y:S01]  /*f500*/  @!P2 IMAD.WIDE.U32 R10, R27, 0x4, R20 ;  /* 0x000000041b0aa825 */ /* 0x004fe200078e0014 */
[----:B------:R-:W-:Y:S01]  /*f510*/  @!P0 LEA R0, R0, UR5, 0x2 ;  /* 0x0000000500008c11 */ /* 0x000fe2000f8e10ff */
[----:B------:R-:W-:Y:S02]  /*f520*/  LDS R45, [R9+0x4e00] ;  /* 0x004e0000092d7984 */ /* 0x000fe40000000800 */
[----:B-1----:R-:W-:-:S02]  /*f530*/  @!P1 IMAD.WIDE.U32 R6, R23, 0x4, R18 ;  /* 0x0000000417069825 */ /* 0x002fc400078e0012 */
[----:B------:R-:W-:Y:S01]  /*f540*/  @!P3 LOP3.LUT R3, R3, UR4, RZ, 0xc0, !PT ;  /* 0x000000040303bc12 */ /* 0x000fe2000f8ec0ff */
[----:B------:R-:W0:Y:S01]  /*f550*/  @!P0 LDS R0, [R0+0x7500] ;  /* 0x0075000000008984 */ /* 0x000e220000000800 */
[C---:B------:R-:W-:Y:S02]  /*f560*/  VIADD R32, R2.reuse, 0xf00 ;  /* 0x00000f0002207836 */ /* 0x040fe40000000000 */
[----:B------:R-:W-:Y:S01]  /*f570*/  VIADD R34, R2, 0xfc0 ;  /* 0x00000fc002227836 */ /* 0x000fe20000000000 */
[----:B------:R-:W-:Y:S01]  /*f580*/  @!P3 LEA R3, R3, UR5, 0x2 ;  /* 0x000000050303bc11 */ /* 0x000fe2000f8e10ff */
[----:B------:R3:W-:Y:S01]  /*f590*/  @!P4 STG.E desc[UR10][R4.64], R49 ;  /* 0x000000310400c986 */ /* 0x0007e2000c10190a */
[----:B------:R-:W-:-:S03]  /*f5a0*/  ISETP.GE.AND P6, PT, R32, R17, PT ;  /* 0x000000112000720c */ /* 0x000fc60003fc6270 */
[----:B------:R1:W-:Y:S04]  /*f5b0*/  @!P1 STG.E desc[UR10][R6.64], R51 ;  /* 0x0000003306009986 */ /* 0x0003e8000c10190a */
[----:B------:R2:W-:Y:S01]  /*f5c0*/  @!P2 STG.E desc[UR10][R10.64], R53 ;  /* 0x000000350a00a986 */ /* 0x0005e2000c10190a */
[----:B------:R-:W-:Y:S02]  /*f5d0*/  ISETP.GE.AND P2, PT, R34, R17, PT ;  /* 0x000000112200720c */ /* 0x000fe40003f46270 */
[----:B---3--:R-:W-:Y:S01]  /*f5e0*/  SHF.R.U32.HI R4, RZ, UR13, R25 ;  /* 0x0000000dff047c19 */ /* 0x008fe20008011619 */
[----:B------:R0:W3:Y:S03]  /*f5f0*/  @!P3 LDS R8, [R3+0x7500] ;  /* 0x007500000308b984 */ /* 0x0000e60000000800 */
[----:B-1----:R-:W-:Y:S01]  /*f600*/  @!P5 LOP3.LUT R6, R4, UR4, RZ, 0xc0, !PT ;  /* 0x000000040406dc12 */ /* 0x002fe2000f8ec0ff */
[----:B------:R-:W-:Y:S01]  /*f610*/  VIADD R38, R2, 0x1140 ;  /* 0x0000114002267836 */ /* 0x000fe20000000000 */
[----:B------:R-:W-:Y:S01]  /*f620*/  SHF.R.U32.HI R5, RZ, UR13, R33 ;  /* 0x0000000dff057c19 */ /* 0x000fe20008011621 */
[----:B------:R-:W-:Y:S01]  /*f630*/  LDS R47, [R9+0x5100] ;  /* 0x00510000092f7984 */ /* 0x000fe20000000800 */
[----:B--2---:R-:W-:-:S02]  /*f640*/  @!P5 LEA R10, R6, UR5, 0x2 ;  /* 0x00000005060adc11 */ /* 0x004fc4000f8e10ff */
[----:B------:R-:W-:Y:S01]  /*f650*/  SHF.R.U32.HI R6, RZ, UR13, R35 ;  /* 0x0000000dff067c19 */ /* 0x000fe20008011623 */
[----:B------:R-:W-:Y:S01]  /*f660*/  LDS R49, [R9+0x5400] ;  /* 0x0054000009317984 */ /* 0x000fe20000000800 */
[----:B------:R-:W-:Y:S02]  /*f670*/  @!P6 LOP3.LUT R7, R5, UR4, RZ, 0xc0, !PT ;  /* 0x000000040507ec12 */ /* 0x000fe4000f8ec0ff */
[----:B------:R-:W-:Y:S01]  /*f680*/  @!P2 LOP3.LUT R6, R6, UR4, RZ, 0xc0, !PT ;  /* 0x000000040606ac12 */ /* 0x000fe2000f8ec0ff */
[----:B------:R-:W1:Y:S01]  /*f690*/  @!P0 LDC.64 R4, c[0x0][0x388] ;  /* 0x0000e200ff048b82 */ /* 0x000e620000000a00 */
[-C--:B------:R-:W-:Y:S01]  /*f6a0*/  ISETP.GE.AND P4, PT, R36, R17.reuse, PT ;  /* 0x000000112400720c */ /* 0x080fe20003f86270 */
[----:B------:R-:W2:Y:S01]  /*f6b0*/  @!P5 LDS R16, [R10+0x7500] ;  /* 0x007500000a10d984 */ /* 0x000ea20000000800 */
[----:B------:R-:W-:Y:S02]  /*f6c0*/  @!P6 LEA R12, R7, UR5, 0x2 ;  /* 0x00000005070cec11 */ /* 0x000fe4000f8e10ff */
[----:B------:R-:W-:Y:S01]  /*f6d0*/  ISETP.GE.AND P1, PT, R38, R17, PT ;  /* 0x000000112600720c */ /* 0x000fe20003f26270 */
[----:B------:R-:W-:Y:S01]  /*f6e0*/  LDS R51, [R9+0x5700] ;  /* 0x0057000009337984 */ /* 0x000fe20000000800 */
[----:B------:R-:W-:-:S03]  /*f6f0*/  @!P2 LEA R18, R6, UR5, 0x2 ;  /* 0x000000050612ac11 */ /* 0x000fc6000f8e10ff */
[----:B------:R4:W5:Y:S01]  /*f700*/  @!P6 LDS R22, [R12+0x7500] ;  /* 0x007500000c16e984 */ /* 0x0009620000000800 */
[----:B------:R-:W-:-:S03]  /*f710*/  SHF.R.U32.HI R7, RZ, UR13, R37 ;  /* 0x0000000dff077c19 */ /* 0x000fc60008011625 */
[----:B------:R3:W5:Y:S01]  /*f720*/  @!P2 LDS R24, [R18+0x7500] ;  /* 0x007500001218a984 */ /* 0x0007620000000800 */
[----:B------:R-:W-:Y:S02]  /*f730*/  SHF.R.U32.HI R11, RZ, UR13, R39 ;  /* 0x0000000dff0b7c19 */ /* 0x000fe40008011627 */
[----:B------:R-:W-:Y:S01]  /*f740*/  @!P4 LOP3.LUT R7, R7, UR4, RZ, 0xc0, !PT ;  /* 0x000000040707cc12 */ /* 0x000fe2000f8ec0ff */
[----:B0-----:R-:W-:Y:S01]  /*f750*/  @!P0 IMAD.IADD R3, R28, 0x1, R0 ;  /* 0x000000011c038824 */ /* 0x001fe200078e0200 */
[----:B------:R-:W-:Y:S01]  /*f760*/  @!P1 LOP3.LUT R11, R11, UR4, RZ, 0xc0, !PT ;  /* 0x000000040b0b9c12 */ /* 0x000fe2000f8ec0ff */
[----:B----4-:R-:W0:Y:S01]  /*f770*/  @!P6 LDC.64 R12, c[0x0][0x388] ;  /* 0x0000e200ff0ceb82 */ /* 0x010e220000000a00 */
[----:B------:R-:W-:Y:S01]  /*f780*/  @!P4 LEA R20, R7, UR5, 0x2 ;  /* 0x000000050714cc11 */ /* 0x000fe2000f8e10ff */
[----:B------:R-:W-:Y:S01]  /*f790*/  LDS R53, [R9+0x5a00] ;  /* 0x005a000009357984 */ /* 0x000fe20000000800 */
[----:B------:R-:W-:-:S03]  /*f7a0*/  @!P1 LEA R23, R11, UR5, 0x2 ;  /* 0x000000050b179c11 */ /* 0x000fc6000f8e10ff */
[----:B------:R4:W0:Y:S02]  /*f7b0*/  @!P4 LDS R26, [R20+0x7500] ;  /* 0x00750000141ac984 */ /* 0x0008240000000800 */
[----:B------:R-:W4:Y:S02]  /*f7c0*/  @!P3 LDC.64 R6, c[0x0][0x388] ;  /* 0x0000e200ff06bb82 */ /* 0x000f240000000a00 */
[----:B------:R5:W0:Y:S01]  /*f7d0*/  @!P1 LDS R27, [R23+0x7500] ;  /* 0x00750000171b9984 */ /* 0x000a220000000800 */
[----:B-1----:R-:W-:-:S04]  /*f7e0*/  @!P0 IMAD.WIDE.U32 R4, R3, 0x4, R4 ;  /* 0x0000000403048825 */ /* 0x002fc800078e0004 */
[----:B---3--:R-:W-:Y:S01]  /*f7f0*/  @!P3 IMAD.IADD R3, R14, 0x1, R8 ;  /* 0x000000010e03b824 */ /* 0x008fe200078e0208 */
[----:B------:R-:W1:Y:S08]  /*f800*/  @!P5 LDC.64 R10, c[0x0][0x388] ;  /* 0x0000e200ff0adb82 */ /* 0x000e700000000a00 */
[----:B------:R-:W3:Y:S01]  /*f810*/  @!P2 LDC.64 R14, c[0x0][0x388] ;  /* 0x0000e200ff0eab82 */ /* 0x000ee20000000a00 */
[----:B------:R0:W-:Y:S07]  /*f820*/  @!P0 STG.E desc[UR10][R4.64], R29 ;  /* 0x0000001d04008986 */ /* 0x0001ee000c10190a */
[----:B------:R-:W3:Y:S01]  /*f830*/  @!P4 LDC.64 R18, c[0x0][0x388] ;  /* 0x0000e200ff12cb82 */ /* 0x000ee20000000a00 */
[----:B----4-:R-:W-:-:S04]  /*f840*/  @!P3 IMAD.WIDE.U32 R6, R3, 0x4, R6 ;  /* 0x000000040306b825 */ /* 0x010fc800078e0006 */
[----:B--2---:R-:W-:-:S03]  /*f850*/  @!P5 IMAD.IADD R3, R30, 0x1, R16 ;  /* 0x000000011e03d824 */ /* 0x004fc600078e0210 */
[----:B------:R-:W2:Y:S01]  /*f860*/  @!P1 LDC.64 R20, c[0x0][0x388] ;  /* 0x0000e200ff149b82 */ /* 0x000ea20000000a00 */
[----:B-----5:R-:W-:Y:S02]  /*f870*/  @!P6 IMAD.IADD R23, R32, 0x1, R22 ;  /* 0x000000012017e824 */ /* 0x020fe400078e0216 */
[----:B0-----:R-:W-:Y:S02]  /*f880*/  @!P2 IMAD.IADD R5, R34, 0x1, R24 ;  /* 0x000000012205a824 */ /* 0x001fe400078e0218 */
[----:B-1----:R-:W-:-:S04]  /*f890*/  @!P5 IMAD.WIDE.U32 R10, R3, 0x4, R10 ;  /* 0x00000004030ad825 */ /* 0x002fc800078e000a */
[----:B------:R-:W-:Y:S01]  /*f8a0*/  @!P6 IMAD.WIDE.U32 R12, R23, 0x4, R12 ;  /* 0x00000004170ce825 */ /* 0x000fe200078e000c */
[----:B------:R0:W-:Y:S03]  /*f8b0*/  @!P3 STG.E desc[UR10][R6.64], R31 ;  /* 0x0000001f0600b986 */ /* 0x0001e6000c10190a */
[C---:B------:R-:W-:Y:S02]  /*f8c0*/  VIADD R23, R2.reuse, 0x1200 ;  /* 0x0000120002177836 */ /* 0x040fe40000000000 */
[----:B---3--:R-:W-:Y:S01]  /*f8d0*/  @!P2 IMAD.WIDE.U32 R4, R5, 0x4, R14 ;  /* 0x000000040504a825 */ /* 0x008fe200078e000e */
[----:B------:R-:W-:Y:S03]  /*f8e0*/  @!P5 STG.E desc[UR10][R10.64], R25 ;  /* 0x000000190a00d986 */ /* 0x000fe6000c10190a */
[----:B------:R-:W-:Y:S01]  /*f8f0*/  VIADD R29, R2, 0x12c0 ;  /* 0x000012c0021d7836 */ /* 0x000fe20000000000 */
[----:B------:R-:W-:Y:S01]  /*f900*/  @!P6 STG.E desc[UR10][R12.64], R33 ;  /* 0x000000210c00e986 */ /* 0x000fe2000c10190a */
[----:B------:R-:W-:-:S03]  /*f910*/  ISETP.GE.AND P0, PT, R23, R17, PT ;  /* 0x000000111700720c */ /* 0x000fc60003f06270 */
[----:B------:R1:W-:Y:S01]  /*f920*/  @!P2 STG.E desc[UR10][R4.64], R35 ;  /* 0x000000230400a986 */ /* 0x0003e2000c10190a */
[----:B------:R-:W-:Y:S01]  /*f930*/  ISETP.GE.AND P2, PT, R29, R17, PT ;  /* 0x000000111d00720c */ /* 0x000fe20003f46270 */
[----:B0-----:R-:W-:Y:S01]  /*f940*/  @!P4 IMAD.IADD R7, R36, 0x1, R26 ;  /* 0x000000012407c824 */ /* 0x001fe200078e021a */
[----:B------:R-:W-:Y:S01]  /*f950*/  SHF.R.U32.HI R0, RZ, UR13, R41 ;  /* 0x0000000dff007c19 */ /* 0x000fe20008011629 */
[----:B------:R-:W-:Y:S01]  /*f960*/  @!P1 IMAD.IADD R27, R38, 0x1, R27 ;  /* 0x00000001261b9824 */ /* 0x000fe200078e021b */
[----:B------:R-:W-:Y:S01]  /*f970*/  SHF.R.U32.HI R3, RZ, UR13, R43 ;  /* 0x0000000dff037c19 */ /* 0x000fe2000801162b */
[----:B------:R-:W-:-:S04]  /*f980*/  @!P4 IMAD.WIDE.U32 R6, R7, 0x4, R18 ;  /* 0x000000040706c825 */ /* 0x000fc800078e0012 */
[----:B------:R-:W-:Y:S01]  /*f990*/  VIADD R30, R2, 0x1380 ;  /* 0x00001380021e7836 */ /* 0x000fe20000000000 */
[----:B------:R-:W-:Y:S01]  /*f9a0*/  @!P0 LOP3.LUT R0, R0, UR4, RZ, 0xc0, !PT ;  /* 0x0000000400008c12 */ /* 0x000fe2000f8ec0ff */
[----:B--2---:R-:W-:Y:S01]  /*f9b0*/  @!P1 IMAD.WIDE.U32 R14, R27, 0x4, R20 ;  /* 0x000000041b0e9825 */ /* 0x004fe200078e0014 */
[----:B------:R0:W-:Y:S01]  /*f9c0*/  @!P4 STG.E desc[UR10][R6.64], R37 ;  /* 0x000000250600c986 */ /* 0x0001e2000c10190a */
[----:B------:R-:W-:Y:S02]  /*f9d0*/  @!P2 LOP3.LUT R3, R3, UR4, RZ, 0xc0, !PT ;  /* 0x000000040303ac12 */ /* 0x000fe4000f8ec0ff */
[C---:B------:R-:W-:Y:S01]  /*f9e0*/  VIADD R32, R2.reuse, 0x1440 ;  /* 0x0000144002207836 */ /* 0x040fe20000000000 */
[----:B------:R2:W-:Y:S01]  /*f9f0*/  @!P1 STG.E desc[UR10][R14.64], R39 ;  /* 0x000000270e009986 */ /* 0x0005e2000c10190a */
[----:B------:R-:W-:Y:S01]  /*fa00*/  VIADD R34, R2, 0x1500 ;  /* 0x0000150002227836 */ /* 0x000fe20000000000 */
[----:B------:R-:W-:Y:S01]  /*fa10*/  @!P0 LEA R0, R0, UR5, 0x2 ;  /* 0x0000000500008c11 */ /* 0x000fe2000f8e10ff */
[----:B------:R-:W-:Y:S01]  /*fa20*/  VIADD R36, R2, 0x15c0 ;  /* 0x000015c002247836 */ /* 0x000fe20000000000 */
[-C--:B------:R-:W-:Y:S01]  /*fa30*/  ISETP.GE.AND P1, PT, R30, R17.reuse, PT ;  /* 0x000000111e00720c */ /* 0x080fe20003f26270 */
[----:B------:R-:W-:Y:S01]  /*fa40*/  VIADD R38, R2, 0x1680 ;  /* 0x0000168002267836 */ /* 0x000fe20000000000 */
[----:B------:R-:W-:Y:S01]  /*fa50*/  @!P2 LEA R3, R3, UR5, 0x2 ;  /* 0x000000050303ac11 */ /* 0x000fe2000f8e10ff */
[----:B------:R-:W-:Y:S01]  /*fa60*/  LDS R31, [R9+0x6000] ;  /* 0x00600000091f7984 */ /* 0x000fe20000000800 */
[----:B------:R-:W-:-:S02]  /*fa70*/  ISETP.GE.AND P3, PT, R32, R17, PT ;  /* 0x000000112000720c */ /* 0x000fc40003f66270 */
[-C--:B------:R-:W-:Y:S01]  /*fa80*/  ISETP.GE.AND P4, PT, R34, R17.reuse, PT ;  /* 0x000000112200720c */ /* 0x080fe20003f86270 */
[----:B------:R-:W3:Y:S01]  /*fa90*/  @!P0 LDS R0, [R0+0x7500] ;  /* 0x0075000000008984 */ /* 0x000ee20000000800 */
[-C--:B------:R-:W-:Y:S02]  /*faa0*/  ISETP.GE.AND P5, PT, R36, R17.reuse, PT ;  /* 0x000000112400720c */ /* 0x080fe40003fa6270 */
[----:B------:R-:W-:Y:S01]  /*fab0*/  ISETP.GE.AND P6, PT, R38, R17, PT ;  /* 0x000000112600720c */ /* 0x000fe20003fc6270 */
[----:B------:R3:W4:Y:S01]  /*fac0*/  @!P2 LDS R8, [R3+0x7500] ;  /* 0x007500000308a984 */ /* 0x0007220000000800 */
[----:B-1----:R-:W-:Y:S02]  /*fad0*/  SHF.R.U32.HI R4, RZ, UR13, R45 ;  /* 0x0000000dff047c19 */ /* 0x002fe4000801162d */
[----:B------:R-:W-:Y:S01]  /*fae0*/  SHF.R.U32.HI R5, RZ, UR13, R47 ;  /* 0x0000000dff057c19 */ /* 0x000fe2000801162f */
[----:B------:R-:W-:Y:S01]  /*faf0*/  LDS R33, [R9+0x6300] ;  /* 0x0063000009217984 */ /* 0x000fe20000000800 */
[----:B0-----:R-:W-:Y:S01]  /*fb00*/  SHF.R.U32.HI R6, RZ, UR13, R49 ;  /* 0x0000000dff067c19 */ /* 0x001fe20008011631 */
[----:B------:R-:W0:Y:S01]  /*fb10*/  @!P3 LDC.64 R12, c[0x0][0x388] ;  /* 0x0000e200ff0cbb82 */ /* 0x000e220000000a00 */
[----:B------:R-:W-:Y:S01]  /*fb20*/  @!P1 LOP3.LUT R4, R4, UR4, RZ, 0xc0, !PT ;  /* 0x0000000404049c12 */ /* 0x000fe2000f8ec0ff */
[----:B------:R-:W-:Y:S01]  /*fb30*/  LDS R35, [R9+0x6600] ;  /* 0x0066000009237984 */ /* 0x000fe20000000800 */
[----:B------:R-:W-:-:S02]  /*fb40*/  SHF.R.U32.HI R7, RZ, UR13, R51 ;  /* 0x0000000dff077c19 */ /* 0x000fc40008011633 */
[----:B------:R-:W-:Y:S01]  /*fb50*/  SHF.R.U32.HI R10, RZ, UR13, R53 ;  /* 0x0000000dff0a7c19 */ /* 0x000fe20008011635 */
[----:B------:R-:W-:Y:S01]  /*fb60*/  LDS R37, [R9+0x6900] ;  /* 0x0069000009257984 */ /* 0x000fe20000000800 */
[----:B------:R-:W-:Y:S01]  /*fb70*/  @!P3 LOP3.LUT R5, R5, UR4, RZ, 0xc0, !PT ;  /* 0x000000040505bc12 */ /* 0x000fe2000f8ec0ff */
[----:B--2---:R-:W1:Y:S01]  /*fb80*/  @!P4 LDC.64 R14, c[0x0][0x388] ;  /* 0x0000e200ff0ecb82 */ /* 0x004e620000000a00 */
[----:B------:R-:W-:Y:S01]  /*fb90*/  @!P4 LOP3.LUT R6, R6, UR4, RZ, 0xc0, !PT ;  /* 0x000000040606cc12 */ /* 0x000fe2000f8ec0ff */
[----:B------:R-:W-:Y:S01]  /*fba0*/  LDS R39, [R9+0x6c00] ;  /* 0x006c000009277984 */ /* 0x000fe20000000800 */
[----:B------:R-:W-:Y:S02]  /*fbb0*/  @!P1 LEA R16, R4, UR5, 0x2 ;  /* 0x0000000504109c11 */ /* 0x000fe4000f8e10ff */
[----:B------:R-:W-:Y:S02]  /*fbc0*/  @!P5 LOP3.LUT R7, R7, UR4, RZ, 0xc0, !PT ;  /* 0x000000040707dc12 */ /* 0x000fe4000f8ec0ff */
[----:B------:R-:W-:Y:S01]  /*fbd0*/  @!P6 LOP3.LUT R10, R10, UR4, RZ, 0xc0, !PT ;  /* 0x000000040a0aec12 */ /* 0x000fe2000f8ec0ff */
[----:B------:R-:W2:Y:S01]  /*fbe0*/  @!P5 LDC.64 R18, c[0x0][0x388] ;  /* 0x0000e200ff12db82 */ /* 0x000ea20000000a00 */
[----:B------:R-:W-:Y:S01]  /*fbf0*/  @!P3 LEA R20, R5, UR5, 0x2 ;  /* 0x000000050514bc11 */ /* 0x000fe2000f8e10ff */
[----:B------:R-:W5:Y:S01]  /*fc00*/  @!P1 LDS R16, [R16+0x7500] ;  /* 0x0075000010109984 */ /* 0x000f620000000800 */
[----:B------:R-:W-:-:S02]  /*fc10*/  @!P4 LEA R21, R6, UR5, 0x2 ;  /* 0x000000050615cc11 */ /* 0x000fc4000f8e10ff */
[----:B------:R-:W-:Y:S01]  /*fc20*/  @!P5 LEA R25, R7, UR5, 0x2 ;  /* 0x000000050719dc11 */ /* 0x000fe2000f8e10ff */
[----:B------:R-:W0:Y:S01]  /*fc30*/  @!P3 LDS R22, [R20+0x7500] ;  /* 0x007500001416b984 */ /* 0x000e220000000800 */
[----:B------:R-:W-:Y:S01]  /*fc40*/  @!P6 LEA R27, R10, UR5, 0x2 ;  /* 0x000000050a1bec11 */ /* 0x000fe2000f8e10ff */
[----:B------:R-:W1:Y:S02]  /*fc50*/  @!P0 LDC.64 R4, c[0x0][0x388] ;  /* 0x0000e200ff048b82 */ /* 0x000e640000000a00 */
[----:B------:R4:W2:Y:S04]  /*fc60*/  @!P4 LDS R24, [R21+0x7500] ;  /* 0x007500001518c984 */ /* 0x0008a80000000800 */
[----:B------:R2:W2:Y:S02]  /*fc70*/  @!P5 LDS R26, [R25+0x7500] ;  /* 0x00750000191ad984 */ /* 0x0004a40000000800 */
[----:B------:R-:W5:Y:S02]  /*fc80*/  @!P2 LDC.64 R6, c[0x0][0x388] ;  /* 0x0000e200ff06ab82 */ /* 0x000f640000000a00 */
[----:B------:R2:W2:Y:S01]  /*fc90*/  @!P6 LDS R28, [R27+0x7500] ;  /* 0x007500001b1ce984 */ /* 0x0004a20000000800 */
[----:B---3--:R-:W-:-:S02]  /*fca0*/  @!P0 IMAD.IADD R3, R23, 0x1, R0 ;  /* 0x0000000117038824 */ /* 0x008fc400078e0200 */
[----:B----4-:R-:W-:Y:S02]  /*fcb0*/  @!P2 IMAD.IADD R23, R29, 0x1, R8 ;  /* 0x000000011d17a824 */ /* 0x010fe400078e0208 */
[----:B------:R-:W3:Y:S01]  /*fcc0*/  LDS R29, [R9+0x5d00] ;  /* 0x005d0000091d7984 */ /* 0x000ee20000000800 */
[----:B------:R-:W4:Y:S08]  /*fcd0*/  @!P1 LDC.64 R10, c[0x0][0x388] ;  /* 0x0000e200ff0a9b82 */ /* 0x000f300000000a00 */
[----:B------:R-:W3:Y:S01]  /*fce0*/  @!P6 LDC.64 R20, c[0x0][0x388] ;  /* 0x0000e200ff14eb82 */ /* 0x000ee20000000a00 */
[----:B-1----:R-:W-:-:S04]  /*fcf0*/  @!P0 IMAD.WIDE.U32 R4, R3, 0x4, R4 ;  /* 0x0000000403048825 */ /* 0x002fc800078e0004 */
[----:B-----5:R-:W-:-:S04]  /*fd00*/  @!P2 IMAD.WIDE.U32 R6, R23, 0x4, R6 ;  /* 0x000000041706a825 */ /* 0x020fc800078e0006 */
[----:B------:R-:W-:Y:S02]  /*fd10*/  @!P1 IMAD.IADD R3, R30, 0x1, R16 ;  /* 0x000000011e039824 */ /* 0x000fe400078e0210 */
[----:B0-----:R-:W-:Y:S02]  /*fd20*/  @!P3 IMAD.IADD R23, R32, 0x1, R22 ;  /* 0x000000012017b824 */ /* 0x001fe400078e0216 */
[----:B----4-:R-:W-:Y:S01]  /*fd30*/  @!P1 IMAD.WIDE.U32 R10, R3, 0x4, R10 ;  /* 0x00000004030a9825 */ /* 0x010fe200078e000a */
[----:B------:R0:W-:Y:S03]  /*fd40*/  @!P0 STG.E desc[UR10][R4.64], R41 ;  /* 0x0000002904008986 */ /* 0x0001e6000c10190a */
[----:B--2---:R-:W-:Y:S02]  /*fd50*/  @!P4 IMAD.IADD R25, R34, 0x1, R24 ;  /* 0x000000012219c824 */ /* 0x004fe400078e0218 */
[----:B------:R-:W-:Y:S01]  /*fd60*/  @!P5 IMAD.IADD R27, R36, 0x1, R26 ;  /* 0x00000001241bd824 */ /* 0x000fe200078e021a */
[----:B------:R1:W-:Y:S01]  /*fd70*/  @!P2 STG.E desc[UR10][R6.64], R43 ;  /* 0x0000002b0600a986 */ /* 0x0003e2000c10190a */
[----:B------:R-:W-:-:S04]  /*fd80*/  @!P3 IMAD.WIDE.U32 R12, R23, 0x4, R12 ;  /* 0x00000004170cb825 */ /* 0x000fc800078e000c */
[----:B------:R-:W-:Y:S02]  /*fd90*/  @!P6 IMAD.IADD R3, R38, 0x1, R28 ;  /* 0x000000012603e824 */ /* 0x000fe400078e021c */
[----:B0-----:R-:W-:Y:S01]  /*fda0*/  @!P4 IMAD.WIDE.U32 R4, R25, 0x4, R14 ;  /* 0x000000041904c825 */ /* 0x001fe200078e000e */
[----:B------:R-:W-:Y:S03]  /*fdb0*/  @!P1 STG.E desc[UR10][R10.64], R45 ;  /* 0x0000002d0a009986 */ /* 0x000fe6000c10190a */
[----:B---3--:R-:W-:Y:S01]  /*fdc0*/  @!P6 IMAD.WIDE.U32 R14, R3, 0x4, R20 ;  /* 0x00000004030ee825 */ /* 0x008fe200078e0014 */
[----:B------:R-:W-:Y:S03]  /*fdd0*/  @!P3 STG.E desc[UR10][R12.64], R47 ;  /* 0x0000002f0c00b986 */ /* 0x000fe6000c10190a */
[----:B-1----:R-:W-:Y:S01]  /*fde0*/  @!P5 IMAD.WIDE.U32 R6, R27, 0x4, R18 ;  /* 0x000000041b06d825 */ /* 0x002fe200078e0012 */
[----:B------:R0:W-:Y:S01]  /*fdf0*/  @!P4 STG.E desc[UR10][R4.64], R49 ;  /* 0x000000310400c986 */ /* 0x0001e2000c10190a */
[----:B------:R-:W-:-:S02]  /*fe00*/  LOP3.LUT R30, R2, 0x1800, RZ, 0xfc, !PT ;  /* 0x00001800021e7812 */ /* 0x000fc400078efcff */
[----:B------:R-:W-:Y:S01]  /*fe10*/  VIADD R28, R2, 0x1740 ;  /* 0x00001740021c7836 */ /* 0x000fe20000000000 */
[----:B------:R1:W-:Y:S01]  /*fe20*/  @!P5 STG.E desc[UR10][R6.64], R51 ;  /* 0x000000330600d986 */ /* 0x0003e2000c10190a */
[----:B------:R-:W-:-:S03]  /*fe30*/  ISETP.GE.AND P5, PT, R30, R17, PT ;  /* 0x000000111e00720c */ /* 0x000fc60003fa6270 */
[----:B------:R2:W-:Y:S01]  /*fe40*/  @!P6 STG.E desc[UR10][R14.64], R53 ;  /* 0x000000350e00e986 */ /* 0x0005e2000c10190a */
[-C--:B------:R-:W-:Y:S01]  /*fe50*/  ISETP.GE.AND P6, PT, R28, R17.reuse, PT ;  /* 0x000000111c00720c */ /* 0x080fe20003fc6270 */
[C---:B------:R-:W-:Y:S02]  /*fe60*/  VIADD R32, R2.reuse, 0x18c0 ;  /* 0x000018c002207836 */ /* 0x040fe40000000000 */
[C---:B------:R-:W-:Y:S02]  /*fe70*/  VIADD R34, R2.reuse, 0x1980 ;  /* 0x0000198002227836 */ /* 0x040fe40000000000 */
[----:B------:R-:W-:Y:S01]  /*fe80*/  VIADD R36, R2, 0x1a40 ;  /* 0x00001a4002247836 */ /* 0x000fe20000000000 */
[-C--:B------:R-:W-:Y:S01]  /*fe90*/  ISETP.GE.AND P4, PT, R32, R17.reuse, PT ;  /* 0x000000112000720c */ /* 0x080fe20003f86270 */
[C---:B------:R-:W-:Y:S01]  /*fea0*/  VIADD R38, R2.reuse, 0x1b00 ;  /* 0x00001b0002267836 */ /* 0x040fe20000000000 */
[----:B------:R-:W-:Y:S01]  /*feb0*/  SHF.R.U32.HI R0, RZ, UR13, R29 ;  /* 0x0000000dff007c19 */ /* 0x000fe2000801161d */
[----:B------:R-:W-:Y:S01]  /*fec0*/  VIADD R40, R2, 0x1bc0 ;  /* 0x00001bc002287836 */ /* 0x000fe20000000000 */
[----:B------:R-:W-:Y:S01]  /*fed0*/  SHF.R.U32.HI R3, RZ, UR13, R31 ;  /* 0x0000000dff037c19 */ /* 0x000fe2000801161f */
[----:B------:R-:W-:Y:S01]  /*fee0*/  LDS R27, [R9+0x7200] ;  /* 0x00720000091b7984 */ /* 0x000fe20000000800 */
[----:B------:R-:W-:-:S02]  /*fef0*/  ISETP.GE.AND P3, PT, R34, R17, PT ;  /* 0x000000112200720c */ /* 0x000fc40003f66270 */
[-C--:B------:R-:W-:Y:S02]  /*ff00*/  ISETP.GE.AND P2, PT, R36, R17.reuse, PT ;  /* 0x000000112400720c */ /* 0x080fe40003f46270 */
[-C--:B------:R-:W-:Y:S02]  /*ff10*/  ISETP.GE.AND P1, PT, R38, R17.reuse, PT ;  /* 0x000000112600720c */ /* 0x080fe40003f26270 */
[----:B------:R-:W-:Y:S02]  /*ff20*/  ISETP.GE.AND P0, PT, R40, R17, PT ;  /* 0x000000112800720c */ /* 0x000fe40003f06270 */
[----:B------:R-:W-:Y:S02]  /*ff30*/  @!P6 LOP3.LUT R0, R0, UR4, RZ, 0xc0, !PT ;  /* 0x000000040000ec12 */ /* 0x000fe4000f8ec0ff */
[----:B------:R-:W-:Y:S02]  /*ff40*/  @!P5 LOP3.LUT R3, R3, UR4, RZ, 0xc0, !PT ;  /* 0x000000040303dc12 */ /* 0x000fe4000f8ec0ff */
[----:B0-----:R-:W-:Y:S01]  /*ff50*/  SHF.R.U32.HI R4, RZ, UR13, R33 ;  /* 0x0000000dff047c19 */ /* 0x001fe20008011621 */
[----:B------:R-:W0:Y:S01]  /*ff60*/  @!P3 LDC.64 R12, c[0x0][0x388] ;  /* 0x0000e200ff0cbb82 */ /* 0x000e220000000a00 */
[----:B------:R-:W-:-:S02]  /*ff70*/  @!P6 LEA R0, R0, UR5, 0x2 ;  /* 0x000000050000ec11 */ /* 0x000fc4000f8e10ff */
[----:B------:R-:W-:Y:S02]  /*ff80*/  @!P5 LEA R3, R3, UR5, 0x2 ;  /* 0x000000050303dc11 */ /* 0x000fe4000f8e10ff */
[----:B------:R-:W-:Y:S02]  /*ff90*/  SHF.R.U32.HI R5, RZ, UR13, R35 ;  /* 0x0000000dff057c19 */ /* 0x000fe40008011623 */
[----:B------:R-:W-:Y:S01]  /*ffa0*/  @!P4 LOP3.LUT R4, R4, UR4, RZ, 0xc0, !PT ;  /* 0x000000040404cc12 */ /* 0x000fe2000f8ec0ff */
[----:B------:R-:W3:Y:S01]  /*ffb0*/  @!P6 LDS R0, [R0+0x7500] ;  /* 0x007500000000e984 */ /* 0x000ee20000000800 */
[----:B-1----:R-:W-:Y:S01]  /*ffc0*/  SHF.R.U32.HI R6, RZ, UR13, R37 ;  /* 0x0000000dff067c19 */ /* 0x002fe20008011625 */
[----:B--2---:R-:W1:Y:S01]  /*ffd0*/  @!P2 LDC.64 R14, c[0x0][0x388] ;  /* 0x0000e200ff0eab82 */ /* 0x004e620000000a00 */
[----:B------:R-:W-:Y:S01]  /*ffe0*/  SHF.R.U32.HI R7, RZ, UR13, R39 ;  /* 0x0000000dff077c19 */ /* 0x000fe20008011627 */
[----:B------:R-:W2:Y:S01]  /*fff0*/  @!P5 LDS R8, [R3+0x7500] ;  /* 0x007500000308d984 */ /* 0x000ea20000000800 */
[----:B------:R-:W-:-:S02]  /*10000*/  SHF.R.U32.HI R11, RZ, UR13, R55 ;  /* 0x0000000dff0b7c19 */ /* 0x000fc40008011637 */
[----:B------:R-:W-:Y:S02]  /*10010*/  @!P4 LEA R10, R4, UR5, 0x2 ;  /* 0x00000005040acc11 */ /* 0x000fe4000f8e10ff */
[----:B------:R-:W-:Y:S01]  /*10020*/  @!P3 LOP3.LUT R5, R5, UR4, RZ, 0xc0, !PT ;  /* 0x000000040505bc12 */ /* 0x000fe2000f8ec0ff */
[----:B------:R-:W4:Y:S01]  /*10030*/  @!P1 LDC.64 R18, c[0x0][0x388] ;  /* 0x0000e200ff129b82 */ /* 0x000f220000000a00 */
[----:B------:R-:W-:Y:S01]  /*10040*/  @!P2 LOP3.LUT R6, R6, UR4, RZ, 0xc0, !PT ;  /* 0x000000040606ac12 */ /* 0x000fe2000f8ec0ff */
[----:B------:R5:W0:Y:S01]  /*10050*/  @!P4 LDS R16, [R10+0x7500] ;  /* 0x007500000a10c984 */ /* 0x000a220000000800 */
[----:B------:R-:W-:Y:S02]  /*10060*/  @!P1 LOP3.LUT R7, R7, UR4, RZ, 0xc0, !PT ;  /* 0x0000000407079c12 */ /* 0x000fe4000f8ec0ff */
[----:B------:R-:W-:Y:S02]  /*10070*/  @!P0 LOP3.LUT R11, R11, UR4, RZ, 0xc0, !PT ;  /* 0x000000040b0b8c12 */ /* 0x000fe4000f8ec0ff */
[----:B------:R-:W-:-:S02]  /*10080*/  @!P3 LEA R20, R5, UR5, 0x2 ;  /* 0x000000050514bc11 */ /* 0x000fc4000f8e10ff */
[----:B------:R-:W-:Y:S01]  /*10090*/  @!P2 LEA R23, R6, UR5, 0x2 ;  /* 0x000000050617ac11 */ /* 0x000fe2000f8e10ff */
[----:B------:R-:W1:Y:S01]  /*100a0*/  @!P6 LDC.64 R4, c[0x0][0x388] ;  /* 0x0000e200ff04eb82 */ /* 0x000e620000000a00 */
[----:B------:R-:W-:Y:S01]  /*100b0*/  @!P1 LEA R25, R7, UR5, 0x2 ;  /* 0x0000000507199c11 */ /* 0x000fe2000f8e10ff */
[----:B------:R5:W4:Y:S01]  /*100c0*/  @!P3 LDS R22, [R20+0x7500] ;  /* 0x007500001416b984 */ /* 0x000b220000000800 */
[----:B------:R-:W-:-:S03]  /*100d0*/  @!P0 LEA R26, R11, UR5, 0x2 ;  /* 0x000000050b1a8c11 */ /* 0x000fc6000f8e10ff */
[----:B------:R2:W4:Y:S02]  /*100e0*/  @!P2 LDS R24, [R23+0x7500] ;  /* 0x007500001718a984 */ /* 0x0005240000000800 */
[----:B------:R-:W0:Y:S02]  /*100f0*/  @!P5 LDC.64 R6, c[0x0][0x388] ;  /* 0x0000e200ff06db82 */ /* 0x000e240000000a00 */
[----:B------:R-:W4:Y:S04]  /*10100*/  @!P1 LDS R25, [R25+0x7500] ;  /* 0x0075000019199984 */ /* 0x000f280000000800 */
[----:B------:R-:W4:Y:S02]  /*10110*/  @!P0 LDS R26, [R26+0x7500] ;  /* 0x007500001a1a8984 */ /* 0x000f240000000800 */
[----:B-----5:R-:W5:Y:S08]  /*10120*/  @!P4 LDC.64 R10, c[0x0][0x388] ;  /* 0x0000e200ff0acb82 */ /* 0x020f700000000a00 */
[----:B------:R-:W4:Y:S01]  /*10130*/  @!P0 LDC.64 R20, c[0x0][0x388] ;  /* 0x0000e200ff148b82 */ /* 0x000f220000000a00 */
[----:B---3--:R-:W-:-:S02]  /*10140*/  @!P6 IMAD.IADD R3, R28, 0x1, R0 ;  /* 0x000000011c03e824 */ /* 0x008fc400078e0200 */
[----:B--2---:R-:W-:Y:S02]  /*10150*/  @!P5 IMAD.IADD R23, R30, 0x1, R8 ;  /* 0x000000011e17d824 */ /* 0x004fe400078e0208 */
[----:B-1----:R-:W-:-:S04]  /*10160*/  @!P6 IMAD.WIDE.U32 R4, R3, 0x4, R4 ;  /* 0x000000040304e825 */ /* 0x002fc800078e0004 */
[----:B0-----:R-:W-:-:S04]  /*10170*/  @!P5 IMAD.WIDE.U32 R6, R23, 0x4, R6 ;  /* 0x000000041706d825 */ /* 0x001fc800078e0006 */
[----:B------:R-:W-:Y:S02]  /*10180*/  VIADD R23, R2, 0x1c80 ;  /* 0x00001c8002177836 */ /* 0x000fe40000000000 */
[----:B------:R-:W-:Y:S01]  /*10190*/  @!P4 IMAD.IADD R3, R32, 0x1, R16 ;  /* 0x000000012003c824 */ /* 0x000fe200078e0210 */
[----:B------:R0:W-:Y:S02]  /*101a0*/  @!P6 STG.E desc[UR10][R4.64], R29 ;  /* 0x0000001d0400e986 */ /* 0x0001e4000c10190a */
[----:B------:R-:W-:Y:S01]  /*101b0*/  ISETP.GE.AND P6, PT, R23, R17, PT ;  /* 0x000000111700720c */ /* 0x000fe20003fc6270 */
[----:B-----5:R-:W-:-:S04]  /*101c0*/  @!P4 IMAD.WIDE.U32 R2, R3, 0x4, R10 ;  /* 0x000000040302c825 */ /* 0x020fc800078e000a */
[----:B----4-:R-:W-:Y:S02]  /*101d0*/  @!P3 IMAD.IADD R9, R34, 0x1, R22 ;  /* 0x000000012209b824 */ /* 0x010fe400078e0216 */
[----:B------:R-:W-:Y:S02]  /*101e0*/  @!P2 IMAD.IADD R11, R36, 0x1, R24 ;  /* 0x00000001240ba824 */ /* 0x000fe400078e0218 */
[----:B------:R-:W-:Y:S02]  /*101f0*/  @!P1 IMAD.IADD R25, R38, 0x1, R25 ;  /* 0x0000000126199824 */ /* 0x000fe400078e0219 */
[----:B------:R-:W-:-:S04]  /*10200*/  @!P3 IMAD.WIDE.U32 R8, R9, 0x4, R12 ;  /* 0x000000040908b825 */ /* 0x000fc800078e000c */
[----:B------:R-:W-:Y:S02]  /*10210*/  @!P0 IMAD.IADD R17, R40, 0x1, R26 ;  /* 0x0000000128118824 */ /* 0x000fe400078e021a */
[----:B------:R-:W-:Y:S01]  /*10220*/  @!P2 IMAD.WIDE.U32 R10, R11, 0x4, R14 ;  /* 0x000000040b0aa825 */ /* 0x000fe200078e000e */
[----:B------:R1:W-:Y:S01]  /*10230*/  @!P5 STG.E desc[UR10][R6.64], R31 ;  /* 0x0000001f0600d986 */ /* 0x0003e2000c10190a */
[----:B------:R-:W-:Y:S02]  /*10240*/  SHF.R.U32.HI R0, RZ, UR13, R27 ;  /* 0x0000000dff007c19 */ /* 0x000fe4000801161b */
[----:B0-----:R-:W-:Y:S01]  /*10250*/  @!P1 IMAD.WIDE.U32 R4, R25, 0x4, R18 ;  /* 0x0000000419049825 */ /* 0x001fe200078e0012 */
[----:B------:R1:W-:Y:S03]  /*10260*/  @!P4 STG.E desc[UR10][R2.64], R33 ;  /* 0x000000210200c986 */ /* 0x0003e6000c10190a */
[----:B------:R-:W-:Y:S01]  /*10270*/  @!P0 IMAD.WIDE.U32 R12, R17, 0x4, R20 ;  /* 0x00000004110c8825 */ /* 0x000fe200078e0014 */
[----:B------:R1:W-:Y:S01]  /*10280*/  @!P3 STG.E desc[UR10][R8.64], R35 ;  /* 0x000000230800b986 */ /* 0x0003e2000c10190a */
[----:B------:R-:W-:-:S03]  /*10290*/  LOP3.LUT R0, R0, UR4, RZ, 0xc0, !PT ;  /* 0x0000000400007c12 */ /* 0x000fc6000f8ec0ff */
[----:B------:R1:W-:Y:S04]  /*102a0*/  @!P2 STG.E desc[UR10][R10.64], R37 ;  /* 0x000000250a00a986 */ /* 0x0003e8000c10190a */
[----:B------:R1:W-:Y:S04]  /*102b0*/  @!P1 STG.E desc[UR10][R4.64], R39 ;  /* 0x0000002704009986 */ /* 0x0003e8000c10190a */
[----:B------:R1:W-:Y:S01]  /*102c0*/  @!P0 STG.E desc[UR10][R12.64], R55 ;  /* 0x000000370c008986 */ /* 0x0003e2000c10190a */
[----:B------:R-:W-:Y:S05]  /*102d0*/  @P6 EXIT ;  /* 0x000000000000694d */ /* 0x000fea0003800000 */
[----:B------:R-:W-:Y:S01]  /*102e0*/  LEA R0, R0, UR5, 0x2 ;  /* 0x0000000500007c11 */ /* 0x000fe2000f8e10ff */
[----:B-1----:R-:W0:Y:S05]  /*102f0*/  LDC.64 R2, c[0x0][0x388] ;  /* 0x0000e200ff027b82 */ /* 0x002e2a0000000a00 */
[----:B------:R-:W1:Y:S02]  /*10300*/  LDS R0, [R0+0x7500] ;  /* 0x0075000000007984 */ /* 0x000e640000000800 */
[----:B-1----:R-:W-:-:S04]  /*10310*/  IMAD.IADD R5, R23, 0x1, R0 ;  /* 0x0000000117057824 */ /* 0x002fc800078e0200 */
[----:B0-----:R-:W-:-:S05]  /*10320*/  IMAD.WIDE.U32 R2, R5, 0x4, R2 ;  /* 0x0000000405027825 */ /* 0x001fca00078e0002 */
[----:B------:R-:W-:Y:S01]  /*10330*/  STG.E desc[UR10][R2.64], R27 ;  /* 0x0000001b02007986 */ /* 0x000fe2000c10190a */
[----:B------:R-:W-:Y:S05]  /*10340*/  EXIT ;  /* 0x000000000000794d */ /* 0x000fea0003800000 */
.L_x_204:
[----:B------:R-:W-:-:S13]  /*10350*/  ISETP.GE.AND P0, PT, R17, 0x1d40, PT ;  /* 0x00001d401100780c */ /* 0x000fda0003f06270 */
[----:B------:R-:W-:Y:S05]  /*10360*/  @!P0 BRA `(.L_x_207) ;  /* 0x0000000400788947 */ /* 0x000fea0003800000 */
.L_x_208:
        /* <DEDUP_REMOVED lines=58> */
[----:B------:R0:W-:Y:S04]  /*10710*/  STG.E desc[UR10][R6.64+-0x2d00], R21 ;  /* 0xffd3001506007986 */ /* 0x0001e8000c10190a */
[----:B------:R0:W-:Y:S04]  /*10720*/  STG.E desc[UR10][R6.64+-0x2a00], R23 ;  /* 0xffd6001706007986 */ /* 0x0001e8000c10190a */
[----:B------:R0:W-:Y:S04]  /*10730*/  STG.E desc[UR10][R6.64+-0x2700], R25 ;  /* 0xffd9001906007986 */ /* 0x0001e8000c10190a */
[----:B------:R0:W-:Y:S04]  /*10740*/  STG.E desc[UR10][R6.64+-0x2400], R27 ;  /* 0xffdc001b06007986 */ /* 0x0001e8000c10190a */
[----:B------:R0:W-:Y:S04]  /*10750*/  STG.E desc[UR10][R6.64+-0x2100], R29 ;  /* 0xffdf001d06007986 */ /* 0x0001e8000c10190a */
[----:B------:R0:W-:Y:S04]  /*10760*/  STG.E desc[UR10][R6.64+-0x1e00], R31 ;  /* 0xffe2001f06007986 */ /* 0x0001e8000c10190a */
[----:B---3--:R0:W-:Y:S04]  /*10770*/  STG.E desc[UR10][R6.64+-0x1b00], R33 ;  /* 0xffe5002106007986 */ /* 0x0081e8000c10190a */
[----:B------:R0:W-:Y:S04]  /*10780*/  STG.E desc[UR10][R6.64+-0x1800], R35 ;  /* 0xffe8002306007986 */ /* 0x0001e8000c10190a */
        /* <DEDUP_REMOVED lines=26> */
[----:B------:R0:W-:Y:S01]  /*10930*/  STG.E desc[UR10][R6.64+0x3900], R89 ;  /* 0x0039005906007986 */ /* 0x0001e2000c10190a */
[----:B------:R-:W-:Y:S05]  /*10940*/  @P0 BRA `(.L_x_208) ;  /* 0xfffffff800880947 */ /* 0x000fea000383ffff */
.L_x_207:
[----:B------:R-:W-:-:S13]  /*10950*/  ISETP.GE.AND P0, PT, R15, R0, PT ;  /* 0x000000000f00720c */ /* 0x000fda0003f06270 */
[----:B--2-4-:R-:W-:Y:S05]  /*10960*/  @P0 EXIT ;  /* 0x000000000000094d */ /* 0x014fea0003800000 */
[----:B------:R-:W1:Y:S01]  /*10970*/  LDCU.64 UR4, c[0x0][0x380] ;  /* 0x00007000ff0477ac */ /* 0x000e620008000a00 */
[C---:B------:R-:W-:Y:S01]  /*10980*/  VIADD R2, R3.reuse, 0xc0 ;  /* 0x000000c003027836 */ /* 0x040fe20000000000 */
[C---:B------:R-:W-:Y:S01]  /*10990*/  IADD3 R0, P0, PT, R3.reuse, R15, RZ ;  /* 0x0000000f03007210 */ /* 0x040fe20007f1e0ff */
[C---:B------:R-:W-:Y:S01]  /*109a0*/  VIADD R8, R3.reuse, 0x180 ;  /* 0x0000018003087836 */ /* 0x040fe20000000000 */
[----:B------:R-:W-:Y:S01]  /*109b0*/  LOP3.LUT R70, R70, 0xbfffffff, RZ, 0xc0, !PT ;  /* 0xbfffffff46467812 */ /* 0x000fe200078ec0ff */
[----:B------:R-:W-:Y:S01]  /*109c0*/  VIADD R10, R3, 0x240 ;  /* 0x00000240030a7836 */ /* 0x000fe20000000000 */
[-C--:B------:R-:W-:Y:S01]  /*109d0*/  ISETP.GE.AND P6, PT, R2, R17.reuse, PT ;  /* 0x000000110200720c */ /* 0x080fe20003fc6270 */
[----:B0-----:R-:W-:Y:S01]  /*109e0*/  IMAD.SHL.U32 R6, R0, 0x4, RZ ;  /* 0x0000000400067824 */ /* 0x001fe200078e00ff */
[----:B------:R-:W-:Y:S01]  /*109f0*/  LEA.HI.X.SX32 R5, R15, RZ, 0x1, P0 ;  /* 0x000000ff0f057211 */ /* 0x000fe200000f0eff */
[C---:B------:R-:W-:Y:S01]  /*10a00*/  VIADD R2, R3.reuse, 0x300 ;  /* 0x0000030003027836 */ /* 0x040fe20000000000 */
[-C--:B------:R-:W-:Y:S01]  /*10a10*/  ISETP.GE.AND P5, PT, R8, R17.reuse, PT ;  /* 0x000000110800720c */ /* 0x080fe20003fa6270 */
[C---:B------:R-:W-:Y:S01]  /*10a20*/  VIADD R8, R3.reuse, 0x3c0 ;  /* 0x000003c003087836 */ /* 0x040fe20000000000 */
[----:B------:R-:W-:Y:S01]  /*10a30*/  SHF.L.U64.HI R0, R0, 0x2, R5 ;  /* 0x0000000200007819 */ /* 0x000fe20000010205 */
[C---:B------:R-:W-:Y:S01]  /*10a40*/  VIADD R66, R3.reuse, 0x1c80 ;  /* 0x00001c8003427836 */ /* 0x040fe20000000000 */
[-C--:B------:R-:W-:Y:S01]  /*10a50*/  ISETP.GE.AND P4, PT, R10, R17.reuse, PT ;  /* 0x000000110a00720c */ /* 0x080fe20003f86270 */
[C---:B------:R-:W-:Y:S01]  /*10a60*/  VIADD R10, R3.reuse, 0x480 ;  /* 0x00000480030a7836 */ /* 0x040fe20000000000 */
[-C--:B------:R-:W-:Y:S01]  /*10a70*/  ISETP.GE.AND P3, PT, R2, R17.reuse, PT ;  /* 0x000000110200720c */ /* 0x080fe20003f66270 */
[C---:B------:R-:W-:Y:S01]  /*10a80*/  VIADD R2, R3.reuse, 0x600 ;  /* 0x0000060003027836 */ /* 0x040fe20000000000 */
[----:B-1----:R-:W-:Y:S01]  /*10a90*/  IADD3 R4, P0, PT, R6, UR4, RZ ;  /* 0x0000000406047c10 */ /* 0x002fe2000ff1e0ff */
[C---:B------:R-:W-:Y:S01]  /*10aa0*/  VIADD R12, R3.reuse, 0x840 ;  /* 0x00000840030c7836 */ /* 0x040fe20000000000 */
[----:B------:R-:W-:Y:S01]  /*10ab0*/  @P6 LOP3.LUT R70, R70, 0x40000000, RZ, 0xfc, !PT ;  /* 0x4000000046466812 */ /* 0x000fe200078efcff */
[C---:B------:R-:W-:Y:S01]  /*10ac0*/  VIADD R14, R3.reuse, 0x900 ;  /* 0x00000900030e7836 */ /* 0x040fe20000000000 */
[----:B------:R-:W-:Y:S01]  /*10ad0*/  IADD3.X R5, PT, PT, R0, UR5, RZ, P0, !PT ;  /* 0x0000000500057c10 */ /* 0x000fe200087fe4ff */
[----:B------:R-:W-:Y:S05]  /*10ae0*/  WARPSYNC.ALL ;  /* 0x0000000000007948 */ /* 0x000fea0003800000 */
[----:B------:R-:W0:Y:S01]  /*10af0*/  LDCU.64 UR4, c[0x0][0x388] ;  /* 0x00007100ff0477ac */ /* 0x000e220008000a00 */
[----:B------:R-:W-:Y:S01]  /*10b00*/  LOP3.LUT R70, R70, 0xdfffffff, RZ, 0xc0, !PT ;  /* 0xdfffffff46467812 */ /* 0x000fe200078ec0ff */
[C---:B---3--:R-:W-:Y:S01]  /*10b10*/  VIADD R16, R3.reuse, 0x9c0 ;  /* 0x000009c003107836 */ /* 0x048fe20000000000 */
[-C--:B------:R-:W-:Y:S01]  /*10b20*/  ISETP.GE.AND P2, PT, R8, R17.reuse, PT ;  /* 0x000000110800720c */ /* 0x080fe20003f46270 */
[C---:B------:R-:W-:Y:S01]  /*10b30*/  VIADD R8, R3.reuse, 0x6c0 ;  /* 0x000006c003087836 */ /* 0x040fe20000000000 */
[----:B------:R-:W-:Y:S01]  /*10b40*/  @P5 LOP3.LUT R70, R70, 0x20000000, RZ, 0xfc, !PT ;  /* 0x2000000046465812 */ /* 0x000fe200078efcff */
[C---:B------:R-:W-:Y:S01]  /*10b50*/  VIADD R18, R3.reuse, 0xa80 ;  /* 0x00000a8003127836 */ /* 0x040fe20000000000 */
[-C--:B------:R-:W-:Y:S01]  /*10b60*/  ISETP.GE.AND P1, PT, R10, R17.reuse, PT ;  /* 0x000000110a00720c */ /* 0x080fe20003f26270 */
[C---:B------:R-:W-:Y:S01]  /*10b70*/  VIADD R10, R3.reuse, 0x780 ;  /* 0x00000780030a7836 */ /* 0x040fe20000000000 */
[----:B------:R-:W-:Y:S01]  /*10b80*/  LOP3.LUT R70, R70, 0xefffffff, RZ, 0xc0, !PT ;  /* 0xefffffff46467812 */ /* 0x000fe200078ec0ff */
[C---:B------:R-:W-:Y:S01]  /*10b90*/  VIADD R20, R3.reuse, 0xb40 ;  /* 0x00000b4003147836 */ /* 0x040fe20000000000 */
[C---:B------:R-:W-:Y:S01]  /*10ba0*/  LOP3.LUT R22, R3.reuse, 0xc00, RZ, 0xfc, !PT ;  /* 0x00000c0003167812 */ /* 0x040fe200078efcff */
[C---:B------:R-:W-:Y:S01]  /*10bb0*/  VIADD R24, R3.reuse, 0xcc0 ;  /* 0x00000cc003187836 */ /* 0x040fe20000000000 */
[----:B------:R-:W-:Y:S01]  /*10bc0*/  @P4 LOP3.LUT R70, R70, 0x10000000, RZ, 0xfc, !PT ;  /* 0x1000000046464812 */ /* 0x000fe200078efcff */
[C---:B------:R-:W-:Y:S01]  /*10bd0*/  VIADD R26, R3.reuse, 0xd80 ;  /* 0x00000d80031a7836 */ /* 0x040fe20000000000 */
[C---:B------:R-:W-:Y:S01]  /*10be0*/  LOP3.LUT R54, R3.reuse, 0x1800, RZ, 0xfc, !PT ;  /* 0x0000180003367812 */ /* 0x040fe200078efcff */
[C---:B------:R-:W-:Y:S01]  /*10bf0*/  VIADD R28, R3.reuse, 0xe40 ;  /* 0x00000e40031c7836 */ /* 0x040fe20000000000 */
[----:B------:R-:W-:Y:S01]  /*10c00*/  LOP3.LUT R70, R70, 0xf7ffffff, RZ, 0xc0, !PT ;  /* 0xf7ffffff46467812 */ /* 0x000fe200078ec0ff */
[C---:B------:R-:W-:Y:S01]  /*10c10*/  VIADD R30, R3.reuse, 0xf00 ;  /* 0x00000f00031e7836 */ /* 0x040fe20000000000 */
[----:B0-----:R-:W-:Y:S01]  /*10c20*/  IADD3 R6, P0, PT, R6, UR4, RZ ;  /* 0x0000000406067c10 */ /* 0x001fe2000ff1e0ff */
[C---:B------:R-:W-:Y:S01]  /*10c30*/  VIADD R32, R3.reuse, 0xfc0 ;  /* 0x00000fc003207836 */ /* 0x040fe20000000000 */
[----:B------:R-:W-:Y:S01]  /*10c40*/  @P3 LOP3.LUT R70, R70, 0x8000000, RZ, 0xfc, !PT ;  /* 0x0800000046463812 */ /* 0x000fe200078efcff */
[C---:B------:R-:W-:Y:S01]  /*10c50*/  VIADD R34, R3.reuse, 0x1080 ;  /* 0x0000108003227836 */ /* 0x040fe20000000000 */
[----:B------:R-:W-:Y:S01]  /*10c60*/  IADD3.X R7, PT, PT, R0, UR5, RZ, P0, !PT ;  /* 0x0000000500077c10 */ /* 0x000fe200087fe4ff */
[C---:B------:R-:W-:Y:S01]  /*10c70*/  VIADD R0, R3.reuse, 0x540 ;  /* 0x0000054003007836 */ /* 0x040fe20000000000 */
[C---:B------:R-:W-:Y:S01]  /*10c80*/  ISETP.GE.AND P0, PT, R3.reuse, R17, PT ;  /* 0x000000110300720c */ /* 0x040fe20003f06270 */
[C---:B------:R-:W-:Y:S01]  /*10c90*/  VIADD R36, R3.reuse, 0x1140 ;  /* 0x0000114003247836 */ /* 0x040fe20000000000 */
[----:B------:R-:W-:Y:S01]  /*10ca0*/  LOP3.LUT R70, R70, 0xfbffffff, RZ, 0xc0, !PT ;  /* 0xfbffffff46467812 */ /* 0x000fe200078ec0ff */
[C---:B------:R-:W-:Y:S01]  /*10cb0*/  VIADD R38, R3.reuse, 0x1200 ;  /* 0x0000120003267836 */ /* 0x040fe20000000000 */
[----:B------:R-:W2:Y:S01]  /*10cc0*/  @!P6 LDG.E R9, desc[UR10][R4.64+0x300] ;  /* 0x0003000a0409e981 */ /* 0x000ea2000c1e1900 */
[C---:B------:R-:W-:Y:S01]  /*10cd0*/  VIADD R40, R3.reuse, 0x12c0 ;  /* 0x000012c003287836 */ /* 0x040fe20000000000 */
[----:B------:R-:W-:Y:S01]  /*10ce0*/  @P2 LOP3.LUT R70, R70, 0x4000000, RZ, 0xfc, !PT ;  /* 0x0400000046462812 */ /* 0x000fe200078efcff */
[C---:B------:R-:W-:Y:S01]  /*10cf0*/  VIADD R42, R3.reuse, 0x1380 ;  /* 0x00001380032a7836 */ /* 0x040fe20000000000 */
[----:B------:R-:W3:Y:S01]  /*10d00*/  @!P5 LDG.E R11, desc[UR10][R4.64+0x600] ;  /* 0x0006000a040bd981 */ /* 0x000ee2000c1e1900 */
[C---:B------:R-:W-:Y:S01]  /*10d10*/  VIADD R44, R3.reuse, 0x1440 ;  /* 0x00001440032c7836 */ /* 0x040fe20000000000 */
[----:B------:R-:W-:Y:S01]  /*10d20*/  LOP3.LUT R70, R70, 0x7fffffff, RZ, 0xc0, !PT ;  /* 0x7fffffff46467812 */ /* 0x000fe200078ec0ff */
[C---:B------:R-:W-:Y:S01]  /*10d30*/  VIADD R46, R3.reuse, 0x1500 ;  /* 0x00001500032e7836 */ /* 0x040fe20000000000 */
[----:B------:R-:W4:Y:S01]  /*10d40*/  @!P4 LDG.E R13, desc[UR10][R4.64+0x900] ;  /* 0x0009000a040dc981 */ /* 0x000f22000c1e1900 */
[C---:B------:R-:W-:Y:S01]  /*10d50*/  VIADD R48, R3.reuse, 0x15c0 ;  /* 0x000015c003307836 */ /* 0x040fe20000000000 */
[----:B------:R-:W-:Y:S01]  /*10d60*/  @P0 LOP3.LUT R70, R70, 0x80000000, RZ, 0xfc, !PT ;  /* 0x8000000046460812 */ /* 0x000fe200078efcff */
[C---:B------:R-:W-:Y:S01]  /*10d70*/  VIADD R50, R3.reuse, 0x1680 ;  /* 0x0000168003327836 */ /* 0x040fe20000000000 */
[----:B------:R-:W4:Y:S01]  /*10d80*/  @!P3 LDG.E R15, desc[UR10][R4.64+0xc00] ;  /* 0x000c000a040fb981 */ /* 0x000f22000c1e1900 */
        /* <DEDUP_REMOVED lines=8> */
[----:B------:R-:W-:-:S02]  /*10e10*/  VIADD R62, R3, 0x1b00 ;  /* 0x00001b00033e7836 */ /* 0x000fc40000000000 */
[----:B------:R-:W-:Y:S02]  /*10e20*/  VIADD R64, R3, 0x1bc0 ;  /* 0x00001bc003407836 */ /* 0x000fe40000000000 */
[----:B------:R-:W2:Y:S01]  /*10e30*/  @!P0 LDG.E R3, desc[UR10][R4.64] ;  /* 0x0000000a04038981 */ /* 0x000ea2000c1e1900 */
[----:B------:R-:W-:Y:S02]  /*10e40*/  ISETP.GE.AND P0, PT, R0, R17, PT ;  /* 0x000000110000720c */ /* 0x000fe40003f06270 */
[----:B------:R-:W-:-:S11]  /*10e50*/  LOP3.LUT R70, R70, 0xfeffffff, RZ, 0xc0, !PT ;  /* 0xfeffffff46467812 */ /* 0x000fd600078ec0ff */
[----:B------:R-:W-:Y:S01]  /*10e60*/  @P0 LOP3.LUT R70, R70, 0x1000000, RZ, 0xfc, !PT ;  /* 0x0100000046460812 */ /* 0x000fe200078efcff */
[----:B------:R-:W4:Y:S01]  /*10e70*/  @!P0 LDG.E R23, desc[UR10][R4.64+0x1500] ;  /* 0x0015000a04178981 */ /* 0x000f22000c1e1900 */
        /* <DEDUP_REMOVED lines=88> */
[-C--:B------:R-:W-:Y:S02]  /*11400*/  ISETP.GE.AND P0, PT, R50, R17.reuse, PT ;  /* 0x000000113200720c */ /* 0x080fe40003f06270 */
[----:B------:R-:W-:Y:S02]  /*11410*/  LOP3.LUT R70, R70, 0xfffffffd, RZ, 0xc0, !PT ;  /* 0xfffffffd46467812 */ /* 0x000fe400078ec0ff */
[----:B------:R-:W-:-:S09]  /*11420*/  ISETP.GE.AND P6, PT, R66, R17, PT ;  /* 0x000000114200720c */ /* 0x000fd20003fc6270 */
[----:B------:R-:W-:Y:S01]  /*11430*/  @P0 LOP3.LUT R70, R70, 0x2, RZ, 0xfc, !PT ;  /* 0x0000000246460812 */ /* 0x000fe200078efcff */
[----:B------:R-:W4:Y:S01]  /*11440*/  @!P0 LDG.E R69, desc[UR10][R4.64+0x5a00] ;  /* 0x005a000a04458981 */ /* 0x000f22000c1e1900 */
[-C--:B------:R-:W-:Y:S02]  /*11450*/  ISETP.GE.AND P0, PT, R52, R17.reuse, PT ;  /* 0x000000113400720c */ /* 0x080fe40003f06270 */
[----:B------:R-:W-:Y:S02]  /*11460*/  LOP3.LUT R70, R70, 0xfffffffe, RZ, 0xc0, !PT ;  /* 0xfffffffe46467812 */ /* 0x000fe400078ec0ff */
[-C--:B------:R-:W-:Y:S02]  /*11470*/  ISETP.GE.AND P1, PT, R56, R17.reuse, PT ;  /* 0x000000113800720c */ /* 0x080fe40003f26270 */
[-C--:B------:R-:W-:Y:S02]  /*11480*/  ISETP.GE.AND P2, PT, R58, R17.reuse, PT ;  /* 0x000000113a00720c */ /* 0x080fe40003f46270 */
[----:B------:R-:W-:-:S02]  /*11490*/  ISETP.GE.AND P3, PT, R60, R17, PT ;  /* 0x000000113c00720c */ /* 0x000fc40003f66270 */
[----:B------:R-:W-:-:S03]  /*114a0*/  ISETP.GE.AND P4, PT, R62, R17, PT ;  /* 0x000000113e00720c */ /* 0x000fc60003f86270 */
[----:B------:R-:W-:Y:S01]  /*114b0*/  @P0 LOP3.LUT R70, R70, 0x1, RZ, 0xfc, !PT ;  /* 0x0000000146460812 */ /* 0x000fe200078efcff */
[----:B------:R-:W4:Y:S01]  /*114c0*/  @!P0 LDG.E R71, desc[UR10][R4.64+0x5d00] ;  /* 0x005d000a04478981 */ /* 0x000f22000c1e1900 */
[-C--:B------:R-:W-:Y:S02]  /*114d0*/  ISETP.GE.AND P0, PT, R54, R17.reuse, PT ;  /* 0x000000113600720c */ /* 0x080fe40003f06270 */
[----:B------:R-:W-:Y:S01]  /*114e0*/  ISETP.GE.AND P5, PT, R64, R17, PT ;  /* 0x000000114000720c */ /* 0x000fe20003fa6270 */
[----:B------:R-:W4:Y:S01]  /*114f0*/  @!P1 LDG.E R75, desc[UR10][R4.64+0x6300] ;  /* 0x0063000a044b9981 */ /* 0x000f22000c1e1900 */
[----:B------:R-:W-:-:S03]  /*11500*/  P2R R46, PR, RZ, 0x40 ;  /* 0x00000040ff2e7803 */ /* 0x000fc60000000000 */
[----:B------:R-:W5:Y:S01]  /*11510*/  @!P6 LDG.E R17, desc[UR10][R4.64+0x7200] ;  /* 0x0072000a0411e981 */ /* 0x000f62000c1e1900 */
[----:B------:R-:W-:-:S03]  /*11520*/  LOP3.LUT P6, RZ, R70, 0x40, RZ, 0xc0, !PT ;  /* 0x0000004046ff7812 */ /* 0x000fc600078cc0ff */
[----:B------:R-:W4:Y:S01]  /*11530*/  @!P2 LDG.E R77, desc[UR10][R4.64+0x6600] ;  /* 0x0066000a044da981 */ /* 0x000f22000c1e1900 */
[----:B------:R-:W-:Y:S02]  /*11540*/  P2R R44, PR, RZ, 0x40 ;  /* 0x00000040ff2c7803 */ /* 0x000fe40000000000 */
[C---:B------:R-:W-:Y:S01]  /*11550*/  LOP3.LUT P6, RZ, R70.reuse, 0x80, RZ, 0xc0, !PT ;  /* 0x0000008046ff7812 */ /* 0x040fe200078cc0ff */
[----:B------:R-:W4:Y:S03]  /*11560*/  @!P0 LDG.E R73, desc[UR10][R4.64+0x6000] ;  /* 0x0060000a04498981 */ /* 0x000f26000c1e1900 */
[----:B------:R-:W-:Y:S01]  /*11570*/  P2R R42, PR, RZ, 0x40 ;  /* 0x00000040ff2a7803 */ /* 0x000fe20000000000 */
[----:B------:R-:W4:Y:S01]  /*11580*/  @!P3 LDG.E R79, desc[UR10][R4.64+0x6900] ;  /* 0x0069000a044fb981 */ /* 0x000f22000c1e1900 */
[----:B------:R-:W-:-:S03]  /*11590*/  LOP3.LUT P6, RZ, R70, 0x100, RZ, 0xc0, !PT ;  /* 0x0000010046ff7812 */ /* 0x000fc600078cc0ff */
[----:B------:R-:W4:Y:S01]  /*115a0*/  @!P4 LDG.E R81, desc[UR10][R4.64+0x6c00] ;  /* 0x006c000a0451c981 */ /* 0x000f22000c1e1900 */
[----:B------:R-:W-:Y:S02]  /*115b0*/  P2R R40, PR, RZ, 0x40 ;  /* 0x00000040ff287803 */ /* 0x000fe40000000000 */
[C---:B------:R-:W-:Y:S01]  /*115c0*/  LOP3.LUT P6, RZ, R70.reuse, 0x200, RZ, 0xc0, !PT ;  /* 0x0000020046ff7812 */ /* 0x040fe200078cc0ff */
[----:B------:R0:W4:Y:S03]  /*115d0*/  @!P5 LDG.E R83, desc[UR10][R4.64+0x6f00] ;  /* 0x006f000a0453d981 */ /* 0x000126000c1e1900 */
[----:B------:R-:W-:Y:S01]  /*115e0*/  P2R R38, PR, RZ, 0x40 ;  /* 0x00000040ff267803 */ /* 0x000fe20000000000 */
[----:B------:R-:W-:Y:S01]  /*115f0*/  BAR.SYNC.DEFER_BLOCKING 0x0 ;  /* 0x0000000000007b1d */ /* 0x000fe20000010000 */
[----:B------:R-:W-:-:S04]  /*11600*/  LOP3.LUT P6, RZ, R70, 0x400, RZ, 0xc0, !PT ;  /* 0x0000040046ff7812 */ /* 0x000fc800078cc0ff */
[----:B------:R-:W-:Y:S02]  /*11610*/  P2R R36, PR, RZ, 0x40 ;  /* 0x00000040ff247803 */ /* 0x000fe40000000000 */
        /* <DEDUP_REMOVED lines=26> */
[C---:B------:R-:W-:Y:S02]  /*117c0*/  LOP3.LUT P6, RZ, R70.reuse, 0x1000000, RZ, 0xc0, !PT ;  /* 0x0100000046ff7812 */ /* 0x040fe400078cc0ff */
[----:B------:R-:W-:Y:S02]  /*117d0*/  P2R R68, PR, RZ, 0x1 ;  /* 0x00000001ff447803 */ /* 0x000fe40000000000 */
[----:B------:R-:W-:Y:S02]  /*117e0*/  P2R R8, PR, RZ, 0x40 ;  /* 0x00000040ff087803 */ /* 0x000fe40000000000 */
[C---:B------:R-:W-:Y:S02]  /*117f0*/  LOP3.LUT P0, RZ, R70.reuse, 0x80000000, RZ, 0xc0, !PT ;  /* 0x8000000046ff7812 */ /* 0x040fe4000780c0ff */
[----:B------:R-:W-:-:S04]  /*11800*/  LOP3.LUT P6, RZ, R70, 0x2000000, RZ, 0xc0, !PT ;  /* 0x0200000046ff7812 */ /* 0x000fc800078cc0ff */
[----:B0-----:R-:W-:Y:S02]  /*11810*/  P2R R5, PR, RZ, 0x40 ;  /* 0x00000040ff057803 */ /* 0x001fe40000000000 */
[----:B------:R-:W-:-:S04]  /*11820*/  LOP3.LUT P6, RZ, R70, 0x4000000, RZ, 0xc0, !PT ;  /* 0x0400000046ff7812 */ /* 0x000fc800078cc0ff */
[----:B------:R-:W-:Y:S02]  /*11830*/  P2R R4, PR, RZ, 0x40 ;  /* 0x00000040ff047803 */ /* 0x000fe40000000000 */
[C---:B------:R-:W-:Y:S01]  /*11840*/  LOP3.LUT P6, RZ, R70.reuse, 0x8000000, RZ, 0xc0, !PT ;  /* 0x0800000046ff7812 */ /* 0x040fe200078cc0ff */
[----:B--2---:R0:W-:Y:S03]  /*11850*/  @!P0 STG.E desc[UR10][R6.64], R3 ;  /* 0x0000000306008986 */ /* 0x0041e6000c10190a */
[----:B0-----:R-:W-:Y:S02]  /*11860*/  P2R R3, PR, RZ, 0x40 ;  /* 0x00000040ff037803 */ /* 0x001fe40000000000 */
[----:B------:R-:W-:-:S04]  /*11870*/  LOP3.LUT P6, RZ, R70, 0x10000000, RZ, 0xc0, !PT ;  /* 0x1000000046ff7812 */ /* 0x000fc800078cc0ff */
[----:B------:R-:W-:Y:S02]  /*11880*/  P2R R2, PR, RZ, 0x40 ;  /* 0x00000040ff027803 */ /* 0x000fe40000000000 */
[----:B------:R-:W-:-:S04]  /*11890*/  LOP3.LUT P6, RZ, R70, 0x20000000, RZ, 0xc0, !PT ;  /* 0x2000000046ff7812 */ /* 0x000fc800078cc0ff */
[----:B------:R-:W-:Y:S02]  /*118a0*/  P2R R0, PR, RZ, 0x40 ;  /* 0x00000040ff007803 */ /* 0x000fe40000000000 */
[----:B------:R-:W-:-:S13]  /*118b0*/  LOP3.LUT P6, RZ, R70, 0x40000000, RZ, 0xc0, !PT ;  /* 0x4000000046ff7812 */ /* 0x000fda00078cc0ff */
[----:B------:R0:W-:Y:S01]  /*118c0*/  @!P6 STG.E desc[UR10][R6.64+0x300], R9 ;  /* 0x000300090600e986 */ /* 0x0001e2000c10190a */
[----:B------:R-:W-:-:S13]  /*118d0*/  ISETP.NE.AND P6, PT, R0, RZ, PT ;  /* 0x000000ff0000720c */ /* 0x000fda0003fc5270 */
[----:B---3--:R0:W-:Y:S01]  /*118e0*/  @!P6 STG.E desc[UR10][R6.64+0x600], R11 ;  /* 0x0006000b0600e986 */ /* 0x0081e2000c10190a */
[----:B------:R-:W-:-:S13]  /*118f0*/  ISETP.NE.AND P6, PT, R2, RZ, PT ;  /* 0x000000ff0200720c */ /* 0x000fda0003fc5270 */
[----:B----4-:R0:W-:Y:S01]  /*11900*/  @!P6 STG.E desc[UR10][R6.64+0x900], R13 ;  /* 0x0009000d0600e986 */ /* 0x0101e2000c10190a */
[----:B------:R-:W-:-:S13]  /*11910*/  ISETP.NE.AND P6, PT, R3, RZ, PT ;  /* 0x000000ff0300720c */ /* 0x000fda0003fc5270 */
[----:B------:R0:W-:Y:S01]  /*11920*/  @!P6 STG.E desc[UR10][R6.64+0xc00], R15 ;  /* 0x000c000f0600e986 */ /* 0x0001e2000c10190a */
        /* <DEDUP_REMOVED lines=38> */
[----:B------:R-:W-:Y:S02]  /*11b90*/  ISETP.NE.AND P6, PT, R42, RZ, PT ;  /* 0x000000ff2a00720c */ /* 0x000fe40003fc5270 */
[----:B------:R-:W-:Y:S02]  /*11ba0*/  P2R R56, PR, RZ, 0x2 ;  /* 0x00000002ff387803 */ /* 0x000fe40000000000 */
[----:B------:R-:W-:Y:S02]  /*11bb0*/  P2R R54, PR, RZ, 0x4 ;  /* 0x00000004ff367803 */ /* 0x000fe40000000000 */
[----:B------:R-:W-:Y:S02]  /*11bc0*/  P2R R52, PR, RZ, 0x8 ;  /* 0x00000008ff347803 */ /* 0x000fe40000000000 */
[----:B------:R-:W-:Y:S02]  /*11bd0*/  P2R R50, PR, RZ, 0x10 ;  /* 0x00000010ff327803 */ /* 0x000fe40000000000 */
[----:B------:R-:W-:-:S02]  /*11be0*/  P2R R48, PR, RZ, 0x20 ;  /* 0x00000020ff307803 */ /* 0x000fc40000000000 */
[C---:B------:R-:W-:Y:S01]  /*11bf0*/  LOP3.LUT P5, RZ, R70.reuse, 0x20, RZ, 0xc0, !PT ;  /* 0x0000002046ff7812 */ /* 0x040fe200078ac0ff */
[----:B------:R0:W-:Y:S01]  /*11c00*/  @!P6 STG.E desc[UR10][R6.64+0x4800], R57 ;  /* 0x004800390600e986 */ /* 0x0001e2000c10190a */
[C---:B------:R-:W-:Y:S02]  /*11c10*/  LOP3.LUT P4, RZ, R70.reuse, 0x10, RZ, 0xc0, !PT ;  /* 0x0000001046ff7812 */ /* 0x040fe4000788c0ff */
[C---:B------:R-:W-:Y:S02]  /*11c20*/  LOP3.LUT P3, RZ, R70.reuse, 0x8, RZ, 0xc0, !PT ;  /* 0x0000000846ff7812 */ /* 0x040fe4000786c0ff */
[C---:B------:R-:W-:Y:S02]  /*11c30*/  LOP3.LUT P2, RZ, R70.reuse, 0x4, RZ, 0xc0, !PT ;  /* 0x0000000446ff7812 */ /* 0x040fe4000784c0ff */
[C---:B------:R-:W-:Y:S02]  /*11c40*/  LOP3.LUT P1, RZ, R70.reuse, 0x2, RZ, 0xc0, !PT ;  /* 0x0000000246ff7812 */ /* 0x040fe4000782c0ff */
[----:B------:R-:W-:-:S02]  /*11c50*/  LOP3.LUT P0, RZ, R70, 0x1, RZ, 0xc0, !PT ;  /* 0x0000000146ff7812 */ /* 0x000fc4000780c0ff */
[----:B------:R-:W-:Y:S01]  /*11c60*/  ISETP.NE.AND P6, PT, R44, RZ, PT ;  /* 0x000000ff2c00720c */ /* 0x000fe20003fc5270 */
[----:B------:R0:W-:Y:S01]  /*11c70*/  @!P5 STG.E desc[UR10][R6.64+0x4e00], R61 ;  /* 0x004e003d0600d986 */ /* 0x0001e2000c10190a */
[----:B------:R-:W-:-:S03]  /*11c80*/  ISETP.NE.AND P5, PT, R48, RZ, PT ;  /* 0x000000ff3000720c */ /* 0x000fc60003fa5270 */
        /* <DEDUP_REMOVED lines=21> */
.L_x_203:
[----:B------:R-:W-:Y:S02]  /*11de0*/  IMAD.MOV.U32 R23, RZ, RZ, R13 ;  /* 0x000000ffff177224 */ /* 0x000fe400078e000d */
[----:B------:R-:W-:Y:S02]  /*11df0*/  IMAD.MOV.U32 R22, RZ, RZ, 0x1 ;  /* 0x00000001ff167424 */ /* 0x000fe400078e00ff */
[----:B------:R-:W-:Y:S02]  /*11e00*/  IMAD.MOV.U32 R25, RZ, RZ, RZ ;  /* 0x000000ffff197224 */ /* 0x000fe400078e00ff */
[----:B------:R-:W-:-:S07]  /*11e10*/  IMAD.MOV.U32 R20, RZ, RZ, -0x1 ;  /* 0xffffffffff147424 */ /* 0x000fce00078e00ff */
[----:B--234-:R-:W-:Y:S05]  /*11e20*/  WARPSYNC.COLLECTIVE R20, `(.L_x_209) ;  /* 0x0000000014087348 */ /* 0x01cfea0003c00000 */
[----:B------:R0:W1:Y:S02]  /*11e30*/  SHFL.UP P0, R18, R23, R22, R25 ;  /* 0x0400001617127389 */ /* 0x0000640000000019 */
[----:B01234-:R-:W-:Y:S05]  /*11e40*/  ENDCOLLECTIVE ;  /* 0x000000000000791b */ /* 0x01ffea0003800000 */
.L_x_209:
[----:B------:R-:W-:Y:S02]  /*11e50*/  IMAD.MOV.U32 R22, RZ, RZ, 0x2 ;  /* 0x00000002ff167424 */ /* 0x000fe400078e00ff */
[----:B------:R-:W-:-:S04]  /*11e60*/  IMAD.MOV.U32 R14, RZ, RZ, R18 ;  /* 0x000000ffff0e7224 */ /* 0x000fc800078e0012 */
[----:B------:R-:W-:-:S04]  /*11e70*/  @P0 IMAD.IADD R14, R13, 0x1, R14 ;  /* 0x000000010d0e0824 */ /* 0x000fc800078e020e */
[----:B------:R-:W-:-:S07]  /*11e80*/  IMAD.MOV.U32 R23, RZ, RZ, R14 ;  /* 0x000000ffff177224 */ /* 0x000fce00078e000e */
[----:B------:R-:W-:Y:S05]  /*11e90*/  WARPSYNC.COLLECTIVE R20, `(.L_x_210) ;  /* 0x0000000014087348 */ /* 0x000fea0003c00000 */
[----:B------:R0:W1:Y:S02]  /*11ea0*/  SHFL.UP P0, R18, R23, R22, R25 ;  /* 0x0400001617127389 */ /* 0x0000640000000019 */
[----:B01----:R-:W-:Y:S05]  /*11eb0*/  ENDCOLLECTIVE ;  /* 0x000000000000791b */ /* 0x003fea0003800000 */
.L_x_210:
[----:B------:R-:W-:Y:S02]  /*11ec0*/  IMAD.MOV.U32 R22, RZ, RZ, 0x4 ;  /* 0x00000004ff167424 */ /* 0x000fe400078e00ff */
[----:B------:R-:W-:-:S04]  /*11ed0*/  IMAD.MOV.U32 R19, RZ, RZ, R18 ;  /* 0x000000ffff137224 */ /* 0x000fc800078e0012 */
[----:B------:R-:W-:-:S04]  /*11ee0*/  @P0 IMAD.IADD R19, R14, 0x1, R19 ;  /* 0x000000010e130824 */ /* 0x000fc800078e0213 */
[----:B------:R-:W-:-:S07]  /*11ef0*/  IMAD.MOV.U32 R23, RZ, RZ, R19 ;  /* 0x000000ffff177224 */ /* 0x000fce00078e0013 */
[----:B------:R-:W-:Y:S05]  /*11f00*/  WARPSYNC.COLLECTIVE R20, `(.L_x_211) ;  /* 0x0000000014087348 */ /* 0x000fea0003c00000 */
[----:B------:R0:W1:Y:S02]  /*11f10*/  SHFL.UP P0, R18, R23, R22, R25 ;  /* 0x0400001617127389 */ /* 0x0000640000000019 */
[----:B01----:R-:W-:Y:S05]  /*11f20*/  ENDCOLLECTIVE ;  /* 0x000000000000791b */ /* 0x003fea0003800000 */
.L_x_211:
[----:B------:R-:W-:Y:S02]  /*11f30*/  IMAD.MOV.U32 R22, RZ, RZ, 0x8 ;  /* 0x00000008ff167424 */ /* 0x000fe400078e00ff */
[----:B------:R-:W-:-:S04]  /*11f40*/  IMAD.MOV.U32 R16, RZ, RZ, R18 ;  /* 0x000000ffff107224 */ /* 0x000fc800078e0012 */
[----:B------:R-:W-:-:S04]  /*11f50*/  @P0 IMAD.IADD R16, R19, 0x1, R16 ;  /* 0x0000000113100824 */ /* 0x000fc800078e0210 */
[----:B------:R-:W-:-:S07]  /*11f60*/  IMAD.MOV.U32 R23, RZ, RZ, R16 ;  /* 0x000000ffff177224 */ /* 0x000fce00078e0010 */
[----:B------:R-:W-:Y:S05]  /*11f70*/  WARPSYNC.COLLECTIVE R20, `(.L_x_212) ;  /* 0x0000000014087348 */ /* 0x000fea0003c00000 */
[----:B------:R0:W1:Y:S02]  /*11f80*/  SHFL.UP P0, R18, R23, R22, R25 ;  /* 0x0400001617127389 */ /* 0x0000640000000019 */
[----:B01----:R-:W-:Y:S05]  /*11f90*/  ENDCOLLECTIVE ;  /* 0x000000000000791b */ /* 0x003fea0003800000 */
.L_x_212:
[----:B------:R-:W-:Y:S02]  /*11fa0*/  IMAD.MOV.U32 R22, RZ, RZ, 0x10 ;  /* 0x00000010ff167424 */ /* 0x000fe400078e00ff */
[----:B------:R-:W-:-:S04]  /*11fb0*/  IMAD.MOV.U32 R21, RZ, RZ, R18 ;  /* 0x000000ffff157224 */ /* 0x000fc800078e0012 */
[----:B------:R-:W-:-:S04]  /*11fc0*/  @P0 IMAD.IADD R21, R16, 0x1, R21 ;  /* 0x0000000110150824 */ /* 0x000fc800078e0215 */
[----:B------:R-:W-:-:S07]  /*11fd0*/  IMAD.MOV.U32 R23, RZ, RZ, R21 ;  /* 0x000000ffff177224 */ /* 0x000fce00078e0015 */
[----:B------:R-:W-:Y:S05]  /*11fe0*/  WARPSYNC.COLLECTIVE R20, `(.L_x_213) ;  /* 0x0000000014087348 */ /* 0x000fea0003c00000 */
[----:B------:R0:W1:Y:S02]  /*11ff0*/  SHFL.UP P0, R18, R23, R22, R25 ;  /* 0x0400001617127389 */ /* 0x0000640000000019 */
[----:B01----:R-:W-:Y:S05]  /*12000*/  ENDCOLLECTIVE ;  /* 0x000000000000791b */ /* 0x003fea0003800000 */
.L_x_213:
[----:B------:R-:W-:Y:S05]  /*12010*/  BRA `(.L_x_214) ;  /* 0xffffff34002c7947 */ /* 0x000fea000383ffff */
.L_x_215:
        /* <DEDUP_REMOVED lines=14> */
.L_x_324:


//--------------------- .text._ZN3cub18CUB_300001_SM_10006detail11EmptyKernelIvEEvv --------------------------
	.section	.text._ZN3cub18CUB_300001_SM_10006detail11EmptyKernelIvEEvv,"ax",@progbits
	.align	128
        .global         _ZN3cub18CUB_300001_SM_10006detail11EmptyKernelIvEEvv
        .type           _ZN3cub18CUB_300001_SM_10006detail11EmptyKernelIvEEvv,@function
        .size           _ZN3cub18CUB_300001_SM_10006detail11EmptyKernelIvEEvv,(.L_x_325 - _ZN3cub18CUB_300001_SM_10006detail11EmptyKernelIvEEvv)
        .other          _ZN3cub18CUB_300001_SM_10006detail11EmptyKernelIvEEvv,@"STO_CUDA_ENTRY STV_DEFAULT"
_ZN3cub18CUB_300001_SM_10006detail11EmptyKernelIvEEvv:
.text._ZN3cub18CUB_300001_SM_10006detail11EmptyKernelIvEEvv:
[----:B------:R-:W-:Y:S01]  /*0000*/  LDC R1, c[0x0][0x37c] ;  /* 0x0000df00ff017b82 */ /* 0x000fe20000000800 */
[----:B------:R-:W-:Y:S05]  /*0010*/  EXIT ;  /* 0x000000000000794d */ /* 0x000fea0003800000 */
.L_x_216:
        /* <DEDUP_REMOVED lines=14> */
.L_x_325:


//--------------------- .text._Z13Find_TrianglePjS_S_jj --------------------------
	.section	.text._Z13Find_TrianglePjS_S_jj,"ax",@progbits
	.align	128
        .global         _Z13Find_TrianglePjS_S_jj
        .type           _Z13Find_TrianglePjS_S_jj,@function
        .size           _Z13Find_TrianglePjS_S_jj,(.L_x_326 - _Z13Find_TrianglePjS_S_jj)
        .other          _Z13Find_TrianglePjS_S_jj,@"STO_CUDA_ENTRY STV_DEFAULT"
_Z13Find_TrianglePjS_S_jj:
.text._Z13Find_TrianglePjS_S_jj:
[----:B------:R-:W-:Y:S01]  /*0000*/  LDC R1, c[0x0][0x37c] ;  /* 0x0000df00ff017b82 */ /* 0x000fe20000000800 */
[----:B------:R-:W0:Y:S01]  /*0010*/  S2R R3, SR_TID.X ;  /* 0x0000000000037919 */ /* 0x000e220000002100 */
[----:B------:R-:W1:Y:S01]  /*0020*/  LDCU.64 UR8, c[0x0][0x358] ;  /* 0x00006b00ff0877ac */ /* 0x000e620008000a00 */
[----:B------:R-:W-:Y:S01]  /*0030*/  BSSY.RECONVERGENT B0, `(.L_x_217) ;  /* 0x000000d000007945 */ /* 0x000fe20003800200 */
[----:B------:R-:W2:Y:S01]  /*0040*/  S2R R0, SR_CTAID.X ;  /* 0x0000000000007919 */ /* 0x000ea20000002500 */
[----:B0-----:R-:W-:-:S13]  /*0050*/  ISETP.NE.AND P0, PT, R3, RZ, PT ;  /* 0x000000ff0300720c */ /* 0x001fda0003f05270 */
[----:B-12---:R-:W-:Y:S05]  /*0060*/  @P0 BRA `(.L_x_218) ;  /* 0x0000000000240947 */ /* 0x006fea0003800000 */
[----:B------:R-:W0:Y:S02]  /*0070*/  LDC.64 R4, c[0x0][0x388] ;  /* 0x0000e200ff047b82 */ /* 0x000e240000000a00 */
[----:B0-----:R-:W-:-:S05]  /*0080*/  IMAD.WIDE.U32 R4, R0, 0x4, R4 ;  /* 0x0000000400047825 */ /* 0x001fca00078e0004 */
[----:B------:R-:W2:Y:S04]  /*0090*/  LDG.E R7, desc[UR8][R4.64+0x4] ;  /* 0x0000040804077981 */ /* 0x000ea8000c1e1900 */
[----:B------:R-:W3:Y:S01]  /*00a0*/  LDG.E R6, desc[UR8][R4.64] ;  /* 0x0000000804067981 */ /* 0x000ee2000c1e1900 */
[----:B------:R-:W0:Y:S01]  /*00b0*/  S2UR UR5, SR_CgaCtaId ;  /* 0x00000000000579c3 */ /* 0x000e220000008800 */
[----:B------:R-:W-:Y:S02]  /*00c0*/  UMOV UR4, 0x400 ;  /* 0x0000040000047882 */ /* 0x000fe40000000000 */
[----:B0-----:R-:W-:Y:S01]  /*00d0*/  ULEA UR4, UR5, UR4, 0x18 ;  /* 0x0000000405047291 */ /* 0x001fe2000f8ec0ff */
[----:B--2---:R-:W-:-:S08]  /*00e0*/  VIADD R7, R7, 0xffffffff ;  /* 0xffffffff07077836 */ /* 0x004fd00000000000 */
[----:B---3--:R0:W-:Y:S03]  /*00f0*/  STS.64 [UR4], R6 ;  /* 0x00000006ff007988 */ /* 0x0081e60008000a04 */
.L_x_218:
[----:B------:R-:W-:Y:S05]  /*0100*/  BSYNC.RECONVERGENT B0 ;  /* 0x0000000000007941 */ /* 0x000fea0003800200 */
.L_x_217:
[----:B------:R-:W1:Y:S08]  /*0110*/  S2UR UR5, SR_CgaCtaId ;  /* 0x00000000000579c3 */ /* 0x000e700000008800 */
[----:B------:R-:W-:Y:S06]  /*0120*/  BAR.SYNC.DEFER_BLOCKING 0x0 ;  /* 0x0000000000007b1d */ /* 0x000fec0000010000 */
[----:B------:R-:W-:-:S02]  /*0130*/  UMOV UR4, 0x400 ;  /* 0x0000040000047882 */ /* 0x000fc40000000000 */
[----:B-1----:R-:W-:-:S09]  /*0140*/  ULEA UR6, UR5, UR4, 0x18 ;  /* 0x0000000405067291 */ /* 0x002fd2000f8ec0ff */
[----:B------:R-:W1:Y:S02]  /*0150*/  LDS.64 R4, [UR6] ;  /* 0x00000006ff047984 */ /* 0x000e640008000a00 */
[----:B-1----:R-:W-:-:S05]  /*0160*/  IMAD.IADD R2, R5, 0x1, -R4 ;  /* 0x0000000105027824 */ /* 0x002fca00078e0a04 */
[----:B------:R-:W-:-:S13]  /*0170*/  ISETP.GT.U32.AND P0, PT, R2, 0x7f, PT ;  /* 0x0000007f0200780c */ /* 0x000fda0003f04070 */
[----:B------:R-:W-:Y:S05]  /*0180*/  @P0 BRA `(.L_x_219) ;  /* 0x0000000c00d00947 */ /* 0x000fea0003800000 */
[----:B------:R-:W-:-:S13]  /*0190*/  ISETP.GT.U32.AND P0, PT, R3, R2, PT ;  /* 0x000000020300720c */ /* 0x000fda0003f04070 */
[----:B0-----:R-:W0:Y:S01]  /*01a0*/  @!P0 LDC.64 R6, c[0x0][0x380] ;  /* 0x0000e000ff068b82 */ /* 0x001e220000000a00 */
[----:B------:R-:W-:-:S04]  /*01b0*/  @!P0 IMAD.IADD R5, R3, 0x1, R4 ;  /* 0x0000000103058824 */ /* 0x000fc800078e0204 */
[----:B0-----:R-:W-:-:S06]  /*01c0*/  @!P0 IMAD.WIDE.U32 R6, R5, 0x4, R6 ;  /* 0x0000000405068825 */ /* 0x001fcc00078e0006 */
[----:B------:R-:W2:Y:S01]  /*01d0*/  @!P0 LDG.E R6, desc[UR8][R6.64] ;  /* 0x0000000806068981 */ /* 0x000ea2000c1e1900 */
[----:B------:R-:W-:Y:S01]  /*01e0*/  UIADD3 UR4, UPT, UPT, UR4, 0x8, URZ ;  /* 0x0000000804047890 */ /* 0x000fe2000fffe0ff */
[----:B------:R-:W-:Y:S02]  /*01f0*/  VIADD R8, R2, 0xffffffff ;  /* 0xffffffff02087836 */ /* 0x000fe40000000000 */
[----:B------:R-:W-:Y:S01]  /*0200*/  IMAD.MOV.U32 R4, RZ, RZ, RZ ;  /* 0x000000ffff047224 */ /* 0x000fe200078e00ff */
[----:B------:R-:W-:-:S03]  /*0210*/  ULEA UR5, UR5, UR4, 0x18 ;  /* 0x0000000405057291 */ /* 0x000fc6000f8ec0ff */
[----:B------:R-:W-:-:S03]  /*0220*/  UMOV UR4, URZ ;  /* 0x000000ff00047c82 */ /* 0x000fc60008000000 */
[----:B------:R-:W-:Y:S02]  /*0230*/  @!P0 LEA R11, R3, UR5, 0x2 ;  /* 0x00000005030b8c11 */ /* 0x000fe4000f8e10ff */
[----:B------:R-:W-:-:S03]  /*0240*/  LEA R9, R2, UR5, 0x2 ;  /* 0x0000000502097c11 */ /* 0x000fc6000f8e10ff */
[----:B--2---:R0:W-:Y:S01]  /*0250*/  @!P0 STS [R11], R6 ;  /* 0x000000060b008388 */ /* 0x0041e20000000800 */
[----:B------:R-:W-:Y:S06]  /*0260*/  BAR.SYNC.DEFER_BLOCKING 0x0 ;  /* 0x0000000000007b1d */ /* 0x000fec0000010000 */
[----:B------:R-:W1:Y:S02]  /*0270*/  LDS R5, [UR6+0x8] ;  /* 0x00000806ff057984 */ /* 0x000e640008000800 */
.L_x_260:
[----:B------:R-:W-:Y:S01]  /*0280*/  ULEA UR6, UR4, UR5, 0x2 ;  /* 0x0000000504067291 */ /* 0x000fe2000f8e10ff */
[----:B------:R-:W2:Y:S08]  /*0290*/  LDC.64 R14, c[0x0][0x388] ;  /* 0x0000e200ff0e7b82 */ /* 0x000eb00000000a00 */
[----:B0-----:R-:W0:Y:S02]  /*02a0*/  LDS R7, [UR6] ;  /* 0x00000006ff077984 */ /* 0x001e240008000800 */
[----:B0-----:R-:W-:-:S02]  /*02b0*/  VIADD R11, R7, 0x1 ;  /* 0x00000001070b7836 */ /* 0x001fc40000000000 */
[----:B--2---:R-:W-:-:S04]  /*02c0*/  IMAD.WIDE.U32 R6, R7, 0x4, R14 ;  /* 0x0000000407067825 */ /* 0x004fc800078e000e */
[----:B------:R-:W-:Y:S01]  /*02d0*/  IMAD.WIDE.U32 R14, R11, 0x4, R14 ;  /* 0x000000040b0e7825 */ /* 0x000fe200078e000e */
[----:B------:R-:W2:Y:S05]  /*02e0*/  LDG.E R10, desc[UR8][R6.64] ;  /* 0x00000008060a7981 */ /* 0x000eaa000c1e1900 */
[----:B------:R-:W3:Y:S01]  /*02f0*/  LDG.E R15, desc[UR8][R14.64] ;  /* 0x000000080e0f7981 */ /* 0x000ee2000c1e1900 */
[----:B--2---:R-:W-:Y:S01]  /*0300*/  LOP3.LUT R16, RZ, R10, RZ, 0x33, !PT ;  /* 0x0000000aff107212 */ /* 0x004fe200078e33ff */
[----:B---3--:R-:W-:-:S05]  /*0310*/  IMAD.IADD R11, R15, 0x1, -R10 ;  /* 0x000000010f0b7824 */ /* 0x008fca00078e0a0a */
[----:B------:R-:W-:-:S05]  /*0320*/  I2FP.F32.U32 R11, R11 ;  /* 0x0000000b000b7245 */ /* 0x000fca0000201000 */
[----:B------:R-:W-:Y:S01]  /*0330*/  FMUL R12, R11, 0.0078125 ;  /* 0x3c0000000b0c7820 */ /* 0x000fe20000400000 */
[----:B------:R-:W-:-:S05]  /*0340*/  IMAD.IADD R11, R15, 0x1, R16 ;  /* 0x000000010f0b7824 */ /* 0x000fca00078e0210 */
[----:B------:R-:W0:Y:S02]  /*0350*/  F2I.U32.CEIL.NTZ R12, R12 ;  /* 0x0000000c000c7305 */ /* 0x000e24000020b000 */
[----:B0-----:R-:W-:-:S13]  /*0360*/  ISETP.NE.AND P0, PT, R12, RZ, PT ;  /* 0x000000ff0c00720c */ /* 0x001fda0003f05270 */
[----:B------:R-:W-:Y:S05]  /*0370*/  @!P0 BRA `(.L_x_220) ;  /* 0x0000000c00448947 */ /* 0x000fea0003800000 */
[----:B------:R-:W-:-:S13]  /*0380*/  ISETP.NE.AND P0, PT, R8, RZ, PT ;  /* 0x000000ff0800720c */ /* 0x000fda0003f05270 */
[----:B------:R-:W-:Y:S05]  /*0390*/  @!P0 BRA `(.L_x_221) ;  /* 0x0000000000c48947 */ /* 0x000fea0003800000 */
[----:B------:R-:W-:-:S07]  /*03a0*/  IMAD.MOV.U32 R13, RZ, RZ, RZ ;  /* 0x000000ffff0d7224 */ /* 0x000fce00078e00ff */
.L_x_229:
[C---:B------:R-:W-:Y:S01]  /*03b0*/  IMAD R15, R13.reuse, 0x80, R3 ;  /* 0x000000800d0f7824 */ /* 0x040fe200078e0203 */
[----:B------:R-:W-:Y:S01]  /*03c0*/  BSSY.RECONVERGENT B0, `(.L_x_222) ;  /* 0x000002b000007945 */ /* 0x000fe20003800200 */
[----:B------:R-:W-:-:S03]  /*03d0*/  VIADD R13, R13, 0x1 ;  /* 0x000000010d0d7836 */ /* 0x000fc60000000000 */
[----:B------:R-:W-:Y:S02]  /*03e0*/  ISETP.GT.U32.AND P0, PT, R15, R11, PT ;  /* 0x0000000b0f00720c */ /* 0x000fe40003f04070 */
[----:B------:R-:W-:-:S11]  /*03f0*/  ISETP.NE.AND P1, PT, R13, R12, PT ;  /* 0x0000000c0d00720c */ /* 0x000fd60003f25270 */
[----:B------:R-:W-:Y:S05]  /*0400*/  @P0 BRA `(.L_x_223) ;  /* 0x0000000000980947 */ /* 0x000fea0003800000 */
[----:B------:R-:W0:Y:S01]  /*0410*/  LDC.64 R6, c[0x0][0x380] ;  /* 0x0000e000ff067b82 */ /* 0x000e220000000a00 */
[----:B------:R-:W-:-:S04]  /*0420*/  IMAD.IADD R15, R10, 0x1, R15 ;  /* 0x000000010a0f7824 */ /* 0x000fc800078e020f */
[----:B0-----:R-:W-:-:S05]  /*0430*/  IMAD.WIDE.U32 R6, R15, 0x4, R6 ;  /* 0x000000040f067825 */ /* 0x001fca00078e0006 */
[----:B------:R-:W1:Y:S01]  /*0440*/  LDG.E R16, desc[UR8][R6.64] ;  /* 0x0000000806107981 */ /* 0x000e62000c1e1900 */
[----:B------:R-:W-:Y:S01]  /*0450*/  BSSY.RECONVERGENT B1, `(.L_x_224) ;  /* 0x0000020000017945 */ /* 0x000fe20003800200 */
[----:B------:R-:W-:Y:S01]  /*0460*/  IMAD.MOV.U32 R15, RZ, RZ, RZ ;  /* 0x000000ffff0f7224 */ /* 0x000fe200078e00ff */
[----:B-1----:R-:W-:-:S13]  /*0470*/  ISETP.GE.U32.AND P0, PT, R16, R5, PT ;  /* 0x000000051000720c */ /* 0x002fda0003f06070 */
[----:B------:R-:W-:Y:S05]  /*0480*/  @!P0 BRA `(.L_x_225) ;  /* 0x0000000000708947 */ /* 0x000fea0003800000 */
[----:B------:R-:W0:Y:S02]  /*0490*/  LDS R6, [R9] ;  /* 0x0000000009067984 */ /* 0x000e240000000800 */
[----:B0-----:R-:W-:-:S13]  /*04a0*/  ISETP.GT.U32.AND P0, PT, R16, R6, PT ;  /* 0x000000061000720c */ /* 0x001fda0003f04070 */
[----:B------:R-:W-:Y:S05]  /*04b0*/  @P0 BRA `(.L_x_225) ;  /* 0x0000000000640947 */ /* 0x000fea0003800000 */
[----:B------:R-:W-:Y:S01]  /*04c0*/  ISETP.NE.AND P0, PT, R16, R6, PT ;  /* 0x000000061000720c */ /* 0x000fe20003f05270 */
[----:B------:R-:W-:-:S03]  /*04d0*/  IMAD.MOV.U32 R15, RZ, RZ, 0x1 ;  /* 0x00000001ff0f7424 */ /* 0x000fc600078e00ff */
[----:B------:R-:W-:-:S13]  /*04e0*/  ISETP.EQ.OR P0, PT, R16, R5, !P0 ;  /* 0x000000051000720c */ /* 0x000fda0004702670 */
[----:B------:R-:W-:Y:S05]  /*04f0*/  @P0 BRA `(.L_x_225) ;  /* 0x0000000000540947 */ /* 0x000fea0003800000 */
[----:B------:R-:W-:Y:S02]  /*0500*/  IMAD.MOV.U32 R6, RZ, RZ, 0x1 ;  /* 0x00000001ff067424 */ /* 0x000fe400078e00ff */
[----:B------:R-:W-:-:S07]  /*0510*/  IMAD.MOV.U32 R7, RZ, RZ, R8 ;  /* 0x000000ffff077224 */ /* 0x000fce00078e0008 */
.L_x_228:
[----:B------:R-:W-:Y:S01]  /*0520*/  IMAD.IADD R14, R6, 0x1, R7 ;  /* 0x00000001060e7824 */ /* 0x000fe200078e0207 */
[----:B------:R-:W-:Y:S04]  /*0530*/  BSSY.RELIABLE B2, `(.L_x_226) ;  /* 0x000000e000027945 */ /* 0x000fe80003800100 */
[----:B------:R-:W-:-:S04]  /*0540*/  SHF.R.U32.HI R15, RZ, 0x1, R14 ;  /* 0x00000001ff0f7819 */ /* 0x000fc8000001160e */
[----:B------:R-:W-:-:S05]  /*0550*/  LEA R14, R15, UR5, 0x2 ;  /* 0x000000050f0e7c11 */ /* 0x000fca000f8e10ff */
[----:B------:R-:W0:Y:S02]  /*0560*/  LDS R17, [R14] ;  /* 0x000000000e117984 */ /* 0x000e240000000800 */
[----:B0-----:R-:W-:-:S13]  /*0570*/  ISETP.GE.U32.AND P0, PT, R17, R16, PT ;  /* 0x000000101100720c */ /* 0x001fda0003f06070 */
[----:B------:R-:W-:Y:S01]  /*0580*/  @!P0 VIADD R6, R15, 0x1 ;  /* 0x000000010f068836 */ /* 0x000fe20000000000 */
[----:B------:R-:W-:Y:S06]  /*0590*/  @!P0 BRA `(.L_x_227) ;  /* 0x00000000001c8947 */ /* 0x000fec0003800000 */
[----:B------:R-:W-:-:S13]  /*05a0*/  ISETP.GT.U32.AND P0, PT, R17, R16, PT ;  /* 0x000000101100720c */ /* 0x000fda0003f04070 */
[----:B------:R-:W-:Y:S01]  /*05b0*/  @P0 VIADD R7, R15, 0xffffffff ;  /* 0xffffffff0f070836 */ /* 0x000fe20000000000 */
[----:B------:R-:W-:Y:S06]  /*05c0*/  @P0 BRA `(.L_x_227) ;  /* 0x0000000000100947 */ /* 0x000fec0003800000 */
[----:B------:R-:W-:Y:S01]  /*05d0*/  ISETP.NE.AND P0, PT, R17, R16, PT ;  /* 0x000000101100720c */ /* 0x000fe20003f05270 */
[----:B------:R-:W-:-:S12]  /*05e0*/  IMAD.MOV.U32 R15, RZ, RZ, 0x1 ;  /* 0x00000001ff0f7424 */ /* 0x000fd800078e00ff */
[----:B------:R-:W-:Y:S05]  /*05f0*/  @!P0 BREAK.RELIABLE B2 ;  /* 0x0000000000028942 */ /* 0x000fea0003800100 */
[----:B------:R-:W-:Y:S05]  /*0600*/  @!P0 BRA `(.L_x_225) ;  /* 0x0000000000108947 */ /* 0x000fea0003800000 */
.L_x_227:
[----:B------:R-:W-:Y:S05]  /*0610*/  BSYNC.RELIABLE B2 ;  /* 0x0000000000027941 */ /* 0x000fea0003800100 */
.L_x_226:
[----:B------:R-:W-:-:S13]  /*0620*/  ISETP.GT.U32.AND P0, PT, R6, R7, PT ;  /* 0x000000070600720c */ /* 0x000fda0003f04070 */
[----:B------:R-:W-:Y:S05]  /*0630*/  @!P0 BRA `(.L_x_228) ;  /* 0xfffffffc00b88947 */ /* 0x000fea000383ffff */
[----:B------:R-:W-:-:S07]  /*0640*/  IMAD.MOV.U32 R15, RZ, RZ, RZ ;  /* 0x000000ffff0f7224 */ /* 0x000fce00078e00ff */
.L_x_225:
[----:B------:R-:W-:Y:S05]  /*0650*/  BSYNC.RECONVERGENT B1 ;  /* 0x0000000000017941 */ /* 0x000fea0003800200 */
.L_x_224:
[----:B------:R-:W-:-:S07]  /*0660*/  IMAD.IADD R4, R4, 0x1, R15 ;  /* 0x0000000104047824 */ /* 0x000fce00078e020f */
.L_x_223:
[----:B------:R-:W-:Y:S05]  /*0670*/  BSYNC.RECONVERGENT B0 ;  /* 0x0000000000007941 */ /* 0x000fea0003800200 */
.L_x_222:
[----:B------:R-:W-:Y:S05]  /*0680*/  WARPSYNC.ALL ;  /* 0x0000000000007948 */ /* 0x000fea0003800000 */
[----:B------:R-:W-:Y:S05]  /*0690*/  @P1 BRA `(.L_x_229) ;  /* 0xfffffffc00441947 */ /* 0x000fea000383ffff */
[----:B------:R-:W-:Y:S05]  /*06a0*/  BRA `(.L_x_220) ;  /* 0x0000000800787947 */ /* 0x000fea0003800000 */
.L_x_221:
[C---:B------:R-:W-:Y:S01]  /*06b0*/  ISETP.GE.U32.AND P0, PT, R12.reuse, 0x4, PT ;  /* 0x000000040c00780c */ /* 0x040fe20003f06070 */
[----:B------:R-:W-:Y:S01]  /*06c0*/  IMAD.MOV.U32 R14, RZ, RZ, RZ ;  /* 0x000000ffff0e7224 */ /* 0x000fe200078e00ff */
[----:B------:R-:W-:-:S11]  /*06d0*/  LOP3.LUT R17, R12, 0x3, RZ, 0xc0, !PT ;  /* 0x000000030c117812 */ /* 0x000fd600078ec0ff */
[----:B------:R-:W-:Y:S05]  /*06e0*/  @!P0 BRA `(.L_x_230) ;  /* 0x0000000400488947 */ /* 0x000fea0003800000 */
[----:B------:R-:W0:Y:S01]  /*06f0*/  LDC.64 R6, c[0x0][0x380] ;  /* 0x0000e000ff067b82 */ /* 0x000e220000000a00 */
[----:B------:R-:W-:Y:S01]  /*0700*/  LOP3.LUT R14, R12, 0xfffffffc, RZ, 0xc0, !PT ;  /* 0xfffffffc0c0e7812 */ /* 0x000fe200078ec0ff */
[----:B------:R-:W-:-:S07]  /*0710*/  IMAD.MOV.U32 R15, RZ, RZ, RZ ;  /* 0x000000ffff0f7224 */ /* 0x000fce00078e00ff */
.L_x_247:
[C---:B------:R-:W-:Y:S01]  /*0720*/  IMAD R16, R15.reuse, 0x80, R3 ;  /* 0x000000800f107824 */ /* 0x040fe200078e0203 */
[----:B------:R-:W-:Y:S01]  /*0730*/  BSSY.RECONVERGENT B0, `(.L_x_231) ;  /* 0x0000013000007945 */ /* 0x000fe20003800200 */
[----:B------:R-:W-:-:S03]  /*0740*/  VIADD R15, R15, 0x4 ;  /* 0x000000040f0f7836 */ /* 0x000fc60000000000 */
[----:B------:R-:W-:Y:S02]  /*0750*/  ISETP.GT.U32.AND P0, PT, R16, R11, PT ;  /* 0x0000000b1000720c */ /* 0x000fe40003f04070 */
[----:B------:R-:W-:-:S11]  /*0760*/  ISETP.NE.AND P1, PT, R15, R14, PT ;  /* 0x0000000e0f00720c */ /* 0x000fd60003f25270 */
[----:B------:R-:W-:Y:S05]  /*0770*/  @P0 BRA `(.L_x_232) ;  /* 0x0000000000380947 */ /* 0x000fea0003800000 */
[----:B------:R-:W-:-:S04]  /*0780*/  IMAD.IADD R13, R10, 0x1, R16 ;  /* 0x000000010a0d7824 */ /* 0x000fc800078e0210 */
[----:B0-----:R-:W-:-:S06]  /*0790*/  IMAD.WIDE.U32 R12, R13, 0x4, R6 ;  /* 0x000000040d0c7825 */ /* 0x001fcc00078e0006 */
[----:B------:R-:W1:Y:S01]  /*07a0*/  LDG.E R13, desc[UR8][R12.64] ;  /* 0x000000080c0d7981 */ /* 0x000e62000c1e1900 */
[----:B------:R-:W-:Y:S01]  /*07b0*/  BSSY.RECONVERGENT B1, `(.L_x_233) ;  /* 0x0000009000017945 */ /* 0x000fe20003800200 */
[----:B------:R-:W-:Y:S01]  /*07c0*/  IMAD.MOV.U32 R19, RZ, RZ, RZ ;  /* 0x000000ffff137224 */ /* 0x000fe200078e00ff */
[----:B-1----:R-:W-:-:S13]  /*07d0*/  ISETP.GE.U32.AND P0, PT, R13, R5, PT ;  /* 0x000000050d00720c */ /* 0x002fda0003f06070 */
[----:B------:R-:W-:Y:S05]  /*07e0*/  @!P0 BRA `(.L_x_234) ;  /* 0x0000000000148947 */ /* 0x000fea0003800000 */
[----:B------:R-:W0:Y:S02]  /*07f0*/  LDS R12, [R9] ;  /* 0x00000000090c7984 */ /* 0x000e240000000800 */
[----:B0-----:R-:W-:-:S13]  /*0800*/  ISETP.GT.U32.AND P2, PT, R13, R12, PT ;  /* 0x0000000c0d00720c */ /* 0x001fda0003f44070 */
[----:B------:R-:W-:-:S04]  /*0810*/  @!P2 ISETP.NE.AND P0, PT, R13, R12, PT ;  /* 0x0000000c0d00a20c */ /* 0x000fc80003f05270 */
[----:B------:R-:W-:-:S04]  /*0820*/  @!P2 ISETP.EQ.OR P0, PT, R13, R5, !P0 ;  /* 0x000000050d00a20c */ /* 0x000fc80004702670 */
[----:B------:R-:W-:-:S09]  /*0830*/  @!P2 SEL R19, RZ, 0x1, !P0 ;  /* 0x00000001ff13a807 */ /* 0x000fd20004000000 */
.L_x_234:
[----:B------:R-:W-:Y:S05]  /*0840*/  BSYNC.RECONVERGENT B1 ;  /* 0x0000000000017941 */ /* 0x000fea0003800200 */
.L_x_233:
[----:B------:R-:W-:-:S07]  /*0850*/  IMAD.IADD R4, R4, 0x1, R19 ;  /* 0x0000000104047824 */ /* 0x000fce00078e0213 */
.L_x_232:
[----:B------:R-:W-:Y:S05]  /*0860*/  BSYNC.RECONVERGENT B0 ;  /* 0x0000000000007941 */ /* 0x000fea0003800200 */
.L_x_231:
[----:B------:R-:W-:Y:S01]  /*0870*/  VIADD R13, R16, 0x80 ;  /* 0x00000080100d7836 */ /* 0x000fe20000000000 */
[----:B------:R-:W-:Y:S04]  /*0880*/  BSSY.RECONVERGENT B0, `(.L_x_235) ;  /* 0x0000011000007945 */ /* 0x000fe80003800200 */
[----:B------:R-:W-:-:S13]  /*0890*/  ISETP.GT.U32.AND P0, PT, R13, R11, PT ;  /* 0x0000000b0d00720c */ /* 0x000fda0003f04070 */
        /* <DEDUP_REMOVED lines=13> */
.L_x_238:
[----:B------:R-:W-:Y:S05]  /*0970*/  BSYNC.RECONVERGENT B1 ;  /* 0x0000000000017941 */ /* 0x000fea0003800200 */
.L_x_237:
[----:B------:R-:W-:-:S07]  /*0980*/  IMAD.IADD R4, R4, 0x1, R19 ;  /* 0x0000000104047824 */ /* 0x000fce00078e0213 */
.L_x_236:
[----:B------:R-:W-:Y:S05]  /*0990*/  BSYNC.RECONVERGENT B0 ;  /* 0x0000000000007941 */ /* 0x000fea0003800200 */
.L_x_235:
        /* <DEDUP_REMOVED lines=16> */
.L_x_242:
[----:B------:R-:W-:Y:S05]  /*0aa0*/  BSYNC.RECONVERGENT B1 ;  /* 0x0000000000017941 */ /* 0x000fea0003800200 */
.L_x_241:
[----:B------:R-:W-:-:S07]  /*0ab0*/  IMAD.IADD R4, R4, 0x1, R19 ;  /* 0x0000000104047824 */ /* 0x000fce00078e0213 */
.L_x_240:
[----:B------:R-:W-:Y:S05]  /*0ac0*/  BSYNC.RECONVERGENT B0 ;  /* 0x0000000000007941 */ /* 0x000fea0003800200 */
.L_x_239:
        /* <DEDUP_REMOVED lines=16> */
.L_x_246:
[----:B------:R-:W-:Y:S05]  /*0bd0*/  BSYNC.RECONVERGENT B1 ;  /* 0x0000000000017941 */ /* 0x000fea0003800200 */
.L_x_245:
[----:B------:R-:W-:-:S07]  /*0be0*/  IMAD.IADD R4, R4, 0x1, R19 ;  /* 0x0000000104047824 */ /* 0x000fce00078e0213 */
.L_x_244:
[----:B------:R-:W-:Y:S05]  /*0bf0*/  BSYNC.RECONVERGENT B0 ;  /* 0x0000000000007941 */ /* 0x000fea0003800200 */
.L_x_243:
[----:B------:R-:W-:Y:S05]  /*0c00*/  @P1 BRA `(.L_x_247) ;  /* 0xfffffff800c41947 */ /* 0x000fea000383ffff */
.L_x_230:
[----:B------:R-:W-:-:S13]  /*0c10*/  ISETP.NE.AND P0, PT, R17, RZ, PT ;  /* 0x000000ff1100720c */ /* 0x000fda0003f05270 */
[----:B------:R-:W-:Y:S05]  /*0c20*/  @!P0 BRA `(.L_x_220) ;  /* 0x0000000400188947 */ /* 0x000fea0003800000 */
[----:B------:R-:W-:Y:S01]  /*0c30*/  IMAD R14, R14, 0x80, R3 ;  /* 0x000000800e0e7824 */ /* 0x000fe200078e0203 */
[----:B------:R-:W-:Y:S04]  /*0c40*/  BSSY.RECONVERGENT B0, `(.L_x_248) ;  /* 0x0000014000007945 */ /* 0x000fe80003800200 */
[----:B------:R-:W-:-:S13]  /*0c50*/  ISETP.GT.U32.AND P0, PT, R14, R11, PT ;  /* 0x0000000b0e00720c */ /* 0x000fda0003f04070 */
[----:B------:R-:W-:Y:S05]  /*0c60*/  @P0 BRA `(.L_x_249) ;  /* 0x0000000000440947 */ /* 0x000fea0003800000 */
[----:B0-----:R-:W0:Y:S01]  /*0c70*/  LDC.64 R6, c[0x0][0x380] ;  /* 0x0000e000ff067b82 */ /* 0x001e220000000a00 */
        /* <DEDUP_REMOVED lines=11> */
[----:B------:R-:W-:-:S12]  /*0d30*/  IMAD.MOV.U32 R13, RZ, RZ, 0x1 ;  /* 0x00000001ff0d7424 */ /* 0x000fd800078e00ff */
[----:B------:R-:W-:-:S04]  /*0d40*/  @P0 ISETP.NE.AND P1, PT, R6, R7, PT ;  /* 0x000000070600020c */ /* 0x000fc80003f25270 */
[----:B------:R-:W-:-:S09]  /*0d50*/  @P0 SEL R13, RZ, 0x1, P1 ;  /* 0x00000001ff0d0807 */ /* 0x000fd20000800000 */
.L_x_251:
[----:B------:R-:W-:Y:S05]  /*0d60*/  BSYNC.RECONVERGENT B1 ;  /* 0x0000000000017941 */ /* 0x000fea0003800200 */
.L_x_250:
[----:B------:R-:W-:-:S07]  /*0d70*/  IMAD.IADD R4, R4, 0x1, R13 ;  /* 0x0000000104047824 */ /* 0x000fce00078e020d */
.L_x_249:
[----:B------:R-:W-:Y:S05]  /*0d80*/  BSYNC.RECONVERGENT B0 ;  /* 0x0000000000007941 */ /* 0x000fea0003800200 */
.L_x_248:
[----:B------:R-:W-:-:S13]  /*0d90*/  ISETP.NE.AND P0, PT, R17, 0x1, PT ;  /* 0x000000011100780c */ /* 0x000fda0003f05270 */
[----:B------:R-:W-:Y:S05]  /*0da0*/  @!P0 BRA `(.L_x_220) ;  /* 0x0000000000b88947 */ /* 0x000fea0003800000 */
[----:B------:R-:W-:Y:S01]  /*0db0*/  VIADD R13, R14, 0x80 ;  /* 0x000000800e0d7836 */ /* 0x000fe20000000000 */
        /* <DEDUP_REMOVED lines=18> */
.L_x_255:
[----:B------:R-:W-:Y:S05]  /*0ee0*/  BSYNC.RECONVERGENT B1 ;  /* 0x0000000000017941 */ /* 0x000fea0003800200 */
.L_x_254:
[----:B------:R-:W-:-:S07]  /*0ef0*/  IMAD.IADD R4, R4, 0x1, R13 ;  /* 0x0000000104047824 */ /* 0x000fce00078e020d */
.L_x_253:
[----:B------:R-:W-:Y:S05]  /*0f00*/  BSYNC.RECONVERGENT B0 ;  /* 0x0000000000007941 */ /* 0x000fea0003800200 */
.L_x_252:
        /* <DEDUP_REMOVED lines=21> */
.L_x_258:
[----:B------:R-:W-:Y:S05]  /*1060*/  BSYNC.RECONVERGENT B1 ;  /* 0x0000000000017941 */ /* 0x000fea0003800200 */
.L_x_257:
[----:B------:R-:W-:-:S07]  /*1070*/  IMAD.IADD R4, R4, 0x1, R11 ;  /* 0x0000000104047824 */ /* 0x000fce00078e020b */
.L_x_256:
[----:B------:R-:W-:Y:S05]  /*1080*/  BSYNC.RECONVERGENT B0 ;  /* 0x0000000000007941 */ /* 0x000fea0003800200 */
.L_x_220:
[----:B------:R-:W-:-:S13]  /*1090*/  ISETP.NE.AND P0, PT, R2, UR4, PT ;  /* 0x0000000402007c0c */ /* 0x000fda000bf05270 */
[----:B------:R-:W-:Y:S05]  /*10a0*/  @!P0 BRA `(.L_x_259) ;  /* 0x0000001400f88947 */ /* 0x000fea0003800000 */
[----:B------:R-:W-:Y:S01]  /*10b0*/  UIADD3 UR4, UPT, UPT, UR4, 0x1, URZ ;  /* 0x0000000104047890 */ /* 0x000fe2000fffe0ff */
[----:B------:R-:W-:Y:S11]  /*10c0*/  BRA `(.L_x_260) ;  /* 0xfffffff0006c7947 */ /* 0x000ff6000383ffff */
.L_x_219:
[----:B------:R-:W-:-:S05]  /*10d0*/  VIADD R4, R2, 0x1 ;  /* 0x0000000102047836 */ /* 0x000fca0000000000 */
[----:B------:R-:W-:-:S05]  /*10e0*/  I2FP.F32.U32 R4, R4 ;  /* 0x0000000400047245 */ /* 0x000fca0000201000 */
[----:B------:R-:W-:Y:S01]  /*10f0*/  FMUL R5, R4, 0.0078125 ;  /* 0x3c00000004057820 */ /* 0x000fe20000400000 */
[----:B------:R-:W-:-:S05]  /*1100*/  IMAD.MOV.U32 R4, RZ, RZ, RZ ;  /* 0x000000ffff047224 */ /* 0x000fca00078e00ff */
[----:B------:R-:W1:Y:S02]  /*1110*/  F2I.U32.CEIL.NTZ R5, R5 ;  /* 0x0000000500057305 */ /* 0x000e64000020b000 */
[----:B-1----:R-:W-:-:S13]  /*1120*/  ISETP.NE.AND P0, PT, R5, RZ, PT ;  /* 0x000000ff0500720c */ /* 0x002fda0003f05270 */
[----:B------:R-:W-:Y:S05]  /*1130*/  @!P0 BRA `(.L_x_259) ;  /* 0x0000001400d48947 */ /* 0x000fea0003800000 */
[----:B------:R-:W-:Y:S01]  /*1140*/  UIADD3 UR4, UPT, UPT, UR4, 0x8, URZ ;  /* 0x0000000804047890 */ /* 0x000fe2000fffe0ff */
[----:B0-----:R-:W-:Y:S02]  /*1150*/  IMAD.MOV.U32 R6, RZ, RZ, RZ ;  /* 0x000000ffff067224 */ /* 0x001fe400078e00ff */
[----:B------:R-:W-:Y:S01]  /*1160*/  IMAD.MOV.U32 R4, RZ, RZ, RZ ;  /* 0x000000ffff047224 */ /* 0x000fe200078e00ff */
[----:B------:R-:W-:Y:S01]  /*1170*/  ULEA UR4, UR5, UR4, 0x18 ;  /* 0x0000000405047291 */ /* 0x000fe2000f8ec0ff */
[----:B------:R-:W-:-:S05]  /*1180*/  IMAD.MOV.U32 R7, RZ, RZ, R2 ;  /* 0x000000ffff077224 */ /* 0x000fca00078e0002 */
[----:B------:R-:W-:-:S07]  /*1190*/  LEA R8, R3, UR4, 0x2 ;  /* 0x0000000403087c11 */ /* 0x000fce000f8e10ff */
.L_x_318:
[----:B------:R-:W-:Y:S01]  /*11a0*/  ISETP.GE.U32.AND P0, PT, R7, 0x80, PT ;  /* 0x000000800700780c */ /* 0x000fe20003f06070 */
[C---:B------:R-:W-:Y:S02]  /*11b0*/  IMAD R12, R6.reuse, 0x80, R3 ;  /* 0x00000080060c7824 */ /* 0x040fe400078e0203 */
[----:B------:R-:W-:-:S05]  /*11c0*/  VIADD R6, R6, 0x1 ;  /* 0x0000000106067836 */ /* 0x000fca0000000000 */
[----:B------:R-:W-:-:S05]  /*11d0*/  ISETP.NE.AND P1, PT, R6, R5, PT ;  /* 0x000000050600720c */ /* 0x000fca0003f25270 */
[----:B01----:R-:W-:Y:S08]  /*11e0*/  @!P0 BRA `(.L_x_261) ;  /* 0x0000000400908947 */ /* 0x003ff00003800000 */
[----:B------:R-:W-:Y:S01]  /*11f0*/  ISETP.GT.U32.AND P0, PT, R12, R2, PT ;  /* 0x000000020c00720c */ /* 0x000fe20003f04070 */
[----:B------:R-:W-:-:S12]  /*1200*/  BSSY.RECONVERGENT B0, `(.L_x_262) ;  /* 0x000000b000007945 */ /* 0x000fd80003800200 */
[----:B------:R-:W-:Y:S05]  /*1210*/  @P0 BRA `(.L_x_263) ;  /* 0x0000000000240947 */ /* 0x000fea0003800000 */
[----:B------:R-:W0:Y:S01]  /*1220*/  S2UR UR6, SR_CgaCtaId ;  /* 0x00000000000679c3 */ /* 0x000e220000008800 */
[----:B------:R-:W-:-:S07]  /*1230*/  UMOV UR5, 0x400 ;  /* 0x0000040000057882 */ /* 0x000fce0000000000 */
[----:B------:R-:W1:Y:S01]  /*1240*/  LDC.64 R10, c[0x0][0x380] ;  /* 0x0000e000ff0a7b82 */ /* 0x000e620000000a00 */
[----:B0-----:R-:W-:-:S09]  /*1250*/  ULEA UR5, UR6, UR5, 0x18 ;  /* 0x0000000506057291 */ /* 0x001fd2000f8ec0ff */
[----:B------:R-:W0:Y:S02]  /*1260*/  LDS R9, [UR5] ;  /* 0x00000005ff097984 */ /* 0x000e240008000800 */
[----:B0-----:R-:W-:-:S04]  /*1270*/  IMAD.IADD R9, R12, 0x1, R9 ;  /* 0x000000010c097824 */ /* 0x001fc800078e0209 */
[----:B-1----:R-:W-:-:S06]  /*1280*/  IMAD.WIDE.U32 R10, R9, 0x4, R10 ;  /* 0x00000004090a7825 */ /* 0x002fcc00078e000a */
[----:B------:R-:W2:Y:S04]  /*1290*/  LDG.E R11, desc[UR8][R10.64] ;  /* 0x000000080a0b7981 */ /* 0x000ea8000c1e1900 */
[----:B--2---:R0:W-:Y:S02]  /*12a0*/  STS [R8], R11 ;  /* 0x0000000b08007388 */ /* 0x0041e40000000800 */
.L_x_263:
[----:B------:R-:W-:Y:S05]  /*12b0*/  BSYNC.RECONVERGENT B0 ;  /* 0x0000000000007941 */ /* 0x000fea0003800200 */
.L_x_262:
[----:B------:R-:W1:Y:S08]  /*12c0*/  S2UR UR6, SR_CgaCtaId ;  /* 0x00000000000679c3 */ /* 0x000e700000008800 */
[----:B------:R-:W-:Y:S06]  /*12d0*/  BAR.SYNC.DEFER_BLOCKING 0x0 ;  /* 0x0000000000007b1d */ /* 0x000fec0000010000 */
[----:B------:R-:W-:-:S02]  /*12e0*/  UMOV UR5, 0x400 ;  /* 0x0000040000057882 */ /* 0x000fc40000000000 */
[----:B-1----:R-:W-:-:S09]  /*12f0*/  ULEA UR5, UR6, UR5, 0x18 ;  /* 0x0000000506057291 */ /* 0x002fd2000f8ec0ff */
[----:B0-----:R-:W0:Y:S02]  /*1300*/  LDS.64 R10, [UR5] ;  /* 0x00000005ff0a7984 */ /* 0x001e240008000a00 */
[----:B0-----:R-:W-:-:S13]  /*1310*/  ISETP.GT.U32.AND P0, PT, R10, R11, PT ;  /* 0x0000000b0a00720c */ /* 0x001fda0003f04070 */
[----:B------:R-:W-:Y:S05]  /*1320*/  @P0 BRA `(.L_x_264) ;  /* 0x0000000400340947 */ /* 0x000fea0003800000 */
[----:B------:R-:W-:-:S07]  /*1330*/  IMAD.MOV.U32 R9, RZ, RZ, R10 ;  /* 0x000000ffff097224 */ /* 0x000fce00078e000a */
.L_x_274:
[----:B0-----:R-:W0:Y:S08]  /*1340*/  LDC.64 R10, c[0x0][0x380] ;  /* 0x0000e000ff0a7b82 */ /* 0x001e300000000a00 */
[----:B-1----:R-:W1:Y:S01]  /*1350*/  LDC.64 R16, c[0x0][0x388] ;  /* 0x0000e200ff107b82 */ /* 0x002e620000000a00 */
[----:B0-----:R-:W-:-:S06]  /*1360*/  IMAD.WIDE.U32 R10, R9, 0x4, R10 ;  /* 0x00000004090a7825 */ /* 0x001fcc00078e000a */
[----:B------:R-:W2:Y:S02]  /*1370*/  LDG.E R11, desc[UR8][R10.64] ;  /* 0x000000080a0b7981 */ /* 0x000ea4000c1e1900 */
[C---:B--2---:R-:W-:Y:S02]  /*1380*/  VIADD R15, R11.reuse, 0x1 ;  /* 0x000000010b0f7836 */ /* 0x044fe40000000000 */
[----:B-1----:R-:W-:-:S04]  /*1390*/  IMAD.WIDE.U32 R12, R11, 0x4, R16 ;  /* 0x000000040b0c7825 */ /* 0x002fc800078e0010 */
[----:B------:R-:W-:Y:S02]  /*13a0*/  IMAD.WIDE.U32 R16, R15, 0x4, R16 ;  /* 0x000000040f107825 */ /* 0x000fe400078e0010 */
[----:B------:R-:W2:Y:S04]  /*13b0*/  LDG.E R12, desc[UR8][R12.64] ;  /* 0x000000080c0c7981 */ /* 0x000ea8000c1e1900 */
[----:B------:R-:W2:Y:S02]  /*13c0*/  LDG.E R17, desc[UR8][R16.64] ;  /* 0x0000000810117981 */ /* 0x000ea4000c1e1900 */
[----:B--2---:R-:W-:-:S05]  /*13d0*/  IMAD.IADD R14, R17, 0x1, -R12 ;  /* 0x00000001110e7824 */ /* 0x004fca00078e0a0c */
[----:B------:R-:W-:-:S05]  /*13e0*/  I2FP.F32.U32 R14, R14 ;  /* 0x0000000e000e7245 */ /* 0x000fca0000201000 */
[----:B------:R-:W-:-:S04]  /*13f0*/  FMUL R14, R14, 0.0078125 ;  /* 0x3c0000000e0e7820 */ /* 0x000fc80000400000 */
[----:B------:R-:W0:Y:S02]  /*1400*/  F2I.U32.CEIL.NTZ R15, R14 ;  /* 0x0000000e000f7305 */ /* 0x000e24000020b000 */
[----:B0-----:R-:W-:-:S13]  /*1410*/  ISETP.NE.AND P0, PT, R15, RZ, PT ;  /* 0x000000ff0f00720c */ /* 0x001fda0003f05270 */
[----:B------:R-:W-:Y:S05]  /*1420*/  @!P0 BRA `(.L_x_265) ;  /* 0x0000000000d48947 */ /* 0x000fea0003800000 */
[----:B------:R-:W0:Y:S01]  /*1430*/  S2UR UR6, SR_CgaCtaId ;  /* 0x00000000000679c3 */ /* 0x000e220000008800 */
[----:B------:R-:W-:Y:S01]  /*1440*/  UMOV UR5, 0x400 ;  /* 0x0000040000057882 */ /* 0x000fe20000000000 */
[----:B------:R-:W-:Y:S01]  /*1450*/  LOP3.LUT R10, RZ, R12, RZ, 0x33, !PT ;  /* 0x0000000cff0a7212 */ /* 0x000fe200078e33ff */
[----:B------:R-:W-:-:S04]  /*1460*/  IMAD.MOV.U32 R16, RZ, RZ, RZ ;  /* 0x000000ffff107224 */ /* 0x000fc800078e00ff */
[----:B------:R-:W-:Y:S01]  /*1470*/  IMAD.IADD R18, R17, 0x1, R10 ;  /* 0x0000000111127824 */ /* 0x000fe200078e020a */
[----:B0-----:R-:W-:-:S09]  /*1480*/  ULEA UR5, UR6, UR5, 0x18 ;  /* 0x0000000506057291 */ /* 0x001fd2000f8ec0ff */
[----:B------:R-:W0:Y:S04]  /*1490*/  LDS R14, [UR5+0x8] ;  /* 0x00000805ff0e7984 */ /* 0x000e280008000800 */
[----:B------:R-:W1:Y:S02]  /*14a0*/  LDS R13, [UR5+0x204] ;  /* 0x00020405ff0d7984 */ /* 0x000e640008000800 */
.L_x_273:
[C---:B------:R-:W-:Y:S01]  /*14b0*/  IMAD R17, R16.reuse, 0x80, R3 ;  /* 0x0000008010117824 */ /* 0x040fe200078e0203 */
[----:B------:R-:W-:Y:S01]  /*14c0*/  BSSY.RECONVERGENT B0, `(.L_x_266) ;  /* 0x0000029000007945 */ /* 0x000fe20003800200 */
[----:B------:R-:W-:-:S03]  /*14d0*/  VIADD R16, R16, 0x1 ;  /* 0x0000000110107836 */ /* 0x000fc60000000000 */
[----:B------:R-:W-:Y:S02]  /*14e0*/  ISETP.GT.U32.AND P0, PT, R17, R18, PT ;  /* 0x000000121100720c */ /* 0x000fe40003f04070 */
[----:B------:R-:W-:-:S11]  /*14f0*/  ISETP.NE.AND P2, PT, R16, R15, PT ;  /* 0x0000000f1000720c */ /* 0x000fd60003f45270 */
[----:B------:R-:W-:Y:S05]  /*1500*/  @P0 BRA `(.L_x_267) ;  /* 0x0000000000900947 */ /* 0x000fea0003800000 */
[----:B------:R-:W2:Y:S01]  /*1510*/  LDC.64 R10, c[0x0][0x380] ;  /* 0x0000e000ff0a7b82 */ /* 0x000ea20000000a00 */
[----:B------:R-:W-:-:S04]  /*1520*/  IMAD.IADD R17, R12, 0x1, R17 ;  /* 0x000000010c117824 */ /* 0x000fc800078e0211 */
[----:B--2---:R-:W-:-:S05]  /*1530*/  IMAD.WIDE.U32 R10, R17, 0x4, R10 ;  /* 0x00000004110a7825 */ /* 0x004fca00078e000a */
[----:B------:R-:W1:Y:S01]  /*1540*/  LDG.E R19, desc[UR8][R10.64] ;  /* 0x000000080a137981 */ /* 0x000e62000c1e1900 */
[----:B------:R-:W-:Y:S01]  /*1550*/  BSSY.RECONVERGENT B1, `(.L_x_268) ;  /* 0x000001e000017945 */ /* 0x000fe20003800200 */
[----:B------:R-:W-:Y:S01]  /*1560*/  IMAD.MOV.U32 R17, RZ, RZ, RZ ;  /* 0x000000ffff117224 */ /* 0x000fe200078e00ff */
[----:B-1----:R-:W-:-:S04]  /*1570*/  ISETP.GT.U32.AND P0, PT, R19, R13, PT ;  /* 0x0000000d1300720c */ /* 0x002fc80003f04070 */
[----:B0-----:R-:W-:-:S13]  /*1580*/  ISETP.LT.U32.OR P0, PT, R19, R14, P0 ;  /* 0x0000000e1300720c */ /* 0x001fda0000701470 */
[----:B------:R-:W-:Y:S05]  /*1590*/  @P0 BRA `(.L_x_269) ;  /* 0x0000000000640947 */ /* 0x000fea0003800000 */
[----:B------:R-:W-:Y:S01]  /*15a0*/  ISETP.NE.AND P0, PT, R19, R13, PT ;  /* 0x0000000d1300720c */ /* 0x000fe20003f05270 */
[----:B------:R-:W-:-:S03]  /*15b0*/  IMAD.MOV.U32 R17, RZ, RZ, 0x1 ;  /* 0x00000001ff117424 */ /* 0x000fc600078e00ff */
[----:B------:R-:W-:-:S13]  /*15c0*/  ISETP.EQ.OR P0, PT, R19, R14, !P0 ;  /* 0x0000000e1300720c */ /* 0x000fda0004702670 */
[----:B------:R-:W-:Y:S05]  /*15d0*/  @P0 BRA `(.L_x_269) ;  /* 0x0000000000540947 */ /* 0x000fea0003800000 */
[----:B------:R-:W-:Y:S02]  /*15e0*/  IMAD.MOV.U32 R10, RZ, RZ, 0x1 ;  /* 0x00000001ff0a7424 */ /* 0x000fe400078e00ff */
[----:B------:R-:W-:-:S07]  /*15f0*/  IMAD.MOV.U32 R11, RZ, RZ, 0x7e ;  /* 0x0000007eff0b7424 */ /* 0x000fce00078e00ff */
.L_x_272:
        /* <DEDUP_REMOVED lines=15> */
.L_x_271:
[----:B------:R-:W-:Y:S05]  /*16f0*/  BSYNC.RELIABLE B2 ;  /* 0x0000000000027941 */ /* 0x000fea0003800100 */
.L_x_270:
[----:B------:R-:W-:-:S13]  /*1700*/  ISETP.GT.U32.AND P0, PT, R10, R11, PT ;  /* 0x0000000b0a00720c */ /* 0x000fda0003f04070 */
[----:B------:R-:W-:Y:S05]  /*1710*/  @!P0 BRA `(.L_x_272) ;  /* 0xfffffffc00b88947 */ /* 0x000fea000383ffff */
[----:B------:R-:W-:-:S07]  /*1720*/  IMAD.MOV.U32 R17, RZ, RZ, RZ ;  /* 0x000000ffff117224 */ /* 0x000fce00078e00ff */
.L_x_269:
[----:B------:R-:W-:Y:S05]  /*1730*/  BSYNC.RECONVERGENT B1 ;  /* 0x0000000000017941 */ /* 0x000fea0003800200 */
.L_x_268:
[----:B------:R-:W-:-:S07]  /*1740*/  IMAD.IADD R4, R4, 0x1, R17 ;  /* 0x0000000104047824 */ /* 0x000fce00078e0211 */
.L_x_267:
[----:B------:R-:W-:Y:S05]  /*1750*/  BSYNC.RECONVERGENT B0 ;  /* 0x0000000000007941 */ /* 0x000fea0003800200 */
.L_x_266:
[----:B------:R-:W-:Y:S05]  /*1760*/  WARPSYNC.ALL ;  /* 0x0000000000007948 */ /* 0x000fea0003800000 */
[----:B------:R-:W-:Y:S05]  /*1770*/  @P2 BRA `(.L_x_273) ;  /* 0xfffffffc004c2947 */ /* 0x000fea000383ffff */
.L_x_265:
[----:B------:R-:W2:Y:S08]  /*1780*/  S2UR UR6, SR_CgaCtaId ;  /* 0x00000000000679c3 */ /* 0x000eb00000008800 */
[----:B------:R-:W-:Y:S01]  /*1790*/  BAR.SYNC.DEFER_BLOCKING 0x0 ;  /* 0x0000000000007b1d */ /* 0x000fe20000010000 */
[----:B------:R-:W-:-:S05]  /*17a0*/  VIADD R9, R9, 0x1 ;  /* 0x0000000109097836 */ /* 0x000fca0000000000 */
[----:B------:R-:W-:Y:S02]  /*17b0*/  UMOV UR5, 0x400 ;  /* 0x0000040000057882 */ /* 0x000fe40000000000 */
[----:B--2---:R-:W-:-:S09]  /*17c0*/  ULEA UR5, UR6, UR5, 0x18 ;  /* 0x0000000506057291 */ /* 0x004fd2000f8ec0ff */
[----:B------:R-:W2:Y:S02]  /*17d0*/  LDS R10, [UR5+0x4] ;  /* 0x00000405ff0a7984 */ /* 0x000ea40008000800 */
[----:B--2---:R-:W-:-:S13]  /*17e0*/  ISETP.GT.U32.AND P0, PT, R9, R10, PT ;  /* 0x0000000a0900720c */ /* 0x004fda0003f04070 */
[----:B------:R-:W-:Y:S05]  /*17f0*/  @!P0 BRA `(.L_x_274) ;  /* 0xfffffff800d08947 */ /* 0x000fea000383ffff */
.L_x_264:
[----:B------:R-:W-:Y:S01]  /*1800*/  BAR.SYNC.DEFER_BLOCKING 0x0 ;  /* 0x0000000000007b1d */ /* 0x000fe20000010000 */
[----:B------:R-:W-:-:S05]  /*1810*/  VIADD R7, R7, 0xffffff80 ;  /* 0xffffff8007077836 */ /* 0x000fca0000000000 */
[----:B------:R-:W-:Y:S05]  /*1820*/  BRA `(.L_x_275) ;  /* 0x0000001000147947 */ /* 0x000fea0003800000 */
.L_x_261:
        /* <DEDUP_REMOVED lines=12> */
.L_x_277:
[----:B------:R-:W-:Y:S05]  /*18f0*/  BSYNC.RECONVERGENT B0 ;  /* 0x0000000000007941 */ /* 0x000fea0003800200 */
.L_x_276:
[----:B------:R-:W1:Y:S08]  /*1900*/  S2UR UR6, SR_CgaCtaId ;  /* 0x00000000000679c3 */ /* 0x000e700000008800 */
[----:B------:R-:W-:Y:S06]  /*1910*/  BAR.SYNC.DEFER_BLOCKING 0x0 ;  /* 0x0000000000007b1d */ /* 0x000fec0000010000 */
[----:B------:R-:W-:-:S02]  /*1920*/  UMOV UR5, 0x400 ;  /* 0x0000040000057882 */ /* 0x000fc40000000000 */
[----:B-1----:R-:W-:-:S09]  /*1930*/  ULEA UR5, UR6, UR5, 0x18 ;  /* 0x0000000506057291 */ /* 0x002fd2000f8ec0ff */
[----:B0-----:R-:W0:Y:S02]  /*1940*/  LDS.64 R10, [UR5] ;  /* 0x00000005ff0a7984 */ /* 0x001e240008000a00 */
[----:B0-----:R-:W-:-:S13]  /*1950*/  ISETP.GT.U32.AND P0, PT, R10, R11, PT ;  /* 0x0000000b0a00720c */ /* 0x001fda0003f04070 */
[----:B------:R-:W-:Y:S05]  /*1960*/  @P0 BRA `(.L_x_275) ;  /* 0x0000000c00c40947 */ /* 0x000fea0003800000 */
[----:B------:R-:W-:Y:S01]  /*1970*/  IMAD.MOV.U32 R9, RZ, RZ, R10 ;  /* 0x000000ffff097224 */ /* 0x000fe200078e000a */
[C---:B------:R-:W-:Y:S01]  /*1980*/  LEA R10, R7.reuse, UR4, 0x2 ;  /* 0x00000004070a7c11 */ /* 0x040fe2000f8e10ff */
[----:B------:R-:W-:-:S07]  /*1990*/  VIADD R11, R7, 0xffffffff ;  /* 0xffffffff070b7836 */ /* 0x000fce0000000000 */
.L_x_317:
        /* <DEDUP_REMOVED lines=17> */
[----:B------:R-:W0:Y:S01]  /*1ab0*/  S2UR UR6, SR_CgaCtaId ;  /* 0x00000000000679c3 */ /* 0x000e220000008800 */
[----:B------:R-:W-:Y:S01]  /*1ac0*/  ISETP.NE.AND P0, PT, R11, RZ, PT ;  /* 0x000000ff0b00720c */ /* 0x000fe20003f05270 */
[----:B------:R-:W-:Y:S02]  /*1ad0*/  UMOV UR5, 0x400 ;  /* 0x0000040000057882 */ /* 0x000fe40000000000 */
[----:B0-----:R-:W-:-:S09]  /*1ae0*/  ULEA UR5, UR6, UR5, 0x18 ;  /* 0x0000000506057291 */ /* 0x001fd2000f8ec0ff */
[----:B------:R-:W0:Y:S01]  /*1af0*/  LDS R18, [UR5+0x8] ;  /* 0x00000805ff127984 */ /* 0x000e220008000800 */
[----:B------:R-:W-:Y:S05]  /*1b00*/  @!P0 BRA `(.L_x_279) ;  /* 0x0000000000c48947 */ /* 0x000fea0003800000 */
[----:B------:R-:W-:-:S07]  /*1b10*/  IMAD.MOV.U32 R17, RZ, RZ, RZ ;  /* 0x000000ffff117224 */ /* 0x000fce00078e00ff */
.L_x_287:
[C---:B------:R-:W-:Y:S01]  /*1b20*/  IMAD R19, R17.reuse, 0x80, R3 ;  /* 0x0000008011137824 */ /* 0x040fe200078e0203 */
[----:B------:R-:W-:Y:S01]  /*1b30*/  BSSY.RECONVERGENT B0, `(.L_x_280) ;  /* 0x000002b000007945 */ /* 0x000fe20003800200 */
[----:B------:R-:W-:-:S03]  /*1b40*/  VIADD R17, R17, 0x1 ;  /* 0x0000000111117836 */ /* 0x000fc60000000000 */
[----:B------:R-:W-:Y:S02]  /*1b50*/  ISETP.GT.U32.AND P0, PT, R19, R13, PT ;  /* 0x0000000d1300720c */ /* 0x000fe40003f04070 */
[----:B------:R-:W-:-:S11]  /*1b60*/  ISETP.NE.AND P2, PT, R17, R16, PT ;  /* 0x000000101100720c */ /* 0x000fd60003f45270 */
[----:B------:R-:W-:Y:S05]  /*1b70*/  @P0 BRA `(.L_x_281) ;  /* 0x0000000000980947 */ /* 0x000fea0003800000 */
[----:B------:R-:W1:Y:S01]  /*1b80*/  LDC.64 R14, c[0x0][0x380] ;  /* 0x0000e000ff0e7b82 */ /* 0x000e620000000a00 */
[----:B------:R-:W-:-:S04]  /*1b90*/  IMAD.IADD R19, R12, 0x1, R19 ;  /* 0x000000010c137824 */ /* 0x000fc800078e0213 */
[----:B-1----:R-:W-:-:S05]  /*1ba0*/  IMAD.WIDE.U32 R14, R19, 0x4, R14 ;  /* 0x00000004130e7825 */ /* 0x002fca00078e000e */
[----:B------:R-:W0:Y:S01]  /*1bb0*/  LDG.E R21, desc[UR8][R14.64] ;  /* 0x000000080e157981 */ /* 0x000e22000c1e1900 */
[----:B------:R-:W-:Y:S01]  /*1bc0*/  BSSY.RECONVERGENT B1, `(.L_x_282) ;  /* 0x0000020000017945 */ /* 0x000fe20003800200 */
[----:B------:R-:W-:Y:S01]  /*1bd0*/  IMAD.MOV.U32 R19, RZ, RZ, RZ ;  /* 0x000000ffff137224 */ /* 0x000fe200078e00ff */
[----:B0-----:R-:W-:-:S13]  /*1be0*/  ISETP.GE.U32.AND P0, PT, R21, R18, PT ;  /* 0x000000121500720c */ /* 0x001fda0003f06070 */
        /* <DEDUP_REMOVED lines=10> */
.L_x_286:
        /* <DEDUP_REMOVED lines=15> */
.L_x_285:
[----:B------:R-:W-:Y:S05]  /*1d80*/  BSYNC.RELIABLE B2 ;  /* 0x0000000000027941 */ /* 0x000fea0003800100 */
.L_x_284:
[----:B------:R-:W-:-:S13]  /*1d90*/  ISETP.GT.U32.AND P0, PT, R14, R15, PT ;  /* 0x0000000f0e00720c */ /* 0x000fda0003f04070 */
[----:B------:R-:W-:Y:S05]  /*1da0*/  @!P0 BRA `(.L_x_286) ;  /* 0xfffffffc00b88947 */ /* 0x000fea000383ffff */
[----:B------:R-:W-:-:S07]  /*1db0*/  IMAD.MOV.U32 R19, RZ, RZ, RZ ;  /* 0x000000ffff137224 */ /* 0x000fce00078e00ff */
.L_x_283:
[----:B------:R-:W-:Y:S05]  /*1dc0*/  BSYNC.RECONVERGENT B1 ;  /* 0x0000000000017941 */ /* 0x000fea0003800200 */
.L_x_282:
[----:B------:R-:W-:-:S07]  /*1dd0*/  IMAD.IADD R4, R4, 0x1, R19 ;  /* 0x0000000104047824 */ /* 0x000fce00078e0213 */
.L_x_281:
[----:B------:R-:W-:Y:S05]  /*1de0*/  BSYNC.RECONVERGENT B0 ;  /* 0x0000000000007941 */ /* 0x000fea0003800200 */
.L_x_280:
[----:B------:R-:W-:Y:S05]  /*1df0*/  WARPSYNC.ALL ;  /* 0x0000000000007948 */ /* 0x000fea0003800000 */
[----:B------:R-:W-:Y:S05]  /*1e00*/  @P2 BRA `(.L_x_287) ;  /* 0xfffffffc00442947 */ /* 0x000fea000383ffff */
[----:B------:R-:W-:Y:S05]  /*1e10*/  BRA `(.L_x_278) ;  /* 0x0000000800787947 */ /* 0x000fea0003800000 */
.L_x_279:
[C---:B------:R-:W-:Y:S01]  /*1e20*/  ISETP.GE.U32.AND P0, PT, R16.reuse, 0x4, PT ;  /* 0x000000041000780c */ /* 0x040fe20003f06070 */
[----:B------:R-:W-:Y:S01]  /*1e30*/  IMAD.MOV.U32 R20, RZ, RZ, RZ ;  /* 0x000000ffff147224 */ /* 0x000fe200078e00ff */
[----:B------:R-:W-:-:S11]  /*1e40*/  LOP3.LUT R19, R16, 0x3, RZ, 0xc0, !PT ;  /* 0x0000000310137812 */ /* 0x000fd600078ec0ff */
[----:B------:R-:W-:Y:S05]  /*1e50*/  @!P0 BRA `(.L_x_288) ;  /* 0x0000000400488947 */ /* 0x000fea0003800000 */
[----:B------:R-:W1:Y:S01]  /*1e60*/  LDC.64 R14, c[0x0][0x380] ;  /* 0x0000e000ff0e7b82 */ /* 0x000e620000000a00 */
[----:B------:R-:W-:Y:S01]  /*1e70*/  LOP3.LUT R20, R16, 0xfffffffc, RZ, 0xc0, !PT ;  /* 0xfffffffc10147812 */ /* 0x000fe200078ec0ff */
[----:B------:R-:W-:-:S07]  /*1e80*/  IMAD.MOV.U32 R21, RZ, RZ, RZ ;  /* 0x000000ffff157224 */ /* 0x000fce00078e00ff */
.L_x_305:
[C---:B------:R-:W-:Y:S01]  /*1e90*/  IMAD R22, R21.reuse, 0x80, R3 ;  /* 0x0000008015167824 */ /* 0x040fe200078e0203 */
[----:B------:R-:W-:Y:S01]  /*1ea0*/  BSSY.RECONVERGENT B0, `(.L_x_289) ;  /* 0x0000013000007945 */ /* 0x000fe20003800200 */
[----:B------:R-:W-:-:S03]  /*1eb0*/  VIADD R21, R21, 0x4 ;  /* 0x0000000415157836 */ /* 0x000fc60000000000 */
[----:B------:R-:W-:Y:S02]  /*1ec0*/  ISETP.GT.U32.AND P0, PT, R22, R13, PT ;  /* 0x0000000d1600720c */ /* 0x000fe40003f04070 */
[----:B------:R-:W-:-:S11]  /*1ed0*/  ISETP.NE.AND P2, PT, R21, R20, PT ;  /* 0x000000141500720c */ /* 0x000fd60003f45270 */
[----:B------:R-:W-:Y:S05]  /*1ee0*/  @P0 BRA `(.L_x_290) ;  /* 0x0000000000380947 */ /* 0x000fea0003800000 */
[----:B------:R-:W-:-:S04]  /*1ef0*/  IMAD.IADD R17, R12, 0x1, R22 ;  /* 0x000000010c117824 */ /* 0x000fc800078e0216 */
[----:B-1----:R-:W-:-:S06]  /*1f00*/  IMAD.WIDE.U32 R16, R17, 0x4, R14 ;  /* 0x0000000411107825 */ /* 0x002fcc00078e000e */
[----:B------:R-:W0:Y:S01]  /*1f10*/  LDG.E R17, desc[UR8][R16.64] ;  /* 0x0000000810117981 */ /* 0x000e22000c1e1900 */
[----:B------:R-:W-:Y:S01]  /*1f20*/  BSSY.RECONVERGENT B1, `(.L_x_291) ;  /* 0x0000009000017945 */ /* 0x000fe20003800200 */
[----:B------:R-:W-:Y:S01]  /*1f30*/  IMAD.MOV.U32 R23, RZ, RZ, RZ ;  /* 0x000000ffff177224 */ /* 0x000fe200078e00ff */
[----:B0-----:R-:W-:-:S13]  /*1f40*/  ISETP.GE.U32.AND P0, PT, R17, R18, PT ;  /* 0x000000121100720c */ /* 0x001fda0003f06070 */
[----:B------:R-:W-:Y:S05]  /*1f50*/  @!P0 BRA `(.L_x_292) ;  /* 0x0000000000148947 */ /* 0x000fea0003800000 */
[----:B------:R-:W0:Y:S02]  /*1f60*/  LDS R16, [R10] ;  /* 0x000000000a107984 */ /* 0x000e240000000800 */
[----:B0-----:R-:W-:-:S13]  /*1f70*/  ISETP.GT.U32.AND P3, PT, R17, R16, PT ;  /* 0x000000101100720c */ /* 0x001fda0003f64070 */
[----:B------:R-:W-:-:S04]  /*1f80*/  @!P3 ISETP.NE.AND P0, PT, R17, R16, PT ;  /* 0x000000101100b20c */ /* 0x000fc80003f05270 */
[----:B------:R-:W-:-:S04]  /*1f90*/  @!P3 ISETP.EQ.OR P0, PT, R17, R18, !P0 ;  /* 0x000000121100b20c */ /* 0x000fc80004702670 */
[----:B------:R-:W-:-:S09]  /*1fa0*/  @!P3 SEL R23, RZ, 0x1, !P0 ;  /* 0x00000001ff17b807 */ /* 0x000fd20004000000 */
.L_x_292:
[----:B------:R-:W-:Y:S05]  /*1fb0*/  BSYNC.RECONVERGENT B1 ;  /* 0x0000000000017941 */ /* 0x000fea0003800200 */
.L_x_291:
[----:B------:R-:W-:-:S07]  /*1fc0*/  IMAD.IADD R4, R4, 0x1, R23 ;  /* 0x0000000104047824 */ /* 0x000fce00078e0217 */
.L_x_290:
[----:B------:R-:W-:Y:S05]  /*1fd0*/  BSYNC.RECONVERGENT B0 ;  /* 0x0000000000007941 */ /* 0x000fea0003800200 */
.L_x_289:
[----:B------:R-:W-:Y:S01]  /*1fe0*/  VIADD R17, R22, 0x80 ;  /* 0x0000008016117836 */ /* 0x000fe20000000000 */
[----:B------:R-:W-:Y:S04]  /*1ff0*/  BSSY.RECONVERGENT B0, `(.L_x_293) ;  /* 0x0000011000007945 */ /* 0x000fe80003800200 */
[----:B------:R-:W-:-:S13]  /*2000*/  ISETP.GT.U32.AND P0, PT, R17, R13, PT ;  /* 0x0000000d1100720c */ /* 0x000fda0003f04070 */
        /* <DEDUP_REMOVED lines=13> */
.L_x_296:
[----:B------:R-:W-:Y:S05]  /*20e0*/  BSYNC.RECONVERGENT B1 ;  /* 0x0000000000017941 */ /* 0x000fea0003800200 */
.L_x_295:
[----:B------:R-:W-:-:S07]  /*20f0*/  IMAD.IADD R4, R4, 0x1, R23 ;  /* 0x0000000104047824 */ /* 0x000fce00078e0217 */
.L_x_294:
[----:B------:R-:W-:Y:S05]  /*2100*/  BSYNC.RECONVERGENT B0 ;  /* 0x0000000000007941 */ /* 0x000fea0003800200 */
.L_x_293:
        /* <DEDUP_REMOVED lines=16> */
.L_x_300:
[----:B------:R-:W-:Y:S05]  /*2210*/  BSYNC.RECONVERGENT B1 ;  /* 0x0000000000017941 */ /* 0x000fea0003800200 */
.L_x_299:
[----:B------:R-:W-:-:S07]  /*2220*/  IMAD.IADD R4, R4, 0x1, R23 ;  /* 0x0000000104047824 */ /* 0x000fce00078e0217 */
.L_x_298:
[----:B------:R-:W-:Y:S05]  /*2230*/  BSYNC.RECONVERGENT B0 ;  /* 0x0000000000007941 */ /* 0x000fea0003800200 */
.L_x_297:
        /* <DEDUP_REMOVED lines=16> */
.L_x_304:
[----:B------:R-:W-:Y:S05]  /*2340*/  BSYNC.RECONVERGENT B1 ;  /* 0x0000000000017941 */ /* 0x000fea0003800200 */
.L_x_303:
[----:B------:R-:W-:-:S07]  /*2350*/  IMAD.IADD R4, R4, 0x1, R23 ;  /* 0x0000000104047824 */ /* 0x000fce00078e0217 */
.L_x_302:
[----:B------:R-:W-:Y:S05]  /*2360*/  BSYNC.RECONVERGENT B0 ;  /* 0x0000000000007941 */ /* 0x000fea0003800200 */
.L_x_301:
[----:B------:R-:W-:Y:S05]  /*2370*/  @P2 BRA `(.L_x_305) ;  /* 0xfffffff800c42947 */ /* 0x000fea000383ffff */
.L_x_288:
[----:B------:R-:W-:-:S13]  /*2380*/  ISETP.NE.AND P0, PT, R19, RZ, PT ;  /* 0x000000ff1300720c */ /* 0x000fda0003f05270 */
[----:B------:R-:W-:Y:S05]  /*2390*/  @!P0 BRA `(.L_x_278) ;  /* 0x0000000400188947 */ /* 0x000fea0003800000 */
[----:B------:R-:W-:Y:S01]  /*23a0*/  IMAD R20, R20, 0x80, R3 ;  /* 0x0000008014147824 */ /* 0x000fe200078e0203 */
[----:B------:R-:W-:Y:S04]  /*23b0*/  BSSY.RECONVERGENT B0, `(.L_x_306) ;  /* 0x0000014000007945 */ /* 0x000fe80003800200 */
[----:B------:R-:W-:-:S13]  /*23c0*/  ISETP.GT.U32.AND P0, PT, R20, R13, PT ;  /* 0x0000000d1400720c */ /* 0x000fda0003f04070 */
[----:B------:R-:W-:Y:S05]  /*23d0*/  @P0 BRA `(.L_x_307) ;  /* 0x0000000000440947 */ /* 0x000fea0003800000 */
[----:B-1----:R-:W1:Y:S01]  /*23e0*/  LDC.64 R14, c[0x0][0x380] ;  /* 0x0000e000ff0e7b82 */ /* 0x002e620000000a00 */
        /* <DEDUP_REMOVED lines=14> */
.L_x_309:
[----:B------:R-:W-:Y:S05]  /*24d0*/  BSYNC.RECONVERGENT B1 ;  /* 0x0000000000017941 */ /* 0x000fea0003800200 */
.L_x_308:
[----:B------:R-:W-:-:S07]  /*24e0*/  IMAD.IADD R4, R4, 0x1, R17 ;  /* 0x0000000104047824 */ /* 0x000fce00078e0211 */
.L_x_307:
[----:B------:R-:W-:Y:S05]  /*24f0*/  BSYNC.RECONVERGENT B0 ;  /* 0x0000000000007941 */ /* 0x000fea0003800200 */
.L_x_306:
[----:B------:R-:W-:-:S13]  /*2500*/  ISETP.NE.AND P0, PT, R19, 0x1, PT ;  /* 0x000000011300780c */ /* 0x000fda0003f05270 */
[----:B------:R-:W-:Y:S05]  /*2510*/  @!P0 BRA `(.L_x_278) ;  /* 0x0000000000b88947 */ /* 0x000fea0003800000 */
[----:B------:R-:W-:Y:S01]  /*2520*/  VIADD R17, R20, 0x80 ;  /* 0x0000008014117836 */ /* 0x000fe20000000000 */
        /* <DEDUP_REMOVED lines=18> */
.L_x_313:
[----:B------:R-:W-:Y:S05]  /*2650*/  BSYNC.RECONVERGENT B1 ;  /* 0x0000000000017941 */ /* 0x000fea0003800200 */
.L_x_312:
[----:B------:R-:W-:-:S07]  /*2660*/  IMAD.IADD R4, R4, 0x1, R17 ;  /* 0x0000000104047824 */ /* 0x000fce00078e0211 */
.L_x_311:
[----:B------:R-:W-:Y:S05]  /*2670*/  BSYNC.RECONVERGENT B0 ;  /* 0x0000000000007941 */ /* 0x000fea0003800200 */
.L_x_310:
        /* <DEDUP_REMOVED lines=21> */
.L_x_316:
[----:B------:R-:W-:Y:S05]  /*27d0*/  BSYNC.RECONVERGENT B1 ;  /* 0x0000000000017941 */ /* 0x000fea0003800200 */
.L_x_315:
[----:B------:R-:W-:-:S07]  /*27e0*/  IMAD.IADD R4, R4, 0x1, R13 ;  /* 0x0000000104047824 */ /* 0x000fce00078e020d */
.L_x_314:
[----:B------:R-:W-:Y:S05]  /*27f0*/  BSYNC.RECONVERGENT B0 ;  /* 0x0000000000007941 */ /* 0x000fea0003800200 */
.L_x_278:
        /* <DEDUP_REMOVED lines=8> */
.L_x_275:
[----:B------:R-:W-:Y:S05]  /*2880*/  @P1 BRA `(.L_x_318) ;  /* 0xffffffe800441947 */ /* 0x000fea000383ffff */
.L_x_259:
[----:B------:R-:W2:Y:S01]  /*2890*/  S2UR UR10, SR_CgaCtaId ;  /* 0x00000000000a79c3 */ /* 0x000ea20000008800 */
[----:B------:R-:W-:Y:S01]  /*28a0*/  UMOV UR7, 0x400 ;  /* 0x0000040000077882 */ /* 0x000fe20000000000 */
[----:B------:R-:W-:Y:S01]  /*28b0*/  ISETP.NE.AND P0, PT, R3, RZ, PT ;  /* 0x000000ff0300720c */ /* 0x000fe20003f05270 */
[----:B------:R-:W-:-:S04]  /*28c0*/  UIADD3 UR6, UPT, UPT, UR7, 0x208, URZ ;  /* 0x0000020807067890 */ /* 0x000fc8000fffe0ff */
[----:B--2---:R-:W-:-:S06]  /*28d0*/  ULEA UR6, UR10, UR6, 0x18 ;  /* 0x000000060a067291 */ /* 0x004fcc000f8ec0ff */
[----:B-1----:R-:W-:-:S05]  /*28e0*/  LEA R5, R3, UR6, 0x2 ;  /* 0x0000000603057c11 */ /* 0x002fca000f8e10ff */
[----:B------:R1:W-:Y:S01]  /*28f0*/  STS [R5], R4 ;  /* 0x0000000405007388 */ /* 0x0003e20000000800 */
[----:B------:R-:W-:Y:S06]  /*2900*/  BAR.SYNC.DEFER_BLOCKING 0x0 ;  /* 0x0000000000007b1d */ /* 0x000fec0000010000 */
[----:B------:R-:W-:Y:S05]  /*2910*/  @P0 EXIT ;  /* 0x000000000000094d */ /* 0x000fea0003800000 */
[----:B------:R-:W-:-:S09]  /*2920*/  ULEA UR4, UR10, UR7, 0x18 ;  /* 0x000000070a047291 */ /* 0x000fd2000f8ec0ff */
[----:B------:R-:W-:Y:S04]  /*2930*/  LDS.64 R2, [UR4+0x208] ;  /* 0x00020804ff027984 */ /* 0x000fe80008000a00 */
[----:B------:R-:W2:Y:S04]  /*2940*/  LDS.128 R24, [UR4+0x210] ;  /* 0x00021004ff187984 */ /* 0x000ea80008000c00 */
[----:B01----:R-:W0:Y:S04]  /*2950*/  LDS.128 R4, [UR4+0x220] ;  /* 0x00022004ff047984 */ /* 0x003e280008000c00 */
[----:B------:R-:W1:Y:S04]  /*2960*/  LDS.128 R20, [UR4+0x230] ;  /* 0x00023004ff147984 */ /* 0x000e680008000c00 */
[----:B------:R-:W3:Y:S04]  /*2970*/  LDS.128 R16, [UR4+0x240] ;  /* 0x00024004ff107984 */ /* 0x000ee80008000c00 */
[----:B------:R-:W4:Y:S04]  /*2980*/  LDS.128 R12, [UR4+0x250] ;  /* 0x00025004ff0c7984 */ /* 0x000f280008000c00 */
[----:B------:R-:W5:Y:S01]  /*2990*/  LDS.128 R8, [UR4+0x260] ;  /* 0x00026004ff087984 */ /* 0x000f620008000c00 */
[----:B--2---:R-:W-:-:S04]  /*29a0*/  IADD3 R2, PT, PT, R24, R3, R2 ;  /* 0x0000000318027210 */ /* 0x004fc80007ffe002 */
[----:B------:R-:W-:-:S04]  /*29b0*/  IADD3 R2, PT, PT, R26, R25, R2 ;  /* 0x000000191a027210 */ /* 0x000fc80007ffe002 */
[----:B0-----:R-:W-:Y:S02]  /*29c0*/  IADD3 R2, PT, PT, R4, R27, R2 ;  /* 0x0000001b04027210 */ /* 0x001fe40007ffe002 */
[----:B------:R-:W0:Y:S02]  /*29d0*/  LDS.128 R24, [UR4+0x270] ;  /* 0x00027004ff187984 */ /* 0x000e240008000c00 */
[----:B------:R-:W-:-:S04]  /*29e0*/  IADD3 R2, PT, PT, R6, R5, R2 ;  /* 0x0000000506027210 */ /* 0x000fc80007ffe002 */
[----:B-1----:R-:W-:Y:S02]  /*29f0*/  IADD3 R2, PT, PT, R20, R7, R2 ;  /* 0x0000000714027210 */ /* 0x002fe40007ffe002 */
[----:B------:R-:W1:Y:S02]  /*2a00*/  LDS.128 R4, [UR4+0x280] ;  /* 0x00028004ff047984 */ /* 0x000e640008000c00 */
[----:B------:R-:W-:-:S04]  /*2a10*/  IADD3 R2, PT, PT, R22, R21, R2 ;  /* 0x0000001516027210 */ /* 0x000fc80007ffe002 */
[----:B---3--:R-:W-:Y:S02]  /*2a20*/  IADD3 R2, PT, PT, R16, R23, R2 ;  /* 0x0000001710027210 */ /* 0x008fe40007ffe002 */
[----:B------:R-:W2:Y:S02]  /*2a30*/  LDS.128 R20, [UR4+0x290] ;  /* 0x00029004ff147984 */ /* 0x000ea40008000c00 */
[----:B------:R-:W-:-:S04]  /*2a40*/  IADD3 R2, PT, PT, R18, R17, R2 ;  /* 0x0000001112027210 */ /* 0x000fc80007ffe002 */
[----:B----4-:R-:W-:Y:S02]  /*2a50*/  IADD3 R2, PT, PT, R12, R19, R2 ;  /* 0x000000130c027210 */ /* 0x010fe40007ffe002 */
[----:B------:R-:W3:Y:S02]  /*2a60*/  LDS.128 R16, [UR4+0x2a0] ;  /* 0x0002a004ff107984 */ /* 0x000ee40008000c00 */
[----:B------:R-:W-:-:S04]  /*2a70*/  IADD3 R2, PT, PT, R14, R13, R2 ;  /* 0x0000000d0e027210 */ /* 0x000fc80007ffe002 */
[----:B-----5:R-:W-:Y:S02]  /*2a80*/  IADD3 R2, PT, PT, R8, R15, R2 ;  /* 0x0000000f08027210 */ /* 0x020fe40007ffe002 */
[----:B------:R-:W4:Y:S02]  /*2a90*/  LDS.128 R12, [UR4+0x2b0] ;  /* 0x0002b004ff0c7984 */ /* 0x000f240008000c00 */
[----:B------:R-:W-:-:S04]  /*2aa0*/  IADD3 R2, PT, PT, R10, R9, R2 ;  /* 0x000000090a027210 */ /* 0x000fc80007ffe002 */
[----:B0-----:R-:W-:Y:S02]  /*2ab0*/  IADD3 R2, PT, PT, R24, R11, R2 ;  /* 0x0000000b18027210 */ /* 0x001fe40007ffe002 */
[----:B------:R-:W0:Y:S02]  /*2ac0*/  LDS.128 R8, [UR4+0x2c0] ;  /* 0x0002c004ff087984 */ /* 0x000e240008000c00 */
[----:B------:R-:W-:-:S04]  /*2ad0*/  IADD3 R2, PT, PT, R26, R25, R2 ;  /* 0x000000191a027210 */ /* 0x000fc80007ffe002 */
[----:B-1----:R-:W-:Y:S02]  /*2ae0*/  IADD3 R2, PT, PT, R4, R27, R2 ;  /* 0x0000001b04027210 */ /* 0x002fe40007ffe002 */
[----:B------:R-:W1:Y:S02]  /*2af0*/  LDS.128 R24, [UR4+0x2d0] ;  /* 0x0002d004ff187984 */ /* 0x000e640008000c00 */
[----:B------:R-:W-:-:S04]  /*2b00*/  IADD3 R2, PT, PT, R6, R5, R2 ;  /* 0x0000000506027210 */ /* 0x000fc80007ffe002 */
[----:B--2---:R-:W-:Y:S02]  /*2b10*/  IADD3 R2, PT, PT, R20, R7, R2 ;  /* 0x0000000714027210 */ /* 0x004fe40007ffe002 */
[----:B------:R-:W2:Y:S02]  /*2b20*/  LDS.128 R4, [UR4+0x2e0] ;  /* 0x0002e004ff047984 */ /* 0x000ea40008000c00 */
[----:B------:R-:W-:-:S04]  /*2b30*/  IADD3 R2, PT, PT, R22, R21, R2 ;  /* 0x0000001516027210 */ /* 0x000fc80007ffe002 */
[----:B---3--:R-:W-:Y:S02]  /*2b40*/  IADD3 R2, PT, PT, R16, R23, R2 ;  /* 0x0000001710027210 */ /* 0x008fe40007ffe002 */
[----:B------:R-:W3:Y:S02]  /*2b50*/  LDS.128 R20, [UR4+0x2f0] ;  /* 0x0002f004ff147984 */ /* 0x000ee40008000c00 */
[----:B------:R-:W-:-:S04]  /*2b60*/  IADD3 R2, PT, PT, R18, R17, R2 ;  /* 0x0000001112027210 */ /* 0x000fc80007ffe002 */
[----:B----4-:R-:W-:Y:S02]  /*2b70*/  IADD3 R2, PT, PT, R12, R19, R2 ;  /* 0x000000130c027210 */ /* 0x010fe40007ffe002 */
        /* <DEDUP_REMOVED lines=46> */
[----:B------:R-:W-:Y:S02]  /*2e60*/  IADD3 R2, PT, PT, R6, R5, R2 ;  /* 0x0000000506027210 */ /* 0x000fe40007ffe002 */
[----:B------:R-:W5:Y:S02]  /*2e70*/  LDC.64 R4, c[0x0][0x390] ;  /* 0x0000e400ff047b82 */ /* 0x000f640000000a00 */
[----:B0-----:R-:W-:Y:S02]  /*2e80*/  IADD3 R7, PT, PT, R20, R7, R2 ;  /* 0x0000000714077210 */ /* 0x001fe40007ffe002 */
[----:B------:R-:W0:Y:S02]  /*2e90*/  LDS.64 R2, [UR4+0x400] ;  /* 0x00040004ff027984 */ /* 0x000e240008000a00 */
[----:B------:R-:W-:-:S04]  /*2ea0*/  IADD3 R7, PT, PT, R22, R21, R7 ;  /* 0x0000001516077210 */ /* 0x000fc80007ffe007 */
[----:B-1----:R-:W-:-:S04]  /*2eb0*/  IADD3 R7, PT, PT, R16, R23, R7 ;  /* 0x0000001710077210 */ /* 0x002fc80007ffe007 */
[----:B------:R-:W-:-:S04]  /*2ec0*/  IADD3 R7, PT, PT, R18, R17, R7 ;  /* 0x0000001112077210 */ /* 0x000fc80007ffe007 */
[----:B--2---:R-:W-:-:S04]  /*2ed0*/  IADD3 R7, PT, PT, R12, R19, R7 ;  /* 0x000000130c077210 */ /* 0x004fc80007ffe007 */
[----:B------:R-:W-:Y:S01]  /*2ee0*/  IADD3 R7, PT, PT, R14, R13, R7 ;  /* 0x0000000d0e077210 */ /* 0x000fe20007ffe007 */
[----:B-----5:R-:W-:-:S03]  /*2ef0*/  IMAD.WIDE.U32 R4, R0, 0x4, R4 ;  /* 0x0000000400047825 */ /* 0x020fc600078e0004 */
[----:B---3--:R-:W-:-:S04]  /*2f00*/  IADD3 R7, PT, PT, R8, R15, R7 ;  /* 0x0000000f08077210 */ /* 0x008fc80007ffe007 */
[----:B------:R-:W-:-:S04]  /*2f10*/  IADD3 R7, PT, PT, R10, R9, R7 ;  /* 0x000000090a077210 */ /* 0x000fc80007ffe007 */
[----:B----4-:R-:W-:-:S04]  /*2f20*/  IADD3 R7, PT, PT, R24, R11, R7 ;  /* 0x0000000b18077210 */ /* 0x010fc80007ffe007 */
[----:B------:R-:W-:-:S04]  /*2f30*/  IADD3 R7, PT, PT, R26, R25, R7 ;  /* 0x000000191a077210 */ /* 0x000fc80007ffe007 */
[----:B0-----:R-:W-:-:S05]  /*2f40*/  IADD3 R2, PT, PT, R2, R27, R7 ;  /* 0x0000001b02027210 */ /* 0x001fca0007ffe007 */
[----:B------:R-:W-:Y:S01]  /*2f50*/  IMAD.IADD R3, R2, 0x1, R3 ;  /* 0x0000000102037824 */ /* 0x000fe200078e0203 */
[----:B------:R-:W-:Y:S06]  /*2f60*/  BAR.SYNC.DEFER_BLOCKING 0x0 ;  /* 0x0000000000007b1d */ /* 0x000fec0000010000 */
[----:B------:R-:W-:Y:S01]  /*2f70*/  STG.E desc[UR8][R4.64], R3 ;  /* 0x0000000304007986 */ /* 0x000fe2000c101908 */
[----:B------:R-:W-:Y:S05]  /*2f80*/  EXIT ;  /* 0x000000000000794d */ /* 0x000fea0003800000 */
.L_x_319:
        /* <DEDUP_REMOVED lines=15> */
.L_x_326:


//--------------------- .nv.shared._ZN3cub18CUB_300001_SM_10006detail6reduce28DeviceReduceSingleTileKernelINS2_10policy_hubIjjN4cuda3std3__44plusIvEEE10Policy1000EPjSC_iS9_jjNS7_10__identityEEEvT0_T1_T2_T3_T4_T6_ --------------------------
	.section	.nv.shared._ZN3cub18CUB_300001_SM_10006detail6reduce28DeviceReduceSingleTileKernelINS2_10policy_hubIjjN4cuda3std3__44plusIvEEE10Policy1000EPjSC_iS9_jjNS7_10__identityEEEvT0_T1_T2_T3_T4_T6_,"aw",@nobits
	.sectionflags	@""
	.align	4
.nv.shared._ZN3cub18CUB_300001_SM_10006detail6reduce28DeviceReduceSingleTileKernelINS2_10policy_hubIjjN4cuda3std3__44plusIvEEE10Policy1000EPjSC_iS9_jjNS7_10__identityEEEvT0_T1_T2_T3_T4_T6_:
	.zero		1068


//--------------------- .nv.shared.reserved.0     --------------------------
	.section	.nv.shared.reserved.0,"aw",@nobits
	.weak		__nv_reservedSMEM_offset_0_alias
	.size		__nv_reservedSMEM_offset_0_alias, 0, 64
	.other		__nv_reservedSMEM_offset_0_alias,@"STO_CUDA_RESERVED_SHARED STV_DEFAULT"
__nv_reservedSMEM_offset_0_alias:
	.zero		0
	.zero		64


//--------------------- .nv.global                --------------------------
	.section	.nv.global,"aw",@nobits
.nv.global:
	.type		_ZN34_INTERNAL_fa8fcdbb_4_k_cu_90d334d26thrust24THRUST_300001_SM_1000_NS12placeholders2_5E,@object
	.size		_ZN34_INTERNAL_fa8fcdbb_4_k_cu_90d334d26thrust24THRUST_300001_SM_1000_NS12placeholders2_5E,(_ZN34_INTERNAL_fa8fcdbb_4_k_cu_90d334d24cuda3std3__45__cpo6cbeginE - _ZN34_INTERNAL_fa8fcdbb_4_k_cu_90d334d26thrust24THRUST_300001_SM_1000_NS12placeholders2_5E)
_ZN34_INTERNAL_fa8fcdbb_4_k_cu_90d334d26thrust24THRUST_300001_SM_1000_NS12placeholders2_5E:
	.zero		1
	.type		_ZN34_INTERNAL_fa8fcdbb_4_k_cu_90d334d24cuda3std3__45__cpo6cbeginE,@object
	.size		_ZN34_INTERNAL_fa8fcdbb_4_k_cu_90d334d24cuda3std3__45__cpo6cbeginE,(_ZN34_INTERNAL_fa8fcdbb_4_k_cu_90d334d24cuda3std6ranges3__45__cpo6cbeginE - _ZN34_INTERNAL_fa8fcdbb_4_k_cu_90d334d24cuda3std3__45__cpo6cbeginE)
_ZN34_INTERNAL_fa8fcdbb_4_k_cu_90d334d24cuda3std3__45__cpo6cbeginE:
	.zero		1
	.type		_ZN34_INTERNAL_fa8fcdbb_4_k_cu_90d334d24cuda3std6ranges3__45__cpo6cbeginE,@object
	.size		_ZN34_INTERNAL_fa8fcdbb_4_k_cu_90d334d24cuda3std6ranges3__45__cpo6cbeginE,(_ZN34_INTERNAL_fa8fcdbb_4_k_cu_90d334d24cuda3std3__48in_placeE - _ZN34_INTERNAL_fa8fcdbb_4_k_cu_90d334d24cuda3std6ranges3__45__cpo6cbeginE)
_ZN34_INTERNAL_fa8fcdbb_4_k_cu_90d334d24cuda3std6ranges3__45__cpo6cbeginE:
	.zero		1
	.type		_ZN34_INTERNAL_fa8fcdbb_4_k_cu_90d334d24cuda3std3__48in_placeE,@object
	.size		_ZN34_INTERNAL_fa8fcdbb_4_k_cu_90d334d24cuda3std3__48in_placeE,(_ZN34_INTERNAL_fa8fcdbb_4_k_cu_90d334d24cuda3std6ranges3__45__cpo4sizeE - _ZN34_INTERNAL_fa8fcdbb_4_k_cu_90d334d24cuda3std3__48in_placeE)
_ZN34_INTERNAL_fa8fcdbb_4_k_cu_90d334d24cuda3std3__48in_placeE:
	.zero		1
	.type		_ZN34_INTERNAL_fa8fcdbb_4_k_cu_90d334d24cuda3std6ranges3__45__cpo4sizeE,@object
	.size		_ZN34_INTERNAL_fa8fcdbb_4_k_cu_90d334d24cuda3std6ranges3__45__cpo4sizeE,(_ZN34_INTERNAL_fa8fcdbb_4_k_cu_90d334d26thrust24THRUST_300001_SM_1000_NS12placeholders2_9E - _ZN34_INTERNAL_fa8fcdbb_4_k_cu_90d334d24cuda3std6ranges3__45__cpo4sizeE)
_ZN34_INTERNAL_fa8fcdbb_4_k_cu_90d334d24cuda3std6ranges3__45__cpo4sizeE:
	.zero		1
	.type		_ZN34_INTERNAL_fa8fcdbb_4_k_cu_90d334d26thrust24THRUST_300001_SM_1000_NS12placeholders2_9E,@object
	.size		_ZN34_INTERNAL_fa8fcdbb_4_k_cu_90d334d26thrust24THRUST_300001_SM_1000_NS12placeholders2_9E,(_ZN34_INTERNAL_fa8fcdbb_4_k_cu_90d334d24cuda3std3__45__cpo7crbeginE - _ZN34_INTERNAL_fa8fcdbb_4_k_cu_90d334d26thrust24THRUST_300001_SM_1000_NS12placeholders2_9E)
_ZN34_INTERNAL_fa8fcdbb_4_k_cu_90d334d26thrust24THRUST_300001_SM_1000_NS12placeholders2_9E:
	.zero		1
	.type		_ZN34_INTERNAL_fa8fcdbb_4_k_cu_90d334d24cuda3std3__45__cpo7crbeginE,@object
	.size		_ZN34_INTERNAL_fa8fcdbb_4_k_cu_90d334d24cuda3std3__45__cpo7crbeginE,(_ZN34_INTERNAL_fa8fcdbb_4_k_cu_90d334d24cuda3std6ranges3__45__cpo4nextE - _ZN34_INTERNAL_fa8fcdbb_4_k_cu_90d334d24cuda3std3__45__cpo7crbeginE)
_ZN34_INTERNAL_fa8fcdbb_4_k_cu_90d334d24cuda3std3__45__cpo7crbeginE:
	.zero		1
	.type		_ZN34_INTERNAL_fa8fcdbb_4_k_cu_90d334d24cuda3std6ranges3__45__cpo4nextE,@object
	.size		_ZN34_INTERNAL_fa8fcdbb_4_k_cu_90d334d24cuda3std6ranges3__45__cpo4nextE,(_ZN34_INTERNAL_fa8fcdbb_4_k_cu_90d334d24cuda3std6ranges3__45__cpo4swapE - _ZN34_INTERNAL_fa8fcdbb_4_k_cu_90d334d24cuda3std6ranges3__45__cpo4nextE)
_ZN34_INTERNAL_fa8fcdbb_4_k_cu_90d334d24cuda3std6ranges3__45__cpo4nextE:
	.zero		1
	.type		_ZN34_INTERNAL_fa8fcdbb_4_k_cu_90d334d24cuda3std6ranges3__45__cpo4swapE,@object
	.size		_ZN34_INTERNAL_fa8fcdbb_4_k_cu_90d334d24cuda3std6ranges3__45__cpo4swapE,(_ZN34_INTERNAL_fa8fcdbb_4_k_cu_90d334d26thrust24THRUST_300001_SM_1000_NS12placeholders2_1E - _ZN34_INTERNAL_fa8fcdbb_4_k_cu_90d334d24cuda3std6ranges3__45__cpo4swapE)
_ZN34_INTERNAL_fa8fcdbb_4_k_cu_90d334d24cuda3std6ranges3__45__cpo4swapE:
	.zero		1
	.type		_ZN34_INTERNAL_fa8fcdbb_4_k_cu_90d334d26thrust24THRUST_300001_SM_1000_NS12placeholders2_1E,@object
	.size		_ZN34_INTERNAL_fa8fcdbb_4_k_cu_90d334d26thrust24THRUST_300001_SM_1000_NS12placeholders2_1E,(_ZN34_INTERNAL_fa8fcdbb_4_k_cu_90d334d26thrust24THRUST_300001_SM_1000_NS12placeholders2_3E - _ZN34_INTERNAL_fa8fcdbb_4_k_cu_90d334d26thrust24THRUST_300001_SM_1000_NS12placeholders2_1E)
_ZN34_INTERNAL_fa8fcdbb_4_k_cu_90d334d26thrust24THRUST_300001_SM_1000_NS12placeholders2_1E:
	.zero		1
	.type		_ZN34_INTERNAL_fa8fcdbb_4_k_cu_90d334d26thrust24THRUST_300001_SM_1000_NS12placeholders2_3E,@object
	.size		_ZN34_INTERNAL_fa8fcdbb_4_k_cu_90d334d26thrust24THRUST_300001_SM_1000_NS12placeholders2_3E,(_ZN34_INTERNAL_fa8fcdbb_4_k_cu_90d334d24cuda3std3__45__cpo5beginE - _ZN34_INTERNAL_fa8fcdbb_4_k_cu_90d334d26thrust24THRUST_300001_SM_1000_NS12placeholders2_3E)
_ZN34_INTERNAL_fa8fcdbb_4_k_cu_90d334d26thrust24THRUST_300001_SM_1000_NS12placeholders2_3E:
	.zero		1
	.type		_ZN34_INTERNAL_fa8fcdbb_4_k_cu_90d334d24cuda3std3__45__cpo5beginE,@object
	.size		_ZN34_INTERNAL_fa8fcdbb_4_k_cu_90d334d24cuda3std3__45__cpo5beginE,(_ZN34_INTERNAL_fa8fcdbb_4_k_cu_90d334d24cuda3std6ranges3__45__cpo5beginE - _ZN34_INTERNAL_fa8fcdbb_4_k_cu_90d334d24cuda3std3__45__cpo5beginE)
_ZN34_INTERNAL_fa8fcdbb_4_k_cu_90d334d24cuda3std3__45__cpo5beginE:
	.zero		1
	.type		_ZN34_INTERNAL_fa8fcdbb_4_k_cu_90d334d24cuda3std6ranges3__45__cpo5beginE,@object
	.size		_ZN34_INTERNAL_fa8fcdbb_4_k_cu_90d334d24cuda3std6ranges3__45__cpo5beginE,(_ZN34_INTERNAL_fa8fcdbb_4_k_cu_90d334d24cuda3std3__436_GLOBAL__N__fa8fcdbb_4_k_cu_90d334d26ignoreE - _ZN34_INTERNAL_fa8fcdbb_4_k_cu_90d334d24cuda3std6ranges3__45__cpo5beginE)
_ZN34_INTERNAL_fa8fcdbb_4_k_cu_90d334d24cuda3std6ranges3__45__cpo5beginE:
	.zero		1
	.type		_ZN34_INTERNAL_fa8fcdbb_4_k_cu_90d334d24cuda3std3__436_GLOBAL__N__fa8fcdbb_4_k_cu_90d334d26ignoreE,@object
	.size		_ZN34_INTERNAL_fa8fcdbb_4_k_cu_90d334d24cuda3std3__436_GLOBAL__N__fa8fcdbb_4_k_cu_90d334d26ignoreE,(_ZN34_INTERNAL_fa8fcdbb_4_k_cu_90d334d24cuda3std6ranges3__45__cpo4dataE - _ZN34_INTERNAL_fa8fcdbb_4_k_cu_90d334d24cuda3std3__436_GLOBAL__N__fa8fcdbb_4_k_cu_90d334d26ignoreE)
_ZN34_INTERNAL_fa8fcdbb_4_k_cu_90d334d24cuda3std3__436_GLOBAL__N__fa8fcdbb_4_k_cu_90d334d26ignoreE:
	.zero		1
	.type		_ZN34_INTERNAL_fa8fcdbb_4_k_cu_90d334d24cuda3std6ranges3__45__cpo4dataE,@object
	.size		_ZN34_INTERNAL_fa8fcdbb_4_k_cu_90d334d24cuda3std6ranges3__45__cpo4dataE,(_ZN34_INTERNAL_fa8fcdbb_4_k_cu_90d334d26thrust24THRUST_300001_SM_1000_NS12placeholders2_7E - _ZN34_INTERNAL_fa8fcdbb_4_k_cu_90d334d24cuda3std6ranges3__45__cpo4dataE)
_ZN34_INTERNAL_fa8fcdbb_4_k_cu_90d334d24cuda3std6ranges3__45__cpo4dataE:
	.zero		1
	.type		_ZN34_INTERNAL_fa8fcdbb_4_k_cu_90d334d26thrust24THRUST_300001_SM_1000_NS12placeholders2_7E,@object
	.size		_ZN34_INTERNAL_fa8fcdbb_4_k_cu_90d334d26thrust24THRUST_300001_SM_1000_NS12placeholders2_7E,(_ZN34_INTERNAL_fa8fcdbb_4_k_cu_90d334d24cuda3std3__45__cpo6rbeginE - _ZN34_INTERNAL_fa8fcdbb_4_k_cu_90d334d26thrust24THRUST_300001_SM_1000_NS12placeholders2_7E)
_ZN34_INTERNAL_fa8fcdbb_4_k_cu_90d334d26thrust24THRUST_300001_SM_1000_NS12placeholders2_7E:
	.zero		1
	.type		_ZN34_INTERNAL_fa8fcdbb_4_k_cu_90d334d24cuda3std3__45__cpo6rbeginE,@object
	.size		_ZN34_INTERNAL_fa8fcdbb_4_k_cu_90d334d24cuda3std3__45__cpo6rbeginE,(_ZN34_INTERNAL_fa8fcdbb_4_k_cu_90d334d24cuda3std6ranges3__45__cpo7advanceE - _ZN34_INTERNAL_fa8fcdbb_4_k_cu_90d334d24cuda3std3__45__cpo6rbeginE)
_ZN34_INTERNAL_fa8fcdbb_4_k_cu_90d334d24cuda3std3__45__cpo6rbeginE:
	.zero		1
	.type		_ZN34_INTERNAL_fa8fcdbb_4_k_cu_90d334d24cuda3std6ranges3__45__cpo7advanceE,@object
	.size		_ZN34_INTERNAL_fa8fcdbb_4_k_cu_90d334d24cuda3std6ranges3__45__cpo7advanceE,(_ZN34_INTERNAL_fa8fcdbb_4_k_cu_90d334d24cuda3std3__47nulloptE - _ZN34_INTERNAL_fa8fcdbb_4_k_cu_90d334d24cuda3std6ranges3__45__cpo7advanceE)
_ZN34_INTERNAL_fa8fcdbb_4_k_cu_90d334d24cuda3std6ranges3__45__cpo7advanceE:
	.zero		1
	.type		_ZN34_INTERNAL_fa8fcdbb_4_k_cu_90d334d24cuda3std3__47nulloptE,@object
	.size		_ZN34_INTERNAL_fa8fcdbb_4_k_cu_90d334d24cuda3std3__47nulloptE,(_ZN34_INTERNAL_fa8fcdbb_4_k_cu_90d334d24cuda3std6ranges3__45__cpo8distanceE - _ZN34_INTERNAL_fa8fcdbb_4_k_cu_90d334d24cuda3std3__47nulloptE)
_ZN34_INTERNAL_fa8fcdbb_4_k_cu_90d334d24cuda3std3__47nulloptE:
	.zero		1
	.type		_ZN34_INTERNAL_fa8fcdbb_4_k_cu_90d334d24cuda3std6ranges3__45__cpo8distanceE,@object
	.size		_ZN34_INTERNAL_fa8fcdbb_4_k_cu_90d334d24cuda3std6ranges3__45__cpo8distanceE,(_ZN34_INTERNAL_fa8fcdbb_4_k_cu_90d334d26thrust24THRUST_300001_SM_1000_NS12placeholders2_6E - _ZN34_INTERNAL_fa8fcdbb_4_k_cu_90d334d24cuda3std6ranges3__45__cpo8distanceE)
_ZN34_INTERNAL_fa8fcdbb_4_k_cu_90d334d24cuda3std6ranges3__45__cpo8distanceE:
	.zero		1
	.type		_ZN34_INTERNAL_fa8fcdbb_4_k_cu_90d334d26thrust24THRUST_300001_SM_1000_NS12placeholders2_6E,@object
	.size		_ZN34_INTERNAL_fa8fcdbb_4_k_cu_90d334d26thrust24THRUST_300001_SM_1000_NS12placeholders2_6E,(_ZN34_INTERNAL_fa8fcdbb_4_k_cu_90d334d24cuda3std3__45__cpo4cendE - _ZN34_INTERNAL_fa8fcdbb_4_k_cu_90d334d26thrust24THRUST_300001_SM_1000_NS12placeholders2_6E)
_ZN34_INTERNAL_fa8fcdbb_4_k_cu_90d334d26thrust24THRUST_300001_SM_1000_NS12placeholders2_6E:
	.zero		1
	.type		_ZN34_INTERNAL_fa8fcdbb_4_k_cu_90d334d24cuda3std3__45__cpo4cendE,@object
	.size		_ZN34_INTERNAL_fa8fcdbb_4_k_cu_90d334d24cuda3std3__45__cpo4cendE,(_ZN34_INTERNAL_fa8fcdbb_4_k_cu_90d334d24cuda3std6ranges3__45__cpo4cendE - _ZN34_INTERNAL_fa8fcdbb_4_k_cu_90d334d24cuda3std3__45__cpo4cendE)
_ZN34_INTERNAL_fa8fcdbb_4_k_cu_90d334d24cuda3std3__45__cpo4cendE:
	.zero		1
	.type		_ZN34_INTERNAL_fa8fcdbb_4_k_cu_90d334d24cuda3std6ranges3__45__cpo4cendE,@object
	.size		_ZN34_INTERNAL_fa8fcdbb_4_k_cu_90d334d24cuda3std6ranges3__45__cpo4cendE,(_ZN34_INTERNAL_fa8fcdbb_4_k_cu_90d334d24cuda3std3__420unreachable_sentinelE - _ZN34_INTERNAL_fa8fcdbb_4_k_cu_90d334d24cuda3std6ranges3__45__cpo4cendE)
_ZN34_INTERNAL_fa8fcdbb_4_k_cu_90d334d24cuda3std6ranges3__45__cpo4cendE:
	.zero		1
	.type		_ZN34_INTERNAL_fa8fcdbb_4_k_cu_90d334d24cuda3std3__420unreachable_sentinelE,@object
	.size		_ZN34_INTERNAL_fa8fcdbb_4_k_cu_90d334d24cuda3std3__420unreachable_sentinelE,(_ZN34_INTERNAL_fa8fcdbb_4_k_cu_90d334d24cuda3std6ranges3__45__cpo5ssizeE - _ZN34_INTERNAL_fa8fcdbb_4_k_cu_90d334d24cuda3std3__420unreachable_sentinelE)
_ZN34_INTERNAL_fa8fcdbb_4_k_cu_90d334d24cuda3std3__420unreachable_sentinelE:
	.zero		1
	.type		_ZN34_INTERNAL_fa8fcdbb_4_k_cu_90d334d24cuda3std6ranges3__45__cpo5ssizeE,@object
	.size		_ZN34_INTERNAL_fa8fcdbb_4_k_cu_90d334d24cuda3std6ranges3__45__cpo5ssizeE,(_ZN34_INTERNAL_fa8fcdbb_4_k_cu_90d334d26thrust24THRUST_300001_SM_1000_NS12placeholders3_10E - _ZN34_INTERNAL_fa8fcdbb_4_k_cu_90d334d24cuda3std6ranges3__45__cpo5ssizeE)
_ZN34_INTERNAL_fa8fcdbb_4_k_cu_90d334d24cuda3std6ranges3__45__cpo5ssizeE:
	.zero		1
	.type		_ZN34_INTERNAL_fa8fcdbb_4_k_cu_90d334d26thrust24THRUST_300001_SM_1000_NS12placeholders3_10E,@object
	.size		_ZN34_INTERNAL_fa8fcdbb_4_k_cu_90d334d26thrust24THRUST_300001_SM_1000_NS12placeholders3_10E,(_ZN34_INTERNAL_fa8fcdbb_4_k_cu_90d334d24cuda3std3__45__cpo5crendE - _ZN34_INTERNAL_fa8fcdbb_4_k_cu_90d334d26thrust24THRUST_300001_SM_1000_NS12placeholders3_10E)
_ZN34_INTERNAL_fa8fcdbb_4_k_cu_90d334d26thrust24THRUST_300001_SM_1000_NS12placeholders3_10E:
	.zero		1
	.type		_ZN34_INTERNAL_fa8fcdbb_4_k_cu_90d334d24cuda3std3__45__cpo5crendE,@object
	.size		_ZN34_INTERNAL_fa8fcdbb_4_k_cu_90d334d24cuda3std3__45__cpo5crendE,(_ZN34_INTERNAL_fa8fcdbb_4_k_cu_90d334d24cuda3std6ranges3__45__cpo4prevE - _ZN34_INTERNAL_fa8fcdbb_4_k_cu_90d334d24cuda3std3__45__cpo5crendE)
_ZN34_INTERNAL_fa8fcdbb_4_k_cu_90d334d24cuda3std3__45__cpo5crendE:
	.zero		1
	.type		_ZN34_INTERNAL_fa8fcdbb_4_k_cu_90d334d24cuda3std6ranges3__45__cpo4prevE,@object
	.size		_ZN34_INTERNAL_fa8fcdbb_4_k_cu_90d334d24cuda3std6ranges3__45__cpo4prevE,(_ZN34_INTERNAL_fa8fcdbb_4_k_cu_90d334d24cuda3std6ranges3__45__cpo9iter_moveE - _ZN34_INTERNAL_fa8fcdbb_4_k_cu_90d334d24cuda3std6ranges3__45__cpo4prevE)
_ZN34_INTERNAL_fa8fcdbb_4_k_cu_90d334d24cuda3std6ranges3__45__cpo4prevE:
	.zero		1
	.type		_ZN34_INTERNAL_fa8fcdbb_4_k_cu_90d334d24cuda3std6ranges3__45__cpo9iter_moveE,@object
	.size		_ZN34_INTERNAL_fa8fcdbb_4_k_cu_90d334d24cuda3std6ranges3__45__cpo9iter_moveE,(_ZN34_INTERNAL_fa8fcdbb_4_k_cu_90d334d26thrust24THRUST_300001_SM_1000_NS12placeholders2_2E - _ZN34_INTERNAL_fa8fcdbb_4_k_cu_90d334d24cuda3std6ranges3__45__cpo9iter_moveE)
_ZN34_INTERNAL_fa8fcdbb_4_k_cu_90d334d24cuda3std6ranges3__45__cpo9iter_moveE:
	.zero		1
	.type		_ZN34_INTERNAL_fa8fcdbb_4_k_cu_90d334d26thrust24THRUST_300001_SM_1000_NS12placeholders2_2E,@object
	.size		_ZN34_INTERNAL_fa8fcdbb_4_k_cu_90d334d26thrust24THRUST_300001_SM_1000_NS12placeholders2_2E,(_ZN34_INTERNAL_fa8fcdbb_4_k_cu_90d334d26thrust24THRUST_300001_SM_1000_NS12placeholders2_4E - _ZN34_INTERNAL_fa8fcdbb_4_k_cu_90d334d26thrust24THRUST_300001_SM_1000_NS12placeholders2_2E)
_ZN34_INTERNAL_fa8fcdbb_4_k_cu_90d334d26thrust24THRUST_300001_SM_1000_NS12placeholders2_2E:
	.zero		1
	.type		_ZN34_INTERNAL_fa8fcdbb_4_k_cu_90d334d26thrust24THRUST_300001_SM_1000_NS12placeholders2_4E,@object
	.size		_ZN34_INTERNAL_fa8fcdbb_4_k_cu_90d334d26thrust24THRUST_300001_SM_1000_NS12placeholders2_4E,(_ZN34_INTERNAL_fa8fcdbb_4_k_cu_90d334d24cuda3std3__45__cpo3endE - _ZN34_INTERNAL_fa8fcdbb_4_k_cu_90d334d26thrust24THRUST_300001_SM_1000_NS12placeholders2_4E)
_ZN34_INTERNAL_fa8fcdbb_4_k_cu_90d334d26thrust24THRUST_300001_SM_1000_NS12placeholders2_4E:
	.zero		1
	.type		_ZN34_INTERNAL_fa8fcdbb_4_k_cu_90d334d24cuda3std3__45__cpo3endE,@object
	.size		_ZN34_INTERNAL_fa8fcdbb_4_k_cu_90d334d24cuda3std3__45__cpo3endE,(_ZN34_INTERNAL_fa8fcdbb_4_k_cu_90d334d24cuda3std6ranges3__45__cpo3endE - _ZN34_INTERNAL_fa8fcdbb_4_k_cu_90d334d24cuda3std3__45__cpo3endE)
_ZN34_INTERNAL_fa8fcdbb_4_k_cu_90d334d24cuda3std3__45__cpo3endE:
	.zero		1
	.type		_ZN34_INTERNAL_fa8fcdbb_4_k_cu_90d334d24cuda3std6ranges3__45__cpo3endE,@object
	.size		_ZN34_INTERNAL_fa8fcdbb_4_k_cu_90d334d24cuda3std6ranges3__45__cpo3endE,(_ZN34_INTERNAL_fa8fcdbb_4_k_cu_90d334d24cuda3std3__419piecewise_constructE - _ZN34_INTERNAL_fa8fcdbb_4_k_cu_90d334d24cuda3std6ranges3__45__cpo3endE)
_ZN34_INTERNAL_fa8fcdbb_4_k_cu_90d334d24cuda3std6ranges3__45__cpo3endE:
	.zero		1
	.type		_ZN34_INTERNAL_fa8fcdbb_4_k_cu_90d334d24cuda3std3__419piecewise_constructE,@object
	.size		_ZN34_INTERNAL_fa8fcdbb_4_k_cu_90d334d24cuda3std3__419piecewise_constructE,(_ZN34_INTERNAL_fa8fcdbb_4_k_cu_90d334d24cuda3std6ranges3__45__cpo5cdataE - _ZN34_INTERNAL_fa8fcdbb_4_k_cu_90d334d24cuda3std3__419piecewise_constructE)
_ZN34_INTERNAL_fa8fcdbb_4_k_cu_90d334d24cuda3std3__419piecewise_constructE:
	.zero		1
	.type		_ZN34_INTERNAL_fa8fcdbb_4_k_cu_90d334d24cuda3std6ranges3__45__cpo5cdataE,@object
	.size		_ZN34_INTERNAL_fa8fcdbb_4_k_cu_90d334d24cuda3std6ranges3__45__cpo5cdataE,(_ZN34_INTERNAL_fa8fcdbb_4_k_cu_90d334d26thrust24THRUST_300001_SM_1000_NS12placeholders2_8E - _ZN34_INTERNAL_fa8fcdbb_4_k_cu_90d334d24cuda3std6ranges3__45__cpo5cdataE)
_ZN34_INTERNAL_fa8fcdbb_4_k_cu_90d334d24cuda3std6ranges3__45__cpo5cdataE:
	.zero		1
	.type		_ZN34_INTERNAL_fa8fcdbb_4_k_cu_90d334d26thrust24THRUST_300001_SM_1000_NS12placeholders2_8E,@object
	.size		_ZN34_INTERNAL_fa8fcdbb_4_k_cu_90d334d26thrust24THRUST_300001_SM_1000_NS12placeholders2_8E,(_ZN34_INTERNAL_fa8fcdbb_4_k_cu_90d334d24cuda3std3__45__cpo4rendE - _ZN34_INTERNAL_fa8fcdbb_4_k_cu_90d334d26thrust24THRUST_300001_SM_1000_NS12placeholders2_8E)
_ZN34_INTERNAL_fa8fcdbb_4_k_cu_90d334d26thrust24THRUST_300001_SM_1000_NS12placeholders2_8E:
	.zero		1
	.type		_ZN34_INTERNAL_fa8fcdbb_4_k_cu_90d334d24cuda3std3__45__cpo4rendE,@object
	.size		_ZN34_INTERNAL_fa8fcdbb_4_k_cu_90d334d24cuda3std3__45__cpo4rendE,(_ZN34_INTERNAL_fa8fcdbb_4_k_cu_90d334d24cuda3std6ranges3__45__cpo9iter_swapE - _ZN34_INTERNAL_fa8fcdbb_4_k_cu_90d334d24cuda3std3__45__cpo4rendE)
_ZN34_INTERNAL_fa8fcdbb_4_k_cu_90d334d24cuda3std3__45__cpo4rendE:
	.zero		1
	.type		_ZN34_INTERNAL_fa8fcdbb_4_k_cu_90d334d24cuda3std6ranges3__45__cpo9iter_swapE,@object
	.size		_ZN34_INTERNAL_fa8fcdbb_4_k_cu_90d334d24cuda3std6ranges3__45__cpo9iter_swapE,(_ZN34_INTERNAL_fa8fcdbb_4_k_cu_90d334d24cuda3std3__48unexpectE - _ZN34_INTERNAL_fa8fcdbb_4_k_cu_90d334d24cuda3std6ranges3__45__cpo9iter_swapE)
_ZN34_INTERNAL_fa8fcdbb_4_k_cu_90d334d24cuda3std6ranges3__45__cpo9iter_swapE:
	.zero		1
	.type		_ZN34_INTERNAL_fa8fcdbb_4_k_cu_90d334d24cuda3std3__48unexpectE,@object
	.size		_ZN34_INTERNAL_fa8fcdbb_4_k_cu_90d334d24cuda3std3__48unexpectE,(_ZN34_INTERNAL_fa8fcdbb_4_k_cu_90d334d26thrust24THRUST_300001_SM_1000_NS6system6detail10sequential3seqE - _ZN34_INTERNAL_fa8fcdbb_4_k_cu_90d334d24cuda3std3__48unexpectE)
_ZN34_INTERNAL_fa8fcdbb_4_k_cu_90d334d24cuda3std3__48unexpectE:
	.zero		1
	.type		_ZN34_INTERNAL_fa8fcdbb_4_k_cu_90d334d26thrust24THRUST_300001_SM_1000_NS6system6detail10sequential3seqE,@object
	.size		_ZN34_INTERNAL_fa8fcdbb_4_k_cu_90d334d26thrust24THRUST_300001_SM_1000_NS6system6detail10sequential3seqE,(.L_29 - _ZN34_INTERNAL_fa8fcdbb_4_k_cu_90d334d26thrust24THRUST_300001_SM_1000_NS6system6detail10sequential3seqE)
_ZN34_INTERNAL_fa8fcdbb_4_k_cu_90d334d26thrust24THRUST_300001_SM_1000_NS6system6detail10sequential3seqE:
	.zero		1
.L_29:


//--------------------- .nv.shared._ZN3cub18CUB_300001_SM_10006detail6reduce18DeviceReduceKernelINS2_10policy_hubIjjN4cuda3std3__44plusIvEEE10Policy1000EPjjS9_jNS7_10__identityEEEvT0_PT3_T1_NS0_13GridEvenShareISH_EET2_T4_ --------------------------
	.section	.nv.shared._ZN3cub18CUB_300001_SM_10006detail6reduce18DeviceReduceKernelINS2_10policy_hubIjjN4cuda3std3__44plusIvEEE10Policy1000EPjjS9_jNS7_10__identityEEEvT0_PT3_T1_NS0_13GridEvenShareISH_EET2_T4_,"aw",@nobits
	.sectionflags	@""
	.align	4
.nv.shared._ZN3cub18CUB_300001_SM_10006detail6reduce18DeviceReduceKernelINS2_10policy_hubIjjN4cuda3std3__44plusIvEEE10Policy1000EPjjS9_jNS7_10__identityEEEvT0_PT3_T1_NS0_13GridEvenShareISH_EET2_T4_:
	.zero		1068


//--------------------- .nv.shared._ZN3cub18CUB_300001_SM_10006detail6reduce28DeviceReduceSingleTileKernelINS2_10policy_hubIjjN4cuda3std3__44plusIvEEE10Policy1000EPjSC_jS9_jjNS7_10__identityEEEvT0_T1_T2_T3_T4_T6_ --------------------------
	.section	.nv.shared._ZN3cub18CUB_300001_SM_10006detail6reduce28DeviceReduceSingleTileKernelINS2_10policy_hubIjjN4cuda3std3__44plusIvEEE10Policy1000EPjSC_jS9_jjNS7_10__identityEEEvT0_T1_T2_T3_T4_T6_,"aw",@nobits
	.sectionflags	@""
	.align	4
.nv.shared._ZN3cub18CUB_300001_SM_10006detail6reduce28DeviceReduceSingleTileKernelINS2_10policy_hubIjjN4cuda3std3__44plusIvEEE10Policy1000EPjSC_jS9_jjNS7_10__identityEEEvT0_T1_T2_T3_T4_T6_:
	.zero		1068


//--------------------- .nv.shared._ZN3cub18CUB_300001_SM_10006detail10radix_sort30DeviceSegmentedRadixSortKernelINS1_5radix10policy_hubIjNS0_8NullTypeEiE10Policy1000ELb1ELNS0_9SortOrderE0EjS6_PjSA_iNS1_21identity_decomposer_tEEEvPKT2_PSC_PKT3_PSG_T4_T5_iiiT7_ --------------------------
	.section	.nv.shared._ZN3cub18CUB_300001_SM_10006detail10radix_sort30DeviceSegmentedRadixSortKernelINS1_5radix10policy_hubIjNS0_8NullTypeEiE10Policy1000ELb1ELNS0_9SortOrderE0EjS6_PjSA_iNS1_21identity_decomposer_tEEEvPKT2_PSC_PKT3_PSG_T4_T5_iiiT7_,"aw",@nobits
	.sectionflags	@""
	.align	16
.nv.shared._ZN3cub18CUB_300001_SM_10006detail10radix_sort30DeviceSegmentedRadixSortKernelINS1_5radix10policy_hubIjNS0_8NullTypeEiE10Policy1000ELb1ELNS0_9SortOrderE0EjS6_PjSA_iNS1_21identity_decomposer_tEEEvPKT2_PSC_PKT3_PSG_T4_T5_iiiT7_:
	.zero		27200


//--------------------- .nv.shared._ZN3cub18CUB_300001_SM_10006detail10radix_sort30DeviceSegmentedRadixSortKernelINS1_5radix10policy_hubIjNS0_8NullTypeEiE10Policy1000ELb0ELNS0_9SortOrderE0EjS6_PjSA_iNS1_21identity_decomposer_tEEEvPKT2_PSC_PKT3_PSG_T4_T5_iiiT7_ --------------------------
	.section	.nv.shared._ZN3cub18CUB_300001_SM_10006detail10radix_sort30DeviceSegmentedRadixSortKernelINS1_5radix10policy_hubIjNS0_8NullTypeEiE10Policy1000ELb0ELNS0_9SortOrderE0EjS6_PjSA_iNS1_21identity_decomposer_tEEEvPKT2_PSC_PKT3_PSG_T4_T5_iiiT7_,"aw",@nobits
	.sectionflags	@""
	.align	16
.nv.shared._ZN3cub18CUB_300001_SM_10006detail10radix_sort30DeviceSegmentedRadixSortKernelINS1_5radix10policy_hubIjNS0_8NullTypeEiE10Policy1000ELb0ELNS0_9SortOrderE0EjS6_PjSA_iNS1_21identity_decomposer_tEEEvPKT2_PSC_PKT3_PSG_T4_T5_iiiT7_:
	.zero		31232


//--------------------- .nv.shared._Z13Find_TrianglePjS_S_jj --------------------------
	.section	.nv.shared._Z13Find_TrianglePjS_S_jj,"aw",@nobits
	.sectionflags	@""
	.align	4
.nv.shared._Z13Find_TrianglePjS_S_jj:
	.zero		2056


//--------------------- .nv.constant0._ZN3cub18CUB_300001_SM_10006detail6reduce28DeviceReduceSingleTileKernelINS2_10policy_hubIjjN4cuda3std3__44plusIvEEE10Policy1000EPjSC_iS9_jjNS7_10__identityEEEvT0_T1_T2_T3_T4_T6_ --------------------------
	.section	.nv.constant0._ZN3cub18CUB_300001_SM_10006detail6reduce28DeviceReduceSingleTileKernelINS2_10policy_hubIjjN4cuda3std3__44plusIvEEE10Policy1000EPjSC_iS9_jjNS7_10__identityEEEvT0_T1_T2_T3_T4_T6_,"a",@progbits
	.sectionflags	@""
	.align	4
.nv.constant0._ZN3cub18CUB_300001_SM_10006detail6reduce28DeviceReduceSingleTileKernelINS2_10policy_hubIjjN4cuda3std3__44plusIvEEE10Policy1000EPjSC_iS9_jjNS7_10__identityEEEvT0_T1_T2_T3_T4_T6_:
	.zero		925


//--------------------- .nv.constant0._ZN3cub18CUB_300001_SM_10006detail6reduce18DeviceReduceKernelINS2_10policy_hubIjjN4cuda3std3__44plusIvEEE10Policy1000EPjjS9_jNS7_10__identityEEEvT0_PT3_T1_NS0_13GridEvenShareISH_EET2_T4_ --------------------------
	.section	.nv.constant0._ZN3cub18CUB_300001_SM_10006detail6reduce18DeviceReduceKernelINS2_10policy_hubIjjN4cuda3std3__44plusIvEEE10Policy1000EPjjS9_jNS7_10__identityEEEvT0_PT3_T1_NS0_13GridEvenShareISH_EET2_T4_,"a",@progbits
	.sectionflags	@""
	.align	4
.nv.constant0._ZN3cub18CUB_300001_SM_10006detail6reduce18DeviceReduceKernelINS2_10policy_hubIjjN4cuda3std3__44plusIvEEE10Policy1000EPjjS9_jNS7_10__identityEEEvT0_PT3_T1_NS0_13GridEvenShareISH_EET2_T4_:
	.zero		958


//--------------------- .nv.constant0._ZN3cub18CUB_300001_SM_10006detail6reduce28DeviceReduceSingleTileKernelINS2_10policy_hubIjjN4cuda3std3__44plusIvEEE10Policy1000EPjSC_jS9_jjNS7_10__identityEEEvT0_T1_T2_T3_T4_T6_ --------------------------
	.section	.nv.constant0._ZN3cub18CUB_300001_SM_10006detail6reduce28DeviceReduceSingleTileKernelINS2_10policy_hubIjjN4cuda3std3__44plusIvEEE10Policy1000EPjSC_jS9_jjNS7_10__identityEEEvT0_T1_T2_T3_T4_T6_,"a",@progbits
	.sectionflags	@""
	.align	4
.nv.constant0._ZN3cub18CUB_300001_SM_10006detail6reduce28DeviceReduceSingleTileKernelINS2_10policy_hubIjjN4cuda3std3__44plusIvEEE10Policy1000EPjSC_jS9_jjNS7_10__identityEEEvT0_T1_T2_T3_T4_T6_:
	.zero		925


//--------------------- .nv.constant0._ZN3cub18CUB_300001_SM_10006detail10radix_sort30DeviceSegmentedRadixSortKernelINS1_5radix10policy_hubIjNS0_8NullTypeEiE10Policy1000ELb1ELNS0_9SortOrderE0EjS6_PjSA_iNS1_21identity_decomposer_tEEEvPKT2_PSC_PKT3_PSG_T4_T5_iiiT7_ --------------------------
	.section	.nv.constant0._ZN3cub18CUB_300001_SM_10006detail10radix_sort30DeviceSegmentedRadixSortKernelINS1_5radix10policy_hubIjNS0_8NullTypeEiE10Policy1000ELb1ELNS0_9SortOrderE0EjS6_PjSA_iNS1_21identity_decomposer_tEEEvPKT2_PSC_PKT3_PSG_T4_T5_iiiT7_,"a",@progbits
	.sectionflags	@""
	.align	4
.nv.constant0._ZN3cub18CUB_300001_SM_10006detail10radix_sort30DeviceSegmentedRadixSortKernelINS1_5radix10policy_hubIjNS0_8NullTypeEiE10Policy1000ELb1ELNS0_9SortOrderE0EjS6_PjSA_iNS1_21identity_decomposer_tEEEvPKT2_PSC_PKT3_PSG_T4_T5_iiiT7_:
	.zero		957


//--------------------- .nv.constant0._ZN3cub18CUB_300001_SM_10006detail10radix_sort30DeviceSegmentedRadixSortKernelINS1_5radix10policy_hubIjNS0_8NullTypeEiE10Policy1000ELb0ELNS0_9SortOrderE0EjS6_PjSA_iNS1_21identity_decomposer_tEEEvPKT2_PSC_PKT3_PSG_T4_T5_iiiT7_ --------------------------
	.section	.nv.constant0._ZN3cub18CUB_300001_SM_10006detail10radix_sort30DeviceSegmentedRadixSortKernelINS1_5radix10policy_hubIjNS0_8NullTypeEiE10Policy1000ELb0ELNS0_9SortOrderE0EjS6_PjSA_iNS1_21identity_decomposer_tEEEvPKT2_PSC_PKT3_PSG_T4_T5_iiiT7_,"a",@progbits
	.sectionflags	@""
	.align	4
.nv.constant0._ZN3cub18CUB_300001_SM_10006detail10radix_sort30DeviceSegmentedRadixSortKernelINS1_5radix10policy_hubIjNS0_8NullTypeEiE10Policy1000ELb0ELNS0_9SortOrderE0EjS6_PjSA_iNS1_21identity_decomposer_tEEEvPKT2_PSC_PKT3_PSG_T4_T5_iiiT7_:
	.zero		957


//--------------------- .nv.constant0._ZN3cub18CUB_300001_SM_10006detail11EmptyKernelIvEEvv --------------------------
	.section	.nv.constant0._ZN3cub18CUB_300001_SM_10006detail11EmptyKernelIvEEvv,"a",@progbits
	.sectionflags	@""
	.align	4
.nv.constant0._ZN3cub18CUB_300001_SM_10006detail11EmptyKernelIvEEvv:
	.zero		896


//--------------------- .nv.constant0._Z13Find_TrianglePjS_S_jj --------------------------
	.section	.nv.constant0._Z13Find_TrianglePjS_S_jj,"a",@progbits
	.sectionflags	@""
	.align	4
.nv.constant0._Z13Find_TrianglePjS_S_jj:
	.zero		928


//--------------------- SYMBOLS --------------------------

	.type		.nv.reservedSmem.offset0,@object
	.size		.nv.reservedSmem.offset0,0x4
	.type		.nv.reservedSmem.cap,@object
	.size		.nv.reservedSmem.cap,0x4
